//
// Generated by NVIDIA NVVM Compiler
//
// Compiler Build ID: CL-36424714
// Cuda compilation tools, release 13.0, V13.0.88
// Based on NVVM 20.0.0
//

.version 9.0
.target sm_100
.address_size 64

	// .globl	_ZN2ot15ComputeLogProbsEPKfS1_PKiS3_iS3_S3_iiiPf

.visible .entry _ZN2ot15ComputeLogProbsEPKfS1_PKiS3_iS3_S3_iiiPf(
	.param .u64 .ptr .align 1 _ZN2ot15ComputeLogProbsEPKfS1_PKiS3_iS3_S3_iiiPf_param_0,
	.param .u64 .ptr .align 1 _ZN2ot15ComputeLogProbsEPKfS1_PKiS3_iS3_S3_iiiPf_param_1,
	.param .u64 .ptr .align 1 _ZN2ot15ComputeLogProbsEPKfS1_PKiS3_iS3_S3_iiiPf_param_2,
	.param .u64 .ptr .align 1 _ZN2ot15ComputeLogProbsEPKfS1_PKiS3_iS3_S3_iiiPf_param_3,
	.param .u32 _ZN2ot15ComputeLogProbsEPKfS1_PKiS3_iS3_S3_iiiPf_param_4,
	.param .u64 .ptr .align 1 _ZN2ot15ComputeLogProbsEPKfS1_PKiS3_iS3_S3_iiiPf_param_5,
	.param .u64 .ptr .align 1 _ZN2ot15ComputeLogProbsEPKfS1_PKiS3_iS3_S3_iiiPf_param_6,
	.param .u32 _ZN2ot15ComputeLogProbsEPKfS1_PKiS3_iS3_S3_iiiPf_param_7,
	.param .u32 _ZN2ot15ComputeLogProbsEPKfS1_PKiS3_iS3_S3_iiiPf_param_8,
	.param .u32 _ZN2ot15ComputeLogProbsEPKfS1_PKiS3_iS3_S3_iiiPf_param_9,
	.param .u64 .ptr .align 1 _ZN2ot15ComputeLogProbsEPKfS1_PKiS3_iS3_S3_iiiPf_param_10
)
{
	.reg .pred 	%p<3>;
	.reg .b32 	%r<19>;
	.reg .b32 	%f<6>;
	.reg .b64 	%rd<36>;

	ld.param.u64 	%rd4, [_ZN2ot15ComputeLogProbsEPKfS1_PKiS3_iS3_S3_iiiPf_param_1];
	ld.param.u64 	%rd6, [_ZN2ot15ComputeLogProbsEPKfS1_PKiS3_iS3_S3_iiiPf_param_3];
	ld.param.u32 	%r4, [_ZN2ot15ComputeLogProbsEPKfS1_PKiS3_iS3_S3_iiiPf_param_4];
	ld.param.u64 	%rd7, [_ZN2ot15ComputeLogProbsEPKfS1_PKiS3_iS3_S3_iiiPf_param_5];
	ld.param.u64 	%rd8, [_ZN2ot15ComputeLogProbsEPKfS1_PKiS3_iS3_S3_iiiPf_param_6];
	ld.param.u32 	%r7, [_ZN2ot15ComputeLogProbsEPKfS1_PKiS3_iS3_S3_iiiPf_param_7];
	ld.param.u32 	%r5, [_ZN2ot15ComputeLogProbsEPKfS1_PKiS3_iS3_S3_iiiPf_param_8];
	ld.param.u32 	%r6, [_ZN2ot15ComputeLogProbsEPKfS1_PKiS3_iS3_S3_iiiPf_param_9];
	ld.param.u64 	%rd9, [_ZN2ot15ComputeLogProbsEPKfS1_PKiS3_iS3_S3_iiiPf_param_10];
	mov.u32 	%r8, %ntid.x;
	mov.u32 	%r9, %ctaid.x;
	mov.u32 	%r10, %tid.x;
	mad.lo.s32 	%r1, %r8, %r9, %r10;
	setp.ge.s32 	%p1, %r1, %r7;
	@%p1 bra 	$L__BB0_3;
	ld.param.u64 	%rd34, [_ZN2ot15ComputeLogProbsEPKfS1_PKiS3_iS3_S3_iiiPf_param_0];
	cvta.to.global.u64 	%rd10, %rd8;
	cvta.to.global.u64 	%rd11, %rd6;
	cvta.to.global.u64 	%rd12, %rd7;
	cvta.to.global.u64 	%rd13, %rd4;
	cvta.to.global.u64 	%rd14, %rd34;
	cvta.to.global.u64 	%rd15, %rd9;
	mul.wide.s32 	%rd16, %r1, 4;
	add.s64 	%rd17, %rd10, %rd16;
	ld.global.u32 	%r11, [%rd17];
	mul.wide.s32 	%rd18, %r11, 4;
	add.s64 	%rd19, %rd11, %rd18;
	ld.global.u32 	%r12, [%rd19];
	add.s32 	%r13, %r12, 1;
	add.s64 	%rd20, %rd12, %rd18;
	ld.global.u32 	%r14, [%rd20];
	sub.s32 	%r15, %r1, %r14;
	rem.s32 	%r2, %r15, %r13;
	mul.lo.s32 	%r16, %r5, %r1;
	mul.wide.s32 	%rd21, %r16, 4;
	add.s64 	%rd1, %rd14, %rd21;
	add.s64 	%rd22, %rd13, %rd16;
	mul.lo.s32 	%r3, %r11, %r6;
	ld.global.f32 	%f1, [%rd22];
	shl.b32 	%r17, %r1, 1;
	mul.wide.s32 	%rd23, %r17, 4;
	add.s64 	%rd2, %rd15, %rd23;
	mul.wide.s32 	%rd24, %r4, 4;
	add.s64 	%rd25, %rd1, %rd24;
	ld.global.f32 	%f2, [%rd25];
	sub.f32 	%f3, %f2, %f1;
	st.global.f32 	[%rd2], %f3;
	setp.ge.s32 	%p2, %r2, %r12;
	@%p2 bra 	$L__BB0_3;
	ld.param.u64 	%rd35, [_ZN2ot15ComputeLogProbsEPKfS1_PKiS3_iS3_S3_iiiPf_param_2];
	cvt.s64.s32 	%rd26, %r3;
	cvt.s64.s32 	%rd27, %r2;
	add.s64 	%rd28, %rd27, %rd26;
	cvta.to.global.u64 	%rd29, %rd35;
	shl.b64 	%rd30, %rd28, 2;
	add.s64 	%rd31, %rd29, %rd30;
	ld.global.u32 	%r18, [%rd31];
	mul.wide.s32 	%rd32, %r18, 4;
	add.s64 	%rd33, %rd1, %rd32;
	ld.global.f32 	%f4, [%rd33];
	sub.f32 	%f5, %f4, %f1;
	st.global.f32 	[%rd2+4], %f5;
$L__BB0_3:
	ret;

}
	// .globl	_ZN2ot12ComputeAlphaEPKfPKiS3_S3_iiPiPfS5_
.visible .entry _ZN2ot12ComputeAlphaEPKfPKiS3_S3_iiPiPfS5_(
	.param .u64 .ptr .align 1 _ZN2ot12ComputeAlphaEPKfPKiS3_S3_iiPiPfS5__param_0,
	.param .u64 .ptr .align 1 _ZN2ot12ComputeAlphaEPKfPKiS3_S3_iiPiPfS5__param_1,
	.param .u64 .ptr .align 1 _ZN2ot12ComputeAlphaEPKfPKiS3_S3_iiPiPfS5__param_2,
	.param .u64 .ptr .align 1 _ZN2ot12ComputeAlphaEPKfPKiS3_S3_iiPiPfS5__param_3,
	.param .u32 _ZN2ot12ComputeAlphaEPKfPKiS3_S3_iiPiPfS5__param_4,
	.param .u32 _ZN2ot12ComputeAlphaEPKfPKiS3_S3_iiPiPfS5__param_5,
	.param .u64 .ptr .align 1 _ZN2ot12ComputeAlphaEPKfPKiS3_S3_iiPiPfS5__param_6,
	.param .u64 .ptr .align 1 _ZN2ot12ComputeAlphaEPKfPKiS3_S3_iiPiPfS5__param_7,
	.param .u64 .ptr .align 1 _ZN2ot12ComputeAlphaEPKfPKiS3_S3_iiPiPfS5__param_8
)
{
	.reg .pred 	%p<247>;
	.reg .b32 	%r<363>;
	.reg .b32 	%f<1561>;
	.reg .b64 	%rd<59>;

	ld.param.u64 	%rd15, [_ZN2ot12ComputeAlphaEPKfPKiS3_S3_iiPiPfS5__param_1];
	ld.param.u64 	%rd16, [_ZN2ot12ComputeAlphaEPKfPKiS3_S3_iiPiPfS5__param_2];
	ld.param.u64 	%rd11, [_ZN2ot12ComputeAlphaEPKfPKiS3_S3_iiPiPfS5__param_3];
	ld.param.u32 	%r47, [_ZN2ot12ComputeAlphaEPKfPKiS3_S3_iiPiPfS5__param_5];
	ld.param.u64 	%rd12, [_ZN2ot12ComputeAlphaEPKfPKiS3_S3_iiPiPfS5__param_6];
	ld.param.u64 	%rd13, [_ZN2ot12ComputeAlphaEPKfPKiS3_S3_iiPiPfS5__param_7];
	cvta.to.global.u64 	%rd17, %rd16;
	cvta.to.global.u64 	%rd18, %rd15;
	mov.u32 	%r1, %ctaid.z;
	mul.wide.u32 	%rd19, %r1, 4;
	add.s64 	%rd20, %rd18, %rd19;
	ld.global.u32 	%r2, [%rd20];
	add.s64 	%rd21, %rd17, %rd19;
	ld.global.u32 	%r48, [%rd21];
	add.s32 	%r4, %r48, 1;
	mov.u32 	%r49, %ntid.x;
	mov.u32 	%r5, %ctaid.x;
	mul.lo.s32 	%r6, %r49, %r5;
	mov.u32 	%r7, %tid.x;
	add.s32 	%r8, %r6, %r7;
	add.s32 	%r9, %r8, 1;
	mov.u32 	%r50, %ctaid.y;
	add.s32 	%r11, %r50, 1;
	setp.ge.s32 	%p1, %r9, %r2;
	setp.ge.s32 	%p2, %r50, %r48;
	or.pred  	%p3, %p1, %p2;
	@%p3 bra 	$L__BB1_174;
	ld.param.u64 	%rd57, [_ZN2ot12ComputeAlphaEPKfPKiS3_S3_iiPiPfS5__param_0];
	cvta.to.global.u64 	%rd22, %rd11;
	cvta.to.global.u64 	%rd23, %rd13;
	cvta.to.global.u64 	%rd24, %rd12;
	cvta.to.global.u64 	%rd1, %rd57;
	add.s64 	%rd26, %rd22, %rd19;
	ld.global.u32 	%r12, [%rd26];
	mul.lo.s32 	%r51, %r47, %r1;
	cvt.s64.s32 	%rd27, %r51;
	cvt.u64.u32 	%rd2, %r50;
	add.s64 	%rd28, %rd27, %rd2;
	shl.b64 	%rd29, %rd28, 2;
	add.s64 	%rd3, %rd24, %rd29;
	mul.wide.s32 	%rd30, %r12, 4;
	add.s64 	%rd4, %rd23, %rd30;
	mul.lo.s32 	%r13, %r4, %r9;
	or.b32  	%r52, %r8, %r50;
	setp.ne.s32 	%p4, %r52, 0;
	@%p4 bra 	$L__BB1_3;
	mov.b32 	%r53, 0;
	st.global.u32 	[%rd4], %r53;
$L__BB1_3:
	setp.eq.s32 	%p5, %r5, 0;
	@%p5 bra 	$L__BB1_5;
$L__BB1_4:
	atom.global.or.b32 	%r54, [%rd3], 0;
	setp.lt.u32 	%p6, %r54, %r5;
	@%p6 bra 	$L__BB1_4;
$L__BB1_5:
	setp.eq.s32 	%p7, %r50, 0;
	@%p7 bra 	$L__BB1_7;
$L__BB1_6:
	atom.global.or.b32 	%r55, [%rd3+-4], 0;
	setp.le.u32 	%p8, %r55, %r5;
	@%p8 bra 	$L__BB1_6;
$L__BB1_7:
	shl.b32 	%r56, %r12, 1;
	mul.wide.s32 	%rd31, %r56, 4;
	add.s64 	%rd5, %rd1, %rd31;
	setp.ne.s32 	%p9, %r8, 0;
	@%p9 bra 	$L__BB1_9;
	shl.b64 	%rd32, %rd2, 2;
	add.s64 	%rd33, %rd4, %rd32;
	ld.global.f32 	%f319, [%rd33];
	shl.b32 	%r57, %r50, 1;
	mul.wide.u32 	%rd34, %r57, 4;
	add.s64 	%rd35, %rd5, %rd34;
	ld.global.f32 	%f320, [%rd35+4];
	add.f32 	%f321, %f319, %f320;
	st.global.f32 	[%rd33+4], %f321;
$L__BB1_9:
	mul.wide.s32 	%rd36, %r13, 4;
	add.s64 	%rd6, %rd4, %rd36;
	mul.lo.s32 	%r58, %r8, %r4;
	shl.b32 	%r59, %r58, 1;
	mul.wide.s32 	%rd37, %r59, 4;
	add.s64 	%rd7, %rd5, %rd37;
	setp.ne.s32 	%p10, %r50, 0;
	@%p10 bra 	$L__BB1_11;
	ld.global.f32 	%f322, [%rd7];
	mov.b32 	%r60, %f322;
	shfl.sync.up.b32	%r61|%p11, %r60, 1, 0, -1;
	mov.b32 	%f323, %r61;
	setp.eq.s32 	%p12, %r7, 0;
	add.f32 	%f324, %f322, %f323;
	selp.f32 	%f325, %f322, %f324, %p12;
	mov.b32 	%r62, %f325;
	shfl.sync.up.b32	%r63|%p13, %r62, 2, 0, -1;
	mov.b32 	%f326, %r63;
	setp.lt.u32 	%p14, %r7, 2;
	add.f32 	%f327, %f325, %f326;
	selp.f32 	%f328, %f325, %f327, %p14;
	mov.b32 	%r64, %f328;
	shfl.sync.up.b32	%r65|%p15, %r64, 4, 0, -1;
	mov.b32 	%f329, %r65;
	setp.lt.u32 	%p16, %r7, 4;
	add.f32 	%f330, %f328, %f329;
	selp.f32 	%f331, %f328, %f330, %p16;
	mov.b32 	%r66, %f331;
	shfl.sync.up.b32	%r67|%p17, %r66, 8, 0, -1;
	mov.b32 	%f332, %r67;
	setp.lt.u32 	%p18, %r7, 8;
	add.f32 	%f333, %f331, %f332;
	selp.f32 	%f334, %f331, %f333, %p18;
	mov.b32 	%r68, %f334;
	shfl.sync.up.b32	%r69|%p19, %r68, 16, 0, -1;
	mov.b32 	%f335, %r69;
	setp.lt.u32 	%p20, %r7, 16;
	add.f32 	%f336, %f334, %f335;
	selp.f32 	%f337, %f334, %f336, %p20;
	mul.lo.s32 	%r70, %r4, %r6;
	mul.wide.u32 	%rd38, %r70, 4;
	add.s64 	%rd39, %rd4, %rd38;
	ld.global.f32 	%f338, [%rd39];
	add.f32 	%f339, %f337, %f338;
	st.global.f32 	[%rd6], %f339;
$L__BB1_11:
	shl.b32 	%r71, %r13, 1;
	mul.wide.s32 	%rd40, %r71, 4;
	add.s64 	%rd8, %rd5, %rd40;
	shl.b32 	%r72, %r11, 1;
	mul.wide.u32 	%rd41, %r72, 4;
	add.s64 	%rd42, %rd7, %rd41;
	ld.global.f32 	%f1, [%rd42];
	shl.b32 	%r73, %r50, 1;
	mul.wide.u32 	%rd43, %r73, 4;
	add.s64 	%rd44, %rd8, %rd43;
	ld.global.f32 	%f340, [%rd44+4];
	mul.lo.s32 	%r74, %r4, %r6;
	cvt.u64.u32 	%rd45, %r74;
	add.s64 	%rd46, %rd45, %rd2;
	shl.b64 	%rd47, %rd46, 2;
	add.s64 	%rd48, %rd4, %rd47;
	ld.global.f32 	%f341, [%rd48+4];
	add.f32 	%f342, %f1, %f341;
	shl.b64 	%rd49, %rd2, 2;
	add.s64 	%rd9, %rd6, %rd49;
	ld.global.f32 	%f343, [%rd9];
	add.f32 	%f2, %f340, %f343;
	setp.lt.f32 	%p21, %f342, %f2;
	sub.f32 	%f344, %f342, %f2;
	sub.f32 	%f345, %f2, %f342;
	selp.f32 	%f3, %f344, %f345, %p21;
	selp.f32 	%f1474, %f2, %f342, %p21;
	sub.f32 	%f346, %f3, %f3;
	setp.neu.f32 	%p22, %f346, 0f00000000;
	@%p22 bra 	$L__BB1_15;
	fma.rn.f32 	%f347, %f3, 0f3BBB989D, 0f3F000000;
	cvt.sat.f32.f32 	%f348, %f347;
	mov.f32 	%f349, 0f4B400001;
	mov.f32 	%f350, 0f437C0000;
	fma.rm.f32 	%f351, %f348, %f350, %f349;
	add.f32 	%f352, %f351, 0fCB40007F;
	neg.f32 	%f353, %f352;
	fma.rn.f32 	%f354, %f3, 0f3FB8AA3B, %f353;
	fma.rn.f32 	%f355, %f3, 0f32A57060, %f354;
	mov.b32 	%r75, %f351;
	shl.b32 	%r76, %r75, 23;
	mov.b32 	%f356, %r76;
	ex2.approx.ftz.f32 	%f357, %f355;
	mul.f32 	%f5, %f357, %f356;
	mov.f32 	%f358, 0f3F800000;
	add.rz.f32 	%f359, %f5, %f358;
	mov.b32 	%r77, %f359;
	add.s32 	%r78, %r77, -1061158912;
	and.b32  	%r79, %r78, -8388608;
	mov.b32 	%r14, %f5;
	sub.s32 	%r80, %r14, %r79;
	mov.b32 	%f360, %r80;
	sub.s32 	%r81, 1082130432, %r79;
	mov.b32 	%f361, %r81;
	fma.rn.f32 	%f362, %f361, 0f3E800000, 0fBF800000;
	add.f32 	%f363, %f362, %f360;
	cvt.rn.f32.s32 	%f364, %r79;
	mul.f32 	%f365, %f364, 0f34000000;
	fma.rn.f32 	%f366, %f363, 0fBD39BF78, 0f3DD80012;
	fma.rn.f32 	%f367, %f366, %f363, 0fBE0778E0;
	fma.rn.f32 	%f368, %f367, %f363, 0f3E146475;
	fma.rn.f32 	%f369, %f368, %f363, 0fBE2A68DD;
	fma.rn.f32 	%f370, %f369, %f363, 0f3E4CAF9E;
	fma.rn.f32 	%f371, %f370, %f363, 0fBE800042;
	fma.rn.f32 	%f372, %f371, %f363, 0f3EAAAAE6;
	fma.rn.f32 	%f373, %f372, %f363, 0fBF000000;
	mul.f32 	%f374, %f363, %f373;
	fma.rn.f32 	%f375, %f374, %f363, %f363;
	fma.rn.f32 	%f1467, %f365, 0f3F317218, %f375;
	setp.lt.u32 	%p23, %r14, 2139095040;
	@%p23 bra 	$L__BB1_14;
	setp.gt.s32 	%p24, %r14, -1082130432;
	fma.rn.f32 	%f376, %f5, 0f7F800000, 0f7F800000;
	selp.f32 	%f377, %f376, %f1467, %p24;
	setp.eq.f32 	%p25, %f5, 0f00000000;
	selp.f32 	%f1467, 0f80000000, %f377, %p25;
$L__BB1_14:
	add.f32 	%f1474, %f1474, %f1467;
$L__BB1_15:
	mov.b32 	%r82, %f1474;
	shfl.sync.up.b32	%r83|%p26, %r82, 1, 0, -1;
	mov.b32 	%f1470, %r83;
	setp.ne.s32 	%p27, %r7, 1;
	@%p27 bra 	$L__BB1_20;
	add.f32 	%f378, %f1, %f1470;
	setp.lt.f32 	%p28, %f378, %f2;
	sub.f32 	%f379, %f378, %f2;
	sub.f32 	%f380, %f2, %f378;
	selp.f32 	%f12, %f379, %f380, %p28;
	selp.f32 	%f1470, %f2, %f378, %p28;
	sub.f32 	%f381, %f12, %f12;
	setp.neu.f32 	%p29, %f381, 0f00000000;
	mov.f32 	%f1474, %f1470;
	@%p29 bra 	$L__BB1_20;
	fma.rn.f32 	%f382, %f12, 0f3BBB989D, 0f3F000000;
	cvt.sat.f32.f32 	%f383, %f382;
	mov.f32 	%f384, 0f4B400001;
	mov.f32 	%f385, 0f437C0000;
	fma.rm.f32 	%f386, %f383, %f385, %f384;
	add.f32 	%f387, %f386, 0fCB40007F;
	neg.f32 	%f388, %f387;
	fma.rn.f32 	%f389, %f12, 0f3FB8AA3B, %f388;
	fma.rn.f32 	%f390, %f12, 0f32A57060, %f389;
	mov.b32 	%r84, %f386;
	shl.b32 	%r85, %r84, 23;
	mov.b32 	%f391, %r85;
	ex2.approx.ftz.f32 	%f392, %f390;
	mul.f32 	%f14, %f392, %f391;
	mov.f32 	%f393, 0f3F800000;
	add.rz.f32 	%f394, %f14, %f393;
	mov.b32 	%r86, %f394;
	add.s32 	%r87, %r86, -1061158912;
	and.b32  	%r88, %r87, -8388608;
	mov.b32 	%r15, %f14;
	sub.s32 	%r89, %r15, %r88;
	mov.b32 	%f395, %r89;
	sub.s32 	%r90, 1082130432, %r88;
	mov.b32 	%f396, %r90;
	fma.rn.f32 	%f397, %f396, 0f3E800000, 0fBF800000;
	add.f32 	%f398, %f397, %f395;
	cvt.rn.f32.s32 	%f399, %r88;
	mul.f32 	%f400, %f399, 0f34000000;
	fma.rn.f32 	%f401, %f398, 0fBD39BF78, 0f3DD80012;
	fma.rn.f32 	%f402, %f401, %f398, 0fBE0778E0;
	fma.rn.f32 	%f403, %f402, %f398, 0f3E146475;
	fma.rn.f32 	%f404, %f403, %f398, 0fBE2A68DD;
	fma.rn.f32 	%f405, %f404, %f398, 0f3E4CAF9E;
	fma.rn.f32 	%f406, %f405, %f398, 0fBE800042;
	fma.rn.f32 	%f407, %f406, %f398, 0f3EAAAAE6;
	fma.rn.f32 	%f408, %f407, %f398, 0fBF000000;
	mul.f32 	%f409, %f398, %f408;
	fma.rn.f32 	%f410, %f409, %f398, %f398;
	fma.rn.f32 	%f1469, %f400, 0f3F317218, %f410;
	setp.lt.u32 	%p30, %r15, 2139095040;
	@%p30 bra 	$L__BB1_19;
	setp.gt.s32 	%p31, %r15, -1082130432;
	fma.rn.f32 	%f411, %f14, 0f7F800000, 0f7F800000;
	selp.f32 	%f412, %f411, %f1469, %p31;
	setp.eq.f32 	%p32, %f14, 0f00000000;
	selp.f32 	%f1469, 0f80000000, %f412, %p32;
$L__BB1_19:
	add.f32 	%f1470, %f1470, %f1469;
	mov.f32 	%f1474, %f1470;
$L__BB1_20:
	mov.b32 	%r91, %f1470;
	shfl.sync.up.b32	%r92|%p33, %r91, 1, 0, -1;
	mov.b32 	%f1473, %r92;
	setp.ne.s32 	%p34, %r7, 2;
	@%p34 bra 	$L__BB1_25;
	add.f32 	%f413, %f1, %f1473;
	setp.lt.f32 	%p35, %f413, %f2;
	sub.f32 	%f414, %f413, %f2;
	sub.f32 	%f415, %f2, %f413;
	selp.f32 	%f22, %f414, %f415, %p35;
	selp.f32 	%f1473, %f2, %f413, %p35;
	sub.f32 	%f416, %f22, %f22;
	setp.neu.f32 	%p36, %f416, 0f00000000;
	mov.f32 	%f1474, %f1473;
	@%p36 bra 	$L__BB1_25;
	fma.rn.f32 	%f417, %f22, 0f3BBB989D, 0f3F000000;
	cvt.sat.f32.f32 	%f418, %f417;
	mov.f32 	%f419, 0f4B400001;
	mov.f32 	%f420, 0f437C0000;
	fma.rm.f32 	%f421, %f418, %f420, %f419;
	add.f32 	%f422, %f421, 0fCB40007F;
	neg.f32 	%f423, %f422;
	fma.rn.f32 	%f424, %f22, 0f3FB8AA3B, %f423;
	fma.rn.f32 	%f425, %f22, 0f32A57060, %f424;
	mov.b32 	%r93, %f421;
	shl.b32 	%r94, %r93, 23;
	mov.b32 	%f426, %r94;
	ex2.approx.ftz.f32 	%f427, %f425;
	mul.f32 	%f24, %f427, %f426;
	mov.f32 	%f428, 0f3F800000;
	add.rz.f32 	%f429, %f24, %f428;
	mov.b32 	%r95, %f429;
	add.s32 	%r96, %r95, -1061158912;
	and.b32  	%r97, %r96, -8388608;
	mov.b32 	%r16, %f24;
	sub.s32 	%r98, %r16, %r97;
	mov.b32 	%f430, %r98;
	sub.s32 	%r99, 1082130432, %r97;
	mov.b32 	%f431, %r99;
	fma.rn.f32 	%f432, %f431, 0f3E800000, 0fBF800000;
	add.f32 	%f433, %f432, %f430;
	cvt.rn.f32.s32 	%f434, %r97;
	mul.f32 	%f435, %f434, 0f34000000;
	fma.rn.f32 	%f436, %f433, 0fBD39BF78, 0f3DD80012;
	fma.rn.f32 	%f437, %f436, %f433, 0fBE0778E0;
	fma.rn.f32 	%f438, %f437, %f433, 0f3E146475;
	fma.rn.f32 	%f439, %f438, %f433, 0fBE2A68DD;
	fma.rn.f32 	%f440, %f439, %f433, 0f3E4CAF9E;
	fma.rn.f32 	%f441, %f440, %f433, 0fBE800042;
	fma.rn.f32 	%f442, %f441, %f433, 0f3EAAAAE6;
	fma.rn.f32 	%f443, %f442, %f433, 0fBF000000;
	mul.f32 	%f444, %f433, %f443;
	fma.rn.f32 	%f445, %f444, %f433, %f433;
	fma.rn.f32 	%f1472, %f435, 0f3F317218, %f445;
	setp.lt.u32 	%p37, %r16, 2139095040;
	@%p37 bra 	$L__BB1_24;
	setp.gt.s32 	%p38, %r16, -1082130432;
	fma.rn.f32 	%f446, %f24, 0f7F800000, 0f7F800000;
	selp.f32 	%f447, %f446, %f1472, %p38;
	setp.eq.f32 	%p39, %f24, 0f00000000;
	selp.f32 	%f1472, 0f80000000, %f447, %p39;
$L__BB1_24:
	add.f32 	%f1473, %f1473, %f1472;
	mov.f32 	%f1474, %f1473;
$L__BB1_25:
	mov.b32 	%r100, %f1473;
	shfl.sync.up.b32	%r101|%p40, %r100, 1, 0, -1;
	mov.b32 	%f1476, %r101;
	setp.ne.s32 	%p41, %r7, 3;
	@%p41 bra 	$L__BB1_30;
	add.f32 	%f448, %f1, %f1476;
	setp.lt.f32 	%p42, %f448, %f2;
	sub.f32 	%f449, %f448, %f2;
	sub.f32 	%f450, %f2, %f448;
	selp.f32 	%f32, %f449, %f450, %p42;
	selp.f32 	%f1476, %f2, %f448, %p42;
	sub.f32 	%f451, %f32, %f32;
	setp.neu.f32 	%p43, %f451, 0f00000000;
	mov.f32 	%f1474, %f1476;
	@%p43 bra 	$L__BB1_30;
	fma.rn.f32 	%f452, %f32, 0f3BBB989D, 0f3F000000;
	cvt.sat.f32.f32 	%f453, %f452;
	mov.f32 	%f454, 0f4B400001;
	mov.f32 	%f455, 0f437C0000;
	fma.rm.f32 	%f456, %f453, %f455, %f454;
	add.f32 	%f457, %f456, 0fCB40007F;
	neg.f32 	%f458, %f457;
	fma.rn.f32 	%f459, %f32, 0f3FB8AA3B, %f458;
	fma.rn.f32 	%f460, %f32, 0f32A57060, %f459;
	mov.b32 	%r102, %f456;
	shl.b32 	%r103, %r102, 23;
	mov.b32 	%f461, %r103;
	ex2.approx.ftz.f32 	%f462, %f460;
	mul.f32 	%f34, %f462, %f461;
	mov.f32 	%f463, 0f3F800000;
	add.rz.f32 	%f464, %f34, %f463;
	mov.b32 	%r104, %f464;
	add.s32 	%r105, %r104, -1061158912;
	and.b32  	%r106, %r105, -8388608;
	mov.b32 	%r17, %f34;
	sub.s32 	%r107, %r17, %r106;
	mov.b32 	%f465, %r107;
	sub.s32 	%r108, 1082130432, %r106;
	mov.b32 	%f466, %r108;
	fma.rn.f32 	%f467, %f466, 0f3E800000, 0fBF800000;
	add.f32 	%f468, %f467, %f465;
	cvt.rn.f32.s32 	%f469, %r106;
	mul.f32 	%f470, %f469, 0f34000000;
	fma.rn.f32 	%f471, %f468, 0fBD39BF78, 0f3DD80012;
	fma.rn.f32 	%f472, %f471, %f468, 0fBE0778E0;
	fma.rn.f32 	%f473, %f472, %f468, 0f3E146475;
	fma.rn.f32 	%f474, %f473, %f468, 0fBE2A68DD;
	fma.rn.f32 	%f475, %f474, %f468, 0f3E4CAF9E;
	fma.rn.f32 	%f476, %f475, %f468, 0fBE800042;
	fma.rn.f32 	%f477, %f476, %f468, 0f3EAAAAE6;
	fma.rn.f32 	%f478, %f477, %f468, 0fBF000000;
	mul.f32 	%f479, %f468, %f478;
	fma.rn.f32 	%f480, %f479, %f468, %f468;
	fma.rn.f32 	%f1475, %f470, 0f3F317218, %f480;
	setp.lt.u32 	%p44, %r17, 2139095040;
	@%p44 bra 	$L__BB1_29;
	setp.gt.s32 	%p45, %r17, -1082130432;
	fma.rn.f32 	%f481, %f34, 0f7F800000, 0f7F800000;
	selp.f32 	%f482, %f481, %f1475, %p45;
	setp.eq.f32 	%p46, %f34, 0f00000000;
	selp.f32 	%f1475, 0f80000000, %f482, %p46;
$L__BB1_29:
	add.f32 	%f1476, %f1476, %f1475;
	mov.f32 	%f1474, %f1476;
$L__BB1_30:
	mov.b32 	%r109, %f1476;
	shfl.sync.up.b32	%r110|%p47, %r109, 1, 0, -1;
	mov.b32 	%f1479, %r110;
	setp.ne.s32 	%p48, %r7, 4;
	@%p48 bra 	$L__BB1_35;
	add.f32 	%f483, %f1, %f1479;
	setp.lt.f32 	%p49, %f483, %f2;
	sub.f32 	%f484, %f483, %f2;
	sub.f32 	%f485, %f2, %f483;
	selp.f32 	%f42, %f484, %f485, %p49;
	selp.f32 	%f1479, %f2, %f483, %p49;
	sub.f32 	%f486, %f42, %f42;
	setp.neu.f32 	%p50, %f486, 0f00000000;
	mov.f32 	%f1474, %f1479;
	@%p50 bra 	$L__BB1_35;
	fma.rn.f32 	%f487, %f42, 0f3BBB989D, 0f3F000000;
	cvt.sat.f32.f32 	%f488, %f487;
	mov.f32 	%f489, 0f4B400001;
	mov.f32 	%f490, 0f437C0000;
	fma.rm.f32 	%f491, %f488, %f490, %f489;
	add.f32 	%f492, %f491, 0fCB40007F;
	neg.f32 	%f493, %f492;
	fma.rn.f32 	%f494, %f42, 0f3FB8AA3B, %f493;
	fma.rn.f32 	%f495, %f42, 0f32A57060, %f494;
	mov.b32 	%r111, %f491;
	shl.b32 	%r112, %r111, 23;
	mov.b32 	%f496, %r112;
	ex2.approx.ftz.f32 	%f497, %f495;
	mul.f32 	%f44, %f497, %f496;
	mov.f32 	%f498, 0f3F800000;
	add.rz.f32 	%f499, %f44, %f498;
	mov.b32 	%r113, %f499;
	add.s32 	%r114, %r113, -1061158912;
	and.b32  	%r115, %r114, -8388608;
	mov.b32 	%r18, %f44;
	sub.s32 	%r116, %r18, %r115;
	mov.b32 	%f500, %r116;
	sub.s32 	%r117, 1082130432, %r115;
	mov.b32 	%f501, %r117;
	fma.rn.f32 	%f502, %f501, 0f3E800000, 0fBF800000;
	add.f32 	%f503, %f502, %f500;
	cvt.rn.f32.s32 	%f504, %r115;
	mul.f32 	%f505, %f504, 0f34000000;
	fma.rn.f32 	%f506, %f503, 0fBD39BF78, 0f3DD80012;
	fma.rn.f32 	%f507, %f506, %f503, 0fBE0778E0;
	fma.rn.f32 	%f508, %f507, %f503, 0f3E146475;
	fma.rn.f32 	%f509, %f508, %f503, 0fBE2A68DD;
	fma.rn.f32 	%f510, %f509, %f503, 0f3E4CAF9E;
	fma.rn.f32 	%f511, %f510, %f503, 0fBE800042;
	fma.rn.f32 	%f512, %f511, %f503, 0f3EAAAAE6;
	fma.rn.f32 	%f513, %f512, %f503, 0fBF000000;
	mul.f32 	%f514, %f503, %f513;
	fma.rn.f32 	%f515, %f514, %f503, %f503;
	fma.rn.f32 	%f1478, %f505, 0f3F317218, %f515;
	setp.lt.u32 	%p51, %r18, 2139095040;
	@%p51 bra 	$L__BB1_34;
	setp.gt.s32 	%p52, %r18, -1082130432;
	fma.rn.f32 	%f516, %f44, 0f7F800000, 0f7F800000;
	selp.f32 	%f517, %f516, %f1478, %p52;
	setp.eq.f32 	%p53, %f44, 0f00000000;
	selp.f32 	%f1478, 0f80000000, %f517, %p53;
$L__BB1_34:
	add.f32 	%f1479, %f1479, %f1478;
	mov.f32 	%f1474, %f1479;
$L__BB1_35:
	mov.b32 	%r118, %f1479;
	shfl.sync.up.b32	%r119|%p54, %r118, 1, 0, -1;
	mov.b32 	%f1482, %r119;
	setp.ne.s32 	%p55, %r7, 5;
	@%p55 bra 	$L__BB1_40;
	add.f32 	%f518, %f1, %f1482;
	setp.lt.f32 	%p56, %f518, %f2;
	sub.f32 	%f519, %f518, %f2;
	sub.f32 	%f520, %f2, %f518;
	selp.f32 	%f52, %f519, %f520, %p56;
	selp.f32 	%f1482, %f2, %f518, %p56;
	sub.f32 	%f521, %f52, %f52;
	setp.neu.f32 	%p57, %f521, 0f00000000;
	mov.f32 	%f1474, %f1482;
	@%p57 bra 	$L__BB1_40;
	fma.rn.f32 	%f522, %f52, 0f3BBB989D, 0f3F000000;
	cvt.sat.f32.f32 	%f523, %f522;
	mov.f32 	%f524, 0f4B400001;
	mov.f32 	%f525, 0f437C0000;
	fma.rm.f32 	%f526, %f523, %f525, %f524;
	add.f32 	%f527, %f526, 0fCB40007F;
	neg.f32 	%f528, %f527;
	fma.rn.f32 	%f529, %f52, 0f3FB8AA3B, %f528;
	fma.rn.f32 	%f530, %f52, 0f32A57060, %f529;
	mov.b32 	%r120, %f526;
	shl.b32 	%r121, %r120, 23;
	mov.b32 	%f531, %r121;
	ex2.approx.ftz.f32 	%f532, %f530;
	mul.f32 	%f54, %f532, %f531;
	mov.f32 	%f533, 0f3F800000;
	add.rz.f32 	%f534, %f54, %f533;
	mov.b32 	%r122, %f534;
	add.s32 	%r123, %r122, -1061158912;
	and.b32  	%r124, %r123, -8388608;
	mov.b32 	%r19, %f54;
	sub.s32 	%r125, %r19, %r124;
	mov.b32 	%f535, %r125;
	sub.s32 	%r126, 1082130432, %r124;
	mov.b32 	%f536, %r126;
	fma.rn.f32 	%f537, %f536, 0f3E800000, 0fBF800000;
	add.f32 	%f538, %f537, %f535;
	cvt.rn.f32.s32 	%f539, %r124;
	mul.f32 	%f540, %f539, 0f34000000;
	fma.rn.f32 	%f541, %f538, 0fBD39BF78, 0f3DD80012;
	fma.rn.f32 	%f542, %f541, %f538, 0fBE0778E0;
	fma.rn.f32 	%f543, %f542, %f538, 0f3E146475;
	fma.rn.f32 	%f544, %f543, %f538, 0fBE2A68DD;
	fma.rn.f32 	%f545, %f544, %f538, 0f3E4CAF9E;
	fma.rn.f32 	%f546, %f545, %f538, 0fBE800042;
	fma.rn.f32 	%f547, %f546, %f538, 0f3EAAAAE6;
	fma.rn.f32 	%f548, %f547, %f538, 0fBF000000;
	mul.f32 	%f549, %f538, %f548;
	fma.rn.f32 	%f550, %f549, %f538, %f538;
	fma.rn.f32 	%f1481, %f540, 0f3F317218, %f550;
	setp.lt.u32 	%p58, %r19, 2139095040;
	@%p58 bra 	$L__BB1_39;
	setp.gt.s32 	%p59, %r19, -1082130432;
	fma.rn.f32 	%f551, %f54, 0f7F800000, 0f7F800000;
	selp.f32 	%f552, %f551, %f1481, %p59;
	setp.eq.f32 	%p60, %f54, 0f00000000;
	selp.f32 	%f1481, 0f80000000, %f552, %p60;
$L__BB1_39:
	add.f32 	%f1482, %f1482, %f1481;
	mov.f32 	%f1474, %f1482;
$L__BB1_40:
	mov.b32 	%r127, %f1482;
	shfl.sync.up.b32	%r128|%p61, %r127, 1, 0, -1;
	mov.b32 	%f1485, %r128;
	setp.ne.s32 	%p62, %r7, 6;
	@%p62 bra 	$L__BB1_45;
	add.f32 	%f553, %f1, %f1485;
	setp.lt.f32 	%p63, %f553, %f2;
	sub.f32 	%f554, %f553, %f2;
	sub.f32 	%f555, %f2, %f553;
	selp.f32 	%f62, %f554, %f555, %p63;
	selp.f32 	%f1485, %f2, %f553, %p63;
	sub.f32 	%f556, %f62, %f62;
	setp.neu.f32 	%p64, %f556, 0f00000000;
	mov.f32 	%f1474, %f1485;
	@%p64 bra 	$L__BB1_45;
	fma.rn.f32 	%f557, %f62, 0f3BBB989D, 0f3F000000;
	cvt.sat.f32.f32 	%f558, %f557;
	mov.f32 	%f559, 0f4B400001;
	mov.f32 	%f560, 0f437C0000;
	fma.rm.f32 	%f561, %f558, %f560, %f559;
	add.f32 	%f562, %f561, 0fCB40007F;
	neg.f32 	%f563, %f562;
	fma.rn.f32 	%f564, %f62, 0f3FB8AA3B, %f563;
	fma.rn.f32 	%f565, %f62, 0f32A57060, %f564;
	mov.b32 	%r129, %f561;
	shl.b32 	%r130, %r129, 23;
	mov.b32 	%f566, %r130;
	ex2.approx.ftz.f32 	%f567, %f565;
	mul.f32 	%f64, %f567, %f566;
	mov.f32 	%f568, 0f3F800000;
	add.rz.f32 	%f569, %f64, %f568;
	mov.b32 	%r131, %f569;
	add.s32 	%r132, %r131, -1061158912;
	and.b32  	%r133, %r132, -8388608;
	mov.b32 	%r20, %f64;
	sub.s32 	%r134, %r20, %r133;
	mov.b32 	%f570, %r134;
	sub.s32 	%r135, 1082130432, %r133;
	mov.b32 	%f571, %r135;
	fma.rn.f32 	%f572, %f571, 0f3E800000, 0fBF800000;
	add.f32 	%f573, %f572, %f570;
	cvt.rn.f32.s32 	%f574, %r133;
	mul.f32 	%f575, %f574, 0f34000000;
	fma.rn.f32 	%f576, %f573, 0fBD39BF78, 0f3DD80012;
	fma.rn.f32 	%f577, %f576, %f573, 0fBE0778E0;
	fma.rn.f32 	%f578, %f577, %f573, 0f3E146475;
	fma.rn.f32 	%f579, %f578, %f573, 0fBE2A68DD;
	fma.rn.f32 	%f580, %f579, %f573, 0f3E4CAF9E;
	fma.rn.f32 	%f581, %f580, %f573, 0fBE800042;
	fma.rn.f32 	%f582, %f581, %f573, 0f3EAAAAE6;
	fma.rn.f32 	%f583, %f582, %f573, 0fBF000000;
	mul.f32 	%f584, %f573, %f583;
	fma.rn.f32 	%f585, %f584, %f573, %f573;
	fma.rn.f32 	%f1484, %f575, 0f3F317218, %f585;
	setp.lt.u32 	%p65, %r20, 2139095040;
	@%p65 bra 	$L__BB1_44;
	setp.gt.s32 	%p66, %r20, -1082130432;
	fma.rn.f32 	%f586, %f64, 0f7F800000, 0f7F800000;
	selp.f32 	%f587, %f586, %f1484, %p66;
	setp.eq.f32 	%p67, %f64, 0f00000000;
	selp.f32 	%f1484, 0f80000000, %f587, %p67;
$L__BB1_44:
	add.f32 	%f1485, %f1485, %f1484;
	mov.f32 	%f1474, %f1485;
$L__BB1_45:
	mov.b32 	%r136, %f1485;
	shfl.sync.up.b32	%r137|%p68, %r136, 1, 0, -1;
	mov.b32 	%f1488, %r137;
	setp.ne.s32 	%p69, %r7, 7;
	@%p69 bra 	$L__BB1_50;
	add.f32 	%f588, %f1, %f1488;
	setp.lt.f32 	%p70, %f588, %f2;
	sub.f32 	%f589, %f588, %f2;
	sub.f32 	%f590, %f2, %f588;
	selp.f32 	%f72, %f589, %f590, %p70;
	selp.f32 	%f1488, %f2, %f588, %p70;
	sub.f32 	%f591, %f72, %f72;
	setp.neu.f32 	%p71, %f591, 0f00000000;
	mov.f32 	%f1474, %f1488;
	@%p71 bra 	$L__BB1_50;
	fma.rn.f32 	%f592, %f72, 0f3BBB989D, 0f3F000000;
	cvt.sat.f32.f32 	%f593, %f592;
	mov.f32 	%f594, 0f4B400001;
	mov.f32 	%f595, 0f437C0000;
	fma.rm.f32 	%f596, %f593, %f595, %f594;
	add.f32 	%f597, %f596, 0fCB40007F;
	neg.f32 	%f598, %f597;
	fma.rn.f32 	%f599, %f72, 0f3FB8AA3B, %f598;
	fma.rn.f32 	%f600, %f72, 0f32A57060, %f599;
	mov.b32 	%r138, %f596;
	shl.b32 	%r139, %r138, 23;
	mov.b32 	%f601, %r139;
	ex2.approx.ftz.f32 	%f602, %f600;
	mul.f32 	%f74, %f602, %f601;
	mov.f32 	%f603, 0f3F800000;
	add.rz.f32 	%f604, %f74, %f603;
	mov.b32 	%r140, %f604;
	add.s32 	%r141, %r140, -1061158912;
	and.b32  	%r142, %r141, -8388608;
	mov.b32 	%r21, %f74;
	sub.s32 	%r143, %r21, %r142;
	mov.b32 	%f605, %r143;
	sub.s32 	%r144, 1082130432, %r142;
	mov.b32 	%f606, %r144;
	fma.rn.f32 	%f607, %f606, 0f3E800000, 0fBF800000;
	add.f32 	%f608, %f607, %f605;
	cvt.rn.f32.s32 	%f609, %r142;
	mul.f32 	%f610, %f609, 0f34000000;
	fma.rn.f32 	%f611, %f608, 0fBD39BF78, 0f3DD80012;
	fma.rn.f32 	%f612, %f611, %f608, 0fBE0778E0;
	fma.rn.f32 	%f613, %f612, %f608, 0f3E146475;
	fma.rn.f32 	%f614, %f613, %f608, 0fBE2A68DD;
	fma.rn.f32 	%f615, %f614, %f608, 0f3E4CAF9E;
	fma.rn.f32 	%f616, %f615, %f608, 0fBE800042;
	fma.rn.f32 	%f617, %f616, %f608, 0f3EAAAAE6;
	fma.rn.f32 	%f618, %f617, %f608, 0fBF000000;
	mul.f32 	%f619, %f608, %f618;
	fma.rn.f32 	%f620, %f619, %f608, %f608;
	fma.rn.f32 	%f1487, %f610, 0f3F317218, %f620;
	setp.lt.u32 	%p72, %r21, 2139095040;
	@%p72 bra 	$L__BB1_49;
	setp.gt.s32 	%p73, %r21, -1082130432;
	fma.rn.f32 	%f621, %f74, 0f7F800000, 0f7F800000;
	selp.f32 	%f622, %f621, %f1487, %p73;
	setp.eq.f32 	%p74, %f74, 0f00000000;
	selp.f32 	%f1487, 0f80000000, %f622, %p74;
$L__BB1_49:
	add.f32 	%f1488, %f1488, %f1487;
	mov.f32 	%f1474, %f1488;
$L__BB1_50:
	mov.b32 	%r145, %f1488;
	shfl.sync.up.b32	%r146|%p75, %r145, 1, 0, -1;
	mov.b32 	%f1491, %r146;
	setp.ne.s32 	%p76, %r7, 8;
	@%p76 bra 	$L__BB1_55;
	add.f32 	%f623, %f1, %f1491;
	setp.lt.f32 	%p77, %f623, %f2;
	sub.f32 	%f624, %f623, %f2;
	sub.f32 	%f625, %f2, %f623;
	selp.f32 	%f82, %f624, %f625, %p77;
	selp.f32 	%f1491, %f2, %f623, %p77;
	sub.f32 	%f626, %f82, %f82;
	setp.neu.f32 	%p78, %f626, 0f00000000;
	mov.f32 	%f1474, %f1491;
	@%p78 bra 	$L__BB1_55;
	fma.rn.f32 	%f627, %f82, 0f3BBB989D, 0f3F000000;
	cvt.sat.f32.f32 	%f628, %f627;
	mov.f32 	%f629, 0f4B400001;
	mov.f32 	%f630, 0f437C0000;
	fma.rm.f32 	%f631, %f628, %f630, %f629;
	add.f32 	%f632, %f631, 0fCB40007F;
	neg.f32 	%f633, %f632;
	fma.rn.f32 	%f634, %f82, 0f3FB8AA3B, %f633;
	fma.rn.f32 	%f635, %f82, 0f32A57060, %f634;
	mov.b32 	%r147, %f631;
	shl.b32 	%r148, %r147, 23;
	mov.b32 	%f636, %r148;
	ex2.approx.ftz.f32 	%f637, %f635;
	mul.f32 	%f84, %f637, %f636;
	mov.f32 	%f638, 0f3F800000;
	add.rz.f32 	%f639, %f84, %f638;
	mov.b32 	%r149, %f639;
	add.s32 	%r150, %r149, -1061158912;
	and.b32  	%r151, %r150, -8388608;
	mov.b32 	%r22, %f84;
	sub.s32 	%r152, %r22, %r151;
	mov.b32 	%f640, %r152;
	sub.s32 	%r153, 1082130432, %r151;
	mov.b32 	%f641, %r153;
	fma.rn.f32 	%f642, %f641, 0f3E800000, 0fBF800000;
	add.f32 	%f643, %f642, %f640;
	cvt.rn.f32.s32 	%f644, %r151;
	mul.f32 	%f645, %f644, 0f34000000;
	fma.rn.f32 	%f646, %f643, 0fBD39BF78, 0f3DD80012;
	fma.rn.f32 	%f647, %f646, %f643, 0fBE0778E0;
	fma.rn.f32 	%f648, %f647, %f643, 0f3E146475;
	fma.rn.f32 	%f649, %f648, %f643, 0fBE2A68DD;
	fma.rn.f32 	%f650, %f649, %f643, 0f3E4CAF9E;
	fma.rn.f32 	%f651, %f650, %f643, 0fBE800042;
	fma.rn.f32 	%f652, %f651, %f643, 0f3EAAAAE6;
	fma.rn.f32 	%f653, %f652, %f643, 0fBF000000;
	mul.f32 	%f654, %f643, %f653;
	fma.rn.f32 	%f655, %f654, %f643, %f643;
	fma.rn.f32 	%f1490, %f645, 0f3F317218, %f655;
	setp.lt.u32 	%p79, %r22, 2139095040;
	@%p79 bra 	$L__BB1_54;
	setp.gt.s32 	%p80, %r22, -1082130432;
	fma.rn.f32 	%f656, %f84, 0f7F800000, 0f7F800000;
	selp.f32 	%f657, %f656, %f1490, %p80;
	setp.eq.f32 	%p81, %f84, 0f00000000;
	selp.f32 	%f1490, 0f80000000, %f657, %p81;
$L__BB1_54:
	add.f32 	%f1491, %f1491, %f1490;
	mov.f32 	%f1474, %f1491;
$L__BB1_55:
	mov.b32 	%r154, %f1491;
	shfl.sync.up.b32	%r155|%p82, %r154, 1, 0, -1;
	mov.b32 	%f1494, %r155;
	setp.ne.s32 	%p83, %r7, 9;
	@%p83 bra 	$L__BB1_60;
	add.f32 	%f658, %f1, %f1494;
	setp.lt.f32 	%p84, %f658, %f2;
	sub.f32 	%f659, %f658, %f2;
	sub.f32 	%f660, %f2, %f658;
	selp.f32 	%f92, %f659, %f660, %p84;
	selp.f32 	%f1494, %f2, %f658, %p84;
	sub.f32 	%f661, %f92, %f92;
	setp.neu.f32 	%p85, %f661, 0f00000000;
	mov.f32 	%f1474, %f1494;
	@%p85 bra 	$L__BB1_60;
	fma.rn.f32 	%f662, %f92, 0f3BBB989D, 0f3F000000;
	cvt.sat.f32.f32 	%f663, %f662;
	mov.f32 	%f664, 0f4B400001;
	mov.f32 	%f665, 0f437C0000;
	fma.rm.f32 	%f666, %f663, %f665, %f664;
	add.f32 	%f667, %f666, 0fCB40007F;
	neg.f32 	%f668, %f667;
	fma.rn.f32 	%f669, %f92, 0f3FB8AA3B, %f668;
	fma.rn.f32 	%f670, %f92, 0f32A57060, %f669;
	mov.b32 	%r156, %f666;
	shl.b32 	%r157, %r156, 23;
	mov.b32 	%f671, %r157;
	ex2.approx.ftz.f32 	%f672, %f670;
	mul.f32 	%f94, %f672, %f671;
	mov.f32 	%f673, 0f3F800000;
	add.rz.f32 	%f674, %f94, %f673;
	mov.b32 	%r158, %f674;
	add.s32 	%r159, %r158, -1061158912;
	and.b32  	%r160, %r159, -8388608;
	mov.b32 	%r23, %f94;
	sub.s32 	%r161, %r23, %r160;
	mov.b32 	%f675, %r161;
	sub.s32 	%r162, 1082130432, %r160;
	mov.b32 	%f676, %r162;
	fma.rn.f32 	%f677, %f676, 0f3E800000, 0fBF800000;
	add.f32 	%f678, %f677, %f675;
	cvt.rn.f32.s32 	%f679, %r160;
	mul.f32 	%f680, %f679, 0f34000000;
	fma.rn.f32 	%f681, %f678, 0fBD39BF78, 0f3DD80012;
	fma.rn.f32 	%f682, %f681, %f678, 0fBE0778E0;
	fma.rn.f32 	%f683, %f682, %f678, 0f3E146475;
	fma.rn.f32 	%f684, %f683, %f678, 0fBE2A68DD;
	fma.rn.f32 	%f685, %f684, %f678, 0f3E4CAF9E;
	fma.rn.f32 	%f686, %f685, %f678, 0fBE800042;
	fma.rn.f32 	%f687, %f686, %f678, 0f3EAAAAE6;
	fma.rn.f32 	%f688, %f687, %f678, 0fBF000000;
	mul.f32 	%f689, %f678, %f688;
	fma.rn.f32 	%f690, %f689, %f678, %f678;
	fma.rn.f32 	%f1493, %f680, 0f3F317218, %f690;
	setp.lt.u32 	%p86, %r23, 2139095040;
	@%p86 bra 	$L__BB1_59;
	setp.gt.s32 	%p87, %r23, -1082130432;
	fma.rn.f32 	%f691, %f94, 0f7F800000, 0f7F800000;
	selp.f32 	%f692, %f691, %f1493, %p87;
	setp.eq.f32 	%p88, %f94, 0f00000000;
	selp.f32 	%f1493, 0f80000000, %f692, %p88;
$L__BB1_59:
	add.f32 	%f1494, %f1494, %f1493;
	mov.f32 	%f1474, %f1494;
$L__BB1_60:
	mov.b32 	%r163, %f1494;
	shfl.sync.up.b32	%r164|%p89, %r163, 1, 0, -1;
	mov.b32 	%f1497, %r164;
	setp.ne.s32 	%p90, %r7, 10;
	@%p90 bra 	$L__BB1_65;
	add.f32 	%f693, %f1, %f1497;
	setp.lt.f32 	%p91, %f693, %f2;
	sub.f32 	%f694, %f693, %f2;
	sub.f32 	%f695, %f2, %f693;
	selp.f32 	%f102, %f694, %f695, %p91;
	selp.f32 	%f1497, %f2, %f693, %p91;
	sub.f32 	%f696, %f102, %f102;
	setp.neu.f32 	%p92, %f696, 0f00000000;
	mov.f32 	%f1474, %f1497;
	@%p92 bra 	$L__BB1_65;
	fma.rn.f32 	%f697, %f102, 0f3BBB989D, 0f3F000000;
	cvt.sat.f32.f32 	%f698, %f697;
	mov.f32 	%f699, 0f4B400001;
	mov.f32 	%f700, 0f437C0000;
	fma.rm.f32 	%f701, %f698, %f700, %f699;
	add.f32 	%f702, %f701, 0fCB40007F;
	neg.f32 	%f703, %f702;
	fma.rn.f32 	%f704, %f102, 0f3FB8AA3B, %f703;
	fma.rn.f32 	%f705, %f102, 0f32A57060, %f704;
	mov.b32 	%r165, %f701;
	shl.b32 	%r166, %r165, 23;
	mov.b32 	%f706, %r166;
	ex2.approx.ftz.f32 	%f707, %f705;
	mul.f32 	%f104, %f707, %f706;
	mov.f32 	%f708, 0f3F800000;
	add.rz.f32 	%f709, %f104, %f708;
	mov.b32 	%r167, %f709;
	add.s32 	%r168, %r167, -1061158912;
	and.b32  	%r169, %r168, -8388608;
	mov.b32 	%r24, %f104;
	sub.s32 	%r170, %r24, %r169;
	mov.b32 	%f710, %r170;
	sub.s32 	%r171, 1082130432, %r169;
	mov.b32 	%f711, %r171;
	fma.rn.f32 	%f712, %f711, 0f3E800000, 0fBF800000;
	add.f32 	%f713, %f712, %f710;
	cvt.rn.f32.s32 	%f714, %r169;
	mul.f32 	%f715, %f714, 0f34000000;
	fma.rn.f32 	%f716, %f713, 0fBD39BF78, 0f3DD80012;
	fma.rn.f32 	%f717, %f716, %f713, 0fBE0778E0;
	fma.rn.f32 	%f718, %f717, %f713, 0f3E146475;
	fma.rn.f32 	%f719, %f718, %f713, 0fBE2A68DD;
	fma.rn.f32 	%f720, %f719, %f713, 0f3E4CAF9E;
	fma.rn.f32 	%f721, %f720, %f713, 0fBE800042;
	fma.rn.f32 	%f722, %f721, %f713, 0f3EAAAAE6;
	fma.rn.f32 	%f723, %f722, %f713, 0fBF000000;
	mul.f32 	%f724, %f713, %f723;
	fma.rn.f32 	%f725, %f724, %f713, %f713;
	fma.rn.f32 	%f1496, %f715, 0f3F317218, %f725;
	setp.lt.u32 	%p93, %r24, 2139095040;
	@%p93 bra 	$L__BB1_64;
	setp.gt.s32 	%p94, %r24, -1082130432;
	fma.rn.f32 	%f726, %f104, 0f7F800000, 0f7F800000;
	selp.f32 	%f727, %f726, %f1496, %p94;
	setp.eq.f32 	%p95, %f104, 0f00000000;
	selp.f32 	%f1496, 0f80000000, %f727, %p95;
$L__BB1_64:
	add.f32 	%f1497, %f1497, %f1496;
	mov.f32 	%f1474, %f1497;
$L__BB1_65:
	mov.b32 	%r172, %f1497;
	shfl.sync.up.b32	%r173|%p96, %r172, 1, 0, -1;
	mov.b32 	%f1500, %r173;
	setp.ne.s32 	%p97, %r7, 11;
	@%p97 bra 	$L__BB1_70;
	add.f32 	%f728, %f1, %f1500;
	setp.lt.f32 	%p98, %f728, %f2;
	sub.f32 	%f729, %f728, %f2;
	sub.f32 	%f730, %f2, %f728;
	selp.f32 	%f112, %f729, %f730, %p98;
	selp.f32 	%f1500, %f2, %f728, %p98;
	sub.f32 	%f731, %f112, %f112;
	setp.neu.f32 	%p99, %f731, 0f00000000;
	mov.f32 	%f1474, %f1500;
	@%p99 bra 	$L__BB1_70;
	fma.rn.f32 	%f732, %f112, 0f3BBB989D, 0f3F000000;
	cvt.sat.f32.f32 	%f733, %f732;
	mov.f32 	%f734, 0f4B400001;
	mov.f32 	%f735, 0f437C0000;
	fma.rm.f32 	%f736, %f733, %f735, %f734;
	add.f32 	%f737, %f736, 0fCB40007F;
	neg.f32 	%f738, %f737;
	fma.rn.f32 	%f739, %f112, 0f3FB8AA3B, %f738;
	fma.rn.f32 	%f740, %f112, 0f32A57060, %f739;
	mov.b32 	%r174, %f736;
	shl.b32 	%r175, %r174, 23;
	mov.b32 	%f741, %r175;
	ex2.approx.ftz.f32 	%f742, %f740;
	mul.f32 	%f114, %f742, %f741;
	mov.f32 	%f743, 0f3F800000;
	add.rz.f32 	%f744, %f114, %f743;
	mov.b32 	%r176, %f744;
	add.s32 	%r177, %r176, -1061158912;
	and.b32  	%r178, %r177, -8388608;
	mov.b32 	%r25, %f114;
	sub.s32 	%r179, %r25, %r178;
	mov.b32 	%f745, %r179;
	sub.s32 	%r180, 1082130432, %r178;
	mov.b32 	%f746, %r180;
	fma.rn.f32 	%f747, %f746, 0f3E800000, 0fBF800000;
	add.f32 	%f748, %f747, %f745;
	cvt.rn.f32.s32 	%f749, %r178;
	mul.f32 	%f750, %f749, 0f34000000;
	fma.rn.f32 	%f751, %f748, 0fBD39BF78, 0f3DD80012;
	fma.rn.f32 	%f752, %f751, %f748, 0fBE0778E0;
	fma.rn.f32 	%f753, %f752, %f748, 0f3E146475;
	fma.rn.f32 	%f754, %f753, %f748, 0fBE2A68DD;
	fma.rn.f32 	%f755, %f754, %f748, 0f3E4CAF9E;
	fma.rn.f32 	%f756, %f755, %f748, 0fBE800042;
	fma.rn.f32 	%f757, %f756, %f748, 0f3EAAAAE6;
	fma.rn.f32 	%f758, %f757, %f748, 0fBF000000;
	mul.f32 	%f759, %f748, %f758;
	fma.rn.f32 	%f760, %f759, %f748, %f748;
	fma.rn.f32 	%f1499, %f750, 0f3F317218, %f760;
	setp.lt.u32 	%p100, %r25, 2139095040;
	@%p100 bra 	$L__BB1_69;
	setp.gt.s32 	%p101, %r25, -1082130432;
	fma.rn.f32 	%f761, %f114, 0f7F800000, 0f7F800000;
	selp.f32 	%f762, %f761, %f1499, %p101;
	setp.eq.f32 	%p102, %f114, 0f00000000;
	selp.f32 	%f1499, 0f80000000, %f762, %p102;
$L__BB1_69:
	add.f32 	%f1500, %f1500, %f1499;
	mov.f32 	%f1474, %f1500;
$L__BB1_70:
	mov.b32 	%r181, %f1500;
	shfl.sync.up.b32	%r182|%p103, %r181, 1, 0, -1;
	mov.b32 	%f1503, %r182;
	setp.ne.s32 	%p104, %r7, 12;
	@%p104 bra 	$L__BB1_75;
	add.f32 	%f763, %f1, %f1503;
	setp.lt.f32 	%p105, %f763, %f2;
	sub.f32 	%f764, %f763, %f2;
	sub.f32 	%f765, %f2, %f763;
	selp.f32 	%f122, %f764, %f765, %p105;
	selp.f32 	%f1503, %f2, %f763, %p105;
	sub.f32 	%f766, %f122, %f122;
	setp.neu.f32 	%p106, %f766, 0f00000000;
	mov.f32 	%f1474, %f1503;
	@%p106 bra 	$L__BB1_75;
	fma.rn.f32 	%f767, %f122, 0f3BBB989D, 0f3F000000;
	cvt.sat.f32.f32 	%f768, %f767;
	mov.f32 	%f769, 0f4B400001;
	mov.f32 	%f770, 0f437C0000;
	fma.rm.f32 	%f771, %f768, %f770, %f769;
	add.f32 	%f772, %f771, 0fCB40007F;
	neg.f32 	%f773, %f772;
	fma.rn.f32 	%f774, %f122, 0f3FB8AA3B, %f773;
	fma.rn.f32 	%f775, %f122, 0f32A57060, %f774;
	mov.b32 	%r183, %f771;
	shl.b32 	%r184, %r183, 23;
	mov.b32 	%f776, %r184;
	ex2.approx.ftz.f32 	%f777, %f775;
	mul.f32 	%f124, %f777, %f776;
	mov.f32 	%f778, 0f3F800000;
	add.rz.f32 	%f779, %f124, %f778;
	mov.b32 	%r185, %f779;
	add.s32 	%r186, %r185, -1061158912;
	and.b32  	%r187, %r186, -8388608;
	mov.b32 	%r26, %f124;
	sub.s32 	%r188, %r26, %r187;
	mov.b32 	%f780, %r188;
	sub.s32 	%r189, 1082130432, %r187;
	mov.b32 	%f781, %r189;
	fma.rn.f32 	%f782, %f781, 0f3E800000, 0fBF800000;
	add.f32 	%f783, %f782, %f780;
	cvt.rn.f32.s32 	%f784, %r187;
	mul.f32 	%f785, %f784, 0f34000000;
	fma.rn.f32 	%f786, %f783, 0fBD39BF78, 0f3DD80012;
	fma.rn.f32 	%f787, %f786, %f783, 0fBE0778E0;
	fma.rn.f32 	%f788, %f787, %f783, 0f3E146475;
	fma.rn.f32 	%f789, %f788, %f783, 0fBE2A68DD;
	fma.rn.f32 	%f790, %f789, %f783, 0f3E4CAF9E;
	fma.rn.f32 	%f791, %f790, %f783, 0fBE800042;
	fma.rn.f32 	%f792, %f791, %f783, 0f3EAAAAE6;
	fma.rn.f32 	%f793, %f792, %f783, 0fBF000000;
	mul.f32 	%f794, %f783, %f793;
	fma.rn.f32 	%f795, %f794, %f783, %f783;
	fma.rn.f32 	%f1502, %f785, 0f3F317218, %f795;
	setp.lt.u32 	%p107, %r26, 2139095040;
	@%p107 bra 	$L__BB1_74;
	setp.gt.s32 	%p108, %r26, -1082130432;
	fma.rn.f32 	%f796, %f124, 0f7F800000, 0f7F800000;
	selp.f32 	%f797, %f796, %f1502, %p108;
	setp.eq.f32 	%p109, %f124, 0f00000000;
	selp.f32 	%f1502, 0f80000000, %f797, %p109;
$L__BB1_74:
	add.f32 	%f1503, %f1503, %f1502;
	mov.f32 	%f1474, %f1503;
$L__BB1_75:
	mov.b32 	%r190, %f1503;
	shfl.sync.up.b32	%r191|%p110, %r190, 1, 0, -1;
	mov.b32 	%f1506, %r191;
	setp.ne.s32 	%p111, %r7, 13;
	@%p111 bra 	$L__BB1_80;
	add.f32 	%f798, %f1, %f1506;
	setp.lt.f32 	%p112, %f798, %f2;
	sub.f32 	%f799, %f798, %f2;
	sub.f32 	%f800, %f2, %f798;
	selp.f32 	%f132, %f799, %f800, %p112;
	selp.f32 	%f1506, %f2, %f798, %p112;
	sub.f32 	%f801, %f132, %f132;
	setp.neu.f32 	%p113, %f801, 0f00000000;
	mov.f32 	%f1474, %f1506;
	@%p113 bra 	$L__BB1_80;
	fma.rn.f32 	%f802, %f132, 0f3BBB989D, 0f3F000000;
	cvt.sat.f32.f32 	%f803, %f802;
	mov.f32 	%f804, 0f4B400001;
	mov.f32 	%f805, 0f437C0000;
	fma.rm.f32 	%f806, %f803, %f805, %f804;
	add.f32 	%f807, %f806, 0fCB40007F;
	neg.f32 	%f808, %f807;
	fma.rn.f32 	%f809, %f132, 0f3FB8AA3B, %f808;
	fma.rn.f32 	%f810, %f132, 0f32A57060, %f809;
	mov.b32 	%r192, %f806;
	shl.b32 	%r193, %r192, 23;
	mov.b32 	%f811, %r193;
	ex2.approx.ftz.f32 	%f812, %f810;
	mul.f32 	%f134, %f812, %f811;
	mov.f32 	%f813, 0f3F800000;
	add.rz.f32 	%f814, %f134, %f813;
	mov.b32 	%r194, %f814;
	add.s32 	%r195, %r194, -1061158912;
	and.b32  	%r196, %r195, -8388608;
	mov.b32 	%r27, %f134;
	sub.s32 	%r197, %r27, %r196;
	mov.b32 	%f815, %r197;
	sub.s32 	%r198, 1082130432, %r196;
	mov.b32 	%f816, %r198;
	fma.rn.f32 	%f817, %f816, 0f3E800000, 0fBF800000;
	add.f32 	%f818, %f817, %f815;
	cvt.rn.f32.s32 	%f819, %r196;
	mul.f32 	%f820, %f819, 0f34000000;
	fma.rn.f32 	%f821, %f818, 0fBD39BF78, 0f3DD80012;
	fma.rn.f32 	%f822, %f821, %f818, 0fBE0778E0;
	fma.rn.f32 	%f823, %f822, %f818, 0f3E146475;
	fma.rn.f32 	%f824, %f823, %f818, 0fBE2A68DD;
	fma.rn.f32 	%f825, %f824, %f818, 0f3E4CAF9E;
	fma.rn.f32 	%f826, %f825, %f818, 0fBE800042;
	fma.rn.f32 	%f827, %f826, %f818, 0f3EAAAAE6;
	fma.rn.f32 	%f828, %f827, %f818, 0fBF000000;
	mul.f32 	%f829, %f818, %f828;
	fma.rn.f32 	%f830, %f829, %f818, %f818;
	fma.rn.f32 	%f1505, %f820, 0f3F317218, %f830;
	setp.lt.u32 	%p114, %r27, 2139095040;
	@%p114 bra 	$L__BB1_79;
	setp.gt.s32 	%p115, %r27, -1082130432;
	fma.rn.f32 	%f831, %f134, 0f7F800000, 0f7F800000;
	selp.f32 	%f832, %f831, %f1505, %p115;
	setp.eq.f32 	%p116, %f134, 0f00000000;
	selp.f32 	%f1505, 0f80000000, %f832, %p116;
$L__BB1_79:
	add.f32 	%f1506, %f1506, %f1505;
	mov.f32 	%f1474, %f1506;
$L__BB1_80:
	mov.b32 	%r199, %f1506;
	shfl.sync.up.b32	%r200|%p117, %r199, 1, 0, -1;
	mov.b32 	%f1509, %r200;
	setp.ne.s32 	%p118, %r7, 14;
	@%p118 bra 	$L__BB1_85;
	add.f32 	%f833, %f1, %f1509;
	setp.lt.f32 	%p119, %f833, %f2;
	sub.f32 	%f834, %f833, %f2;
	sub.f32 	%f835, %f2, %f833;
	selp.f32 	%f142, %f834, %f835, %p119;
	selp.f32 	%f1509, %f2, %f833, %p119;
	sub.f32 	%f836, %f142, %f142;
	setp.neu.f32 	%p120, %f836, 0f00000000;
	mov.f32 	%f1474, %f1509;
	@%p120 bra 	$L__BB1_85;
	fma.rn.f32 	%f837, %f142, 0f3BBB989D, 0f3F000000;
	cvt.sat.f32.f32 	%f838, %f837;
	mov.f32 	%f839, 0f4B400001;
	mov.f32 	%f840, 0f437C0000;
	fma.rm.f32 	%f841, %f838, %f840, %f839;
	add.f32 	%f842, %f841, 0fCB40007F;
	neg.f32 	%f843, %f842;
	fma.rn.f32 	%f844, %f142, 0f3FB8AA3B, %f843;
	fma.rn.f32 	%f845, %f142, 0f32A57060, %f844;
	mov.b32 	%r201, %f841;
	shl.b32 	%r202, %r201, 23;
	mov.b32 	%f846, %r202;
	ex2.approx.ftz.f32 	%f847, %f845;
	mul.f32 	%f144, %f847, %f846;
	mov.f32 	%f848, 0f3F800000;
	add.rz.f32 	%f849, %f144, %f848;
	mov.b32 	%r203, %f849;
	add.s32 	%r204, %r203, -1061158912;
	and.b32  	%r205, %r204, -8388608;
	mov.b32 	%r28, %f144;
	sub.s32 	%r206, %r28, %r205;
	mov.b32 	%f850, %r206;
	sub.s32 	%r207, 1082130432, %r205;
	mov.b32 	%f851, %r207;
	fma.rn.f32 	%f852, %f851, 0f3E800000, 0fBF800000;
	add.f32 	%f853, %f852, %f850;
	cvt.rn.f32.s32 	%f854, %r205;
	mul.f32 	%f855, %f854, 0f34000000;
	fma.rn.f32 	%f856, %f853, 0fBD39BF78, 0f3DD80012;
	fma.rn.f32 	%f857, %f856, %f853, 0fBE0778E0;
	fma.rn.f32 	%f858, %f857, %f853, 0f3E146475;
	fma.rn.f32 	%f859, %f858, %f853, 0fBE2A68DD;
	fma.rn.f32 	%f860, %f859, %f853, 0f3E4CAF9E;
	fma.rn.f32 	%f861, %f860, %f853, 0fBE800042;
	fma.rn.f32 	%f862, %f861, %f853, 0f3EAAAAE6;
	fma.rn.f32 	%f863, %f862, %f853, 0fBF000000;
	mul.f32 	%f864, %f853, %f863;
	fma.rn.f32 	%f865, %f864, %f853, %f853;
	fma.rn.f32 	%f1508, %f855, 0f3F317218, %f865;
	setp.lt.u32 	%p121, %r28, 2139095040;
	@%p121 bra 	$L__BB1_84;
	setp.gt.s32 	%p122, %r28, -1082130432;
	fma.rn.f32 	%f866, %f144, 0f7F800000, 0f7F800000;
	selp.f32 	%f867, %f866, %f1508, %p122;
	setp.eq.f32 	%p123, %f144, 0f00000000;
	selp.f32 	%f1508, 0f80000000, %f867, %p123;
$L__BB1_84:
	add.f32 	%f1509, %f1509, %f1508;
	mov.f32 	%f1474, %f1509;
$L__BB1_85:
	mov.b32 	%r208, %f1509;
	shfl.sync.up.b32	%r209|%p124, %r208, 1, 0, -1;
	mov.b32 	%f1512, %r209;
	setp.ne.s32 	%p125, %r7, 15;
	@%p125 bra 	$L__BB1_90;
	add.f32 	%f868, %f1, %f1512;
	setp.lt.f32 	%p126, %f868, %f2;
	sub.f32 	%f869, %f868, %f2;
	sub.f32 	%f870, %f2, %f868;
	selp.f32 	%f152, %f869, %f870, %p126;
	selp.f32 	%f1512, %f2, %f868, %p126;
	sub.f32 	%f871, %f152, %f152;
	setp.neu.f32 	%p127, %f871, 0f00000000;
	mov.f32 	%f1474, %f1512;
	@%p127 bra 	$L__BB1_90;
	fma.rn.f32 	%f872, %f152, 0f3BBB989D, 0f3F000000;
	cvt.sat.f32.f32 	%f873, %f872;
	mov.f32 	%f874, 0f4B400001;
	mov.f32 	%f875, 0f437C0000;
	fma.rm.f32 	%f876, %f873, %f875, %f874;
	add.f32 	%f877, %f876, 0fCB40007F;
	neg.f32 	%f878, %f877;
	fma.rn.f32 	%f879, %f152, 0f3FB8AA3B, %f878;
	fma.rn.f32 	%f880, %f152, 0f32A57060, %f879;
	mov.b32 	%r210, %f876;
	shl.b32 	%r211, %r210, 23;
	mov.b32 	%f881, %r211;
	ex2.approx.ftz.f32 	%f882, %f880;
	mul.f32 	%f154, %f882, %f881;
	mov.f32 	%f883, 0f3F800000;
	add.rz.f32 	%f884, %f154, %f883;
	mov.b32 	%r212, %f884;
	add.s32 	%r213, %r212, -1061158912;
	and.b32  	%r214, %r213, -8388608;
	mov.b32 	%r29, %f154;
	sub.s32 	%r215, %r29, %r214;
	mov.b32 	%f885, %r215;
	sub.s32 	%r216, 1082130432, %r214;
	mov.b32 	%f886, %r216;
	fma.rn.f32 	%f887, %f886, 0f3E800000, 0fBF800000;
	add.f32 	%f888, %f887, %f885;
	cvt.rn.f32.s32 	%f889, %r214;
	mul.f32 	%f890, %f889, 0f34000000;
	fma.rn.f32 	%f891, %f888, 0fBD39BF78, 0f3DD80012;
	fma.rn.f32 	%f892, %f891, %f888, 0fBE0778E0;
	fma.rn.f32 	%f893, %f892, %f888, 0f3E146475;
	fma.rn.f32 	%f894, %f893, %f888, 0fBE2A68DD;
	fma.rn.f32 	%f895, %f894, %f888, 0f3E4CAF9E;
	fma.rn.f32 	%f896, %f895, %f888, 0fBE800042;
	fma.rn.f32 	%f897, %f896, %f888, 0f3EAAAAE6;
	fma.rn.f32 	%f898, %f897, %f888, 0fBF000000;
	mul.f32 	%f899, %f888, %f898;
	fma.rn.f32 	%f900, %f899, %f888, %f888;
	fma.rn.f32 	%f1511, %f890, 0f3F317218, %f900;
	setp.lt.u32 	%p128, %r29, 2139095040;
	@%p128 bra 	$L__BB1_89;
	setp.gt.s32 	%p129, %r29, -1082130432;
	fma.rn.f32 	%f901, %f154, 0f7F800000, 0f7F800000;
	selp.f32 	%f902, %f901, %f1511, %p129;
	setp.eq.f32 	%p130, %f154, 0f00000000;
	selp.f32 	%f1511, 0f80000000, %f902, %p130;
$L__BB1_89:
	add.f32 	%f1512, %f1512, %f1511;
	mov.f32 	%f1474, %f1512;
$L__BB1_90:
	mov.b32 	%r217, %f1512;
	shfl.sync.up.b32	%r218|%p131, %r217, 1, 0, -1;
	mov.b32 	%f1515, %r218;
	setp.ne.s32 	%p132, %r7, 16;
	@%p132 bra 	$L__BB1_95;
	add.f32 	%f903, %f1, %f1515;
	setp.lt.f32 	%p133, %f903, %f2;
	sub.f32 	%f904, %f903, %f2;
	sub.f32 	%f905, %f2, %f903;
	selp.f32 	%f162, %f904, %f905, %p133;
	selp.f32 	%f1515, %f2, %f903, %p133;
	sub.f32 	%f906, %f162, %f162;
	setp.neu.f32 	%p134, %f906, 0f00000000;
	mov.f32 	%f1474, %f1515;
	@%p134 bra 	$L__BB1_95;
	fma.rn.f32 	%f907, %f162, 0f3BBB989D, 0f3F000000;
	cvt.sat.f32.f32 	%f908, %f907;
	mov.f32 	%f909, 0f4B400001;
	mov.f32 	%f910, 0f437C0000;
	fma.rm.f32 	%f911, %f908, %f910, %f909;
	add.f32 	%f912, %f911, 0fCB40007F;
	neg.f32 	%f913, %f912;
	fma.rn.f32 	%f914, %f162, 0f3FB8AA3B, %f913;
	fma.rn.f32 	%f915, %f162, 0f32A57060, %f914;
	mov.b32 	%r219, %f911;
	shl.b32 	%r220, %r219, 23;
	mov.b32 	%f916, %r220;
	ex2.approx.ftz.f32 	%f917, %f915;
	mul.f32 	%f164, %f917, %f916;
	mov.f32 	%f918, 0f3F800000;
	add.rz.f32 	%f919, %f164, %f918;
	mov.b32 	%r221, %f919;
	add.s32 	%r222, %r221, -1061158912;
	and.b32  	%r223, %r222, -8388608;
	mov.b32 	%r30, %f164;
	sub.s32 	%r224, %r30, %r223;
	mov.b32 	%f920, %r224;
	sub.s32 	%r225, 1082130432, %r223;
	mov.b32 	%f921, %r225;
	fma.rn.f32 	%f922, %f921, 0f3E800000, 0fBF800000;
	add.f32 	%f923, %f922, %f920;
	cvt.rn.f32.s32 	%f924, %r223;
	mul.f32 	%f925, %f924, 0f34000000;
	fma.rn.f32 	%f926, %f923, 0fBD39BF78, 0f3DD80012;
	fma.rn.f32 	%f927, %f926, %f923, 0fBE0778E0;
	fma.rn.f32 	%f928, %f927, %f923, 0f3E146475;
	fma.rn.f32 	%f929, %f928, %f923, 0fBE2A68DD;
	fma.rn.f32 	%f930, %f929, %f923, 0f3E4CAF9E;
	fma.rn.f32 	%f931, %f930, %f923, 0fBE800042;
	fma.rn.f32 	%f932, %f931, %f923, 0f3EAAAAE6;
	fma.rn.f32 	%f933, %f932, %f923, 0fBF000000;
	mul.f32 	%f934, %f923, %f933;
	fma.rn.f32 	%f935, %f934, %f923, %f923;
	fma.rn.f32 	%f1514, %f925, 0f3F317218, %f935;
	setp.lt.u32 	%p135, %r30, 2139095040;
	@%p135 bra 	$L__BB1_94;
	setp.gt.s32 	%p136, %r30, -1082130432;
	fma.rn.f32 	%f936, %f164, 0f7F800000, 0f7F800000;
	selp.f32 	%f937, %f936, %f1514, %p136;
	setp.eq.f32 	%p137, %f164, 0f00000000;
	selp.f32 	%f1514, 0f80000000, %f937, %p137;
$L__BB1_94:
	add.f32 	%f1515, %f1515, %f1514;
	mov.f32 	%f1474, %f1515;
$L__BB1_95:
	mov.b32 	%r226, %f1515;
	shfl.sync.up.b32	%r227|%p138, %r226, 1, 0, -1;
	mov.b32 	%f1518, %r227;
	setp.ne.s32 	%p139, %r7, 17;
	@%p139 bra 	$L__BB1_100;
	add.f32 	%f938, %f1, %f1518;
	setp.lt.f32 	%p140, %f938, %f2;
	sub.f32 	%f939, %f938, %f2;
	sub.f32 	%f940, %f2, %f938;
	selp.f32 	%f172, %f939, %f940, %p140;
	selp.f32 	%f1518, %f2, %f938, %p140;
	sub.f32 	%f941, %f172, %f172;
	setp.neu.f32 	%p141, %f941, 0f00000000;
	mov.f32 	%f1474, %f1518;
	@%p141 bra 	$L__BB1_100;
	fma.rn.f32 	%f942, %f172, 0f3BBB989D, 0f3F000000;
	cvt.sat.f32.f32 	%f943, %f942;
	mov.f32 	%f944, 0f4B400001;
	mov.f32 	%f945, 0f437C0000;
	fma.rm.f32 	%f946, %f943, %f945, %f944;
	add.f32 	%f947, %f946, 0fCB40007F;
	neg.f32 	%f948, %f947;
	fma.rn.f32 	%f949, %f172, 0f3FB8AA3B, %f948;
	fma.rn.f32 	%f950, %f172, 0f32A57060, %f949;
	mov.b32 	%r228, %f946;
	shl.b32 	%r229, %r228, 23;
	mov.b32 	%f951, %r229;
	ex2.approx.ftz.f32 	%f952, %f950;
	mul.f32 	%f174, %f952, %f951;
	mov.f32 	%f953, 0f3F800000;
	add.rz.f32 	%f954, %f174, %f953;
	mov.b32 	%r230, %f954;
	add.s32 	%r231, %r230, -1061158912;
	and.b32  	%r232, %r231, -8388608;
	mov.b32 	%r31, %f174;
	sub.s32 	%r233, %r31, %r232;
	mov.b32 	%f955, %r233;
	sub.s32 	%r234, 1082130432, %r232;
	mov.b32 	%f956, %r234;
	fma.rn.f32 	%f957, %f956, 0f3E800000, 0fBF800000;
	add.f32 	%f958, %f957, %f955;
	cvt.rn.f32.s32 	%f959, %r232;
	mul.f32 	%f960, %f959, 0f34000000;
	fma.rn.f32 	%f961, %f958, 0fBD39BF78, 0f3DD80012;
	fma.rn.f32 	%f962, %f961, %f958, 0fBE0778E0;
	fma.rn.f32 	%f963, %f962, %f958, 0f3E146475;
	fma.rn.f32 	%f964, %f963, %f958, 0fBE2A68DD;
	fma.rn.f32 	%f965, %f964, %f958, 0f3E4CAF9E;
	fma.rn.f32 	%f966, %f965, %f958, 0fBE800042;
	fma.rn.f32 	%f967, %f966, %f958, 0f3EAAAAE6;
	fma.rn.f32 	%f968, %f967, %f958, 0fBF000000;
	mul.f32 	%f969, %f958, %f968;
	fma.rn.f32 	%f970, %f969, %f958, %f958;
	fma.rn.f32 	%f1517, %f960, 0f3F317218, %f970;
	setp.lt.u32 	%p142, %r31, 2139095040;
	@%p142 bra 	$L__BB1_99;
	setp.gt.s32 	%p143, %r31, -1082130432;
	fma.rn.f32 	%f971, %f174, 0f7F800000, 0f7F800000;
	selp.f32 	%f972, %f971, %f1517, %p143;
	setp.eq.f32 	%p144, %f174, 0f00000000;
	selp.f32 	%f1517, 0f80000000, %f972, %p144;
$L__BB1_99:
	add.f32 	%f1518, %f1518, %f1517;
	mov.f32 	%f1474, %f1518;
$L__BB1_100:
	mov.b32 	%r235, %f1518;
	shfl.sync.up.b32	%r236|%p145, %r235, 1, 0, -1;
	mov.b32 	%f1521, %r236;
	setp.ne.s32 	%p146, %r7, 18;
	@%p146 bra 	$L__BB1_105;
	add.f32 	%f973, %f1, %f1521;
	setp.lt.f32 	%p147, %f973, %f2;
	sub.f32 	%f974, %f973, %f2;
	sub.f32 	%f975, %f2, %f973;
	selp.f32 	%f182, %f974, %f975, %p147;
	selp.f32 	%f1521, %f2, %f973, %p147;
	sub.f32 	%f976, %f182, %f182;
	setp.neu.f32 	%p148, %f976, 0f00000000;
	mov.f32 	%f1474, %f1521;
	@%p148 bra 	$L__BB1_105;
	fma.rn.f32 	%f977, %f182, 0f3BBB989D, 0f3F000000;
	cvt.sat.f32.f32 	%f978, %f977;
	mov.f32 	%f979, 0f4B400001;
	mov.f32 	%f980, 0f437C0000;
	fma.rm.f32 	%f981, %f978, %f980, %f979;
	add.f32 	%f982, %f981, 0fCB40007F;
	neg.f32 	%f983, %f982;
	fma.rn.f32 	%f984, %f182, 0f3FB8AA3B, %f983;
	fma.rn.f32 	%f985, %f182, 0f32A57060, %f984;
	mov.b32 	%r237, %f981;
	shl.b32 	%r238, %r237, 23;
	mov.b32 	%f986, %r238;
	ex2.approx.ftz.f32 	%f987, %f985;
	mul.f32 	%f184, %f987, %f986;
	mov.f32 	%f988, 0f3F800000;
	add.rz.f32 	%f989, %f184, %f988;
	mov.b32 	%r239, %f989;
	add.s32 	%r240, %r239, -1061158912;
	and.b32  	%r241, %r240, -8388608;
	mov.b32 	%r32, %f184;
	sub.s32 	%r242, %r32, %r241;
	mov.b32 	%f990, %r242;
	sub.s32 	%r243, 1082130432, %r241;
	mov.b32 	%f991, %r243;
	fma.rn.f32 	%f992, %f991, 0f3E800000, 0fBF800000;
	add.f32 	%f993, %f992, %f990;
	cvt.rn.f32.s32 	%f994, %r241;
	mul.f32 	%f995, %f994, 0f34000000;
	fma.rn.f32 	%f996, %f993, 0fBD39BF78, 0f3DD80012;
	fma.rn.f32 	%f997, %f996, %f993, 0fBE0778E0;
	fma.rn.f32 	%f998, %f997, %f993, 0f3E146475;
	fma.rn.f32 	%f999, %f998, %f993, 0fBE2A68DD;
	fma.rn.f32 	%f1000, %f999, %f993, 0f3E4CAF9E;
	fma.rn.f32 	%f1001, %f1000, %f993, 0fBE800042;
	fma.rn.f32 	%f1002, %f1001, %f993, 0f3EAAAAE6;
	fma.rn.f32 	%f1003, %f1002, %f993, 0fBF000000;
	mul.f32 	%f1004, %f993, %f1003;
	fma.rn.f32 	%f1005, %f1004, %f993, %f993;
	fma.rn.f32 	%f1520, %f995, 0f3F317218, %f1005;
	setp.lt.u32 	%p149, %r32, 2139095040;
	@%p149 bra 	$L__BB1_104;
	setp.gt.s32 	%p150, %r32, -1082130432;
	fma.rn.f32 	%f1006, %f184, 0f7F800000, 0f7F800000;
	selp.f32 	%f1007, %f1006, %f1520, %p150;
	setp.eq.f32 	%p151, %f184, 0f00000000;
	selp.f32 	%f1520, 0f80000000, %f1007, %p151;
$L__BB1_104:
	add.f32 	%f1521, %f1521, %f1520;
	mov.f32 	%f1474, %f1521;
$L__BB1_105:
	mov.b32 	%r244, %f1521;
	shfl.sync.up.b32	%r245|%p152, %r244, 1, 0, -1;
	mov.b32 	%f1524, %r245;
	setp.ne.s32 	%p153, %r7, 19;
	@%p153 bra 	$L__BB1_110;
	add.f32 	%f1008, %f1, %f1524;
	setp.lt.f32 	%p154, %f1008, %f2;
	sub.f32 	%f1009, %f1008, %f2;
	sub.f32 	%f1010, %f2, %f1008;
	selp.f32 	%f192, %f1009, %f1010, %p154;
	selp.f32 	%f1524, %f2, %f1008, %p154;
	sub.f32 	%f1011, %f192, %f192;
	setp.neu.f32 	%p155, %f1011, 0f00000000;
	mov.f32 	%f1474, %f1524;
	@%p155 bra 	$L__BB1_110;
	fma.rn.f32 	%f1012, %f192, 0f3BBB989D, 0f3F000000;
	cvt.sat.f32.f32 	%f1013, %f1012;
	mov.f32 	%f1014, 0f4B400001;
	mov.f32 	%f1015, 0f437C0000;
	fma.rm.f32 	%f1016, %f1013, %f1015, %f1014;
	add.f32 	%f1017, %f1016, 0fCB40007F;
	neg.f32 	%f1018, %f1017;
	fma.rn.f32 	%f1019, %f192, 0f3FB8AA3B, %f1018;
	fma.rn.f32 	%f1020, %f192, 0f32A57060, %f1019;
	mov.b32 	%r246, %f1016;
	shl.b32 	%r247, %r246, 23;
	mov.b32 	%f1021, %r247;
	ex2.approx.ftz.f32 	%f1022, %f1020;
	mul.f32 	%f194, %f1022, %f1021;
	mov.f32 	%f1023, 0f3F800000;
	add.rz.f32 	%f1024, %f194, %f1023;
	mov.b32 	%r248, %f1024;
	add.s32 	%r249, %r248, -1061158912;
	and.b32  	%r250, %r249, -8388608;
	mov.b32 	%r33, %f194;
	sub.s32 	%r251, %r33, %r250;
	mov.b32 	%f1025, %r251;
	sub.s32 	%r252, 1082130432, %r250;
	mov.b32 	%f1026, %r252;
	fma.rn.f32 	%f1027, %f1026, 0f3E800000, 0fBF800000;
	add.f32 	%f1028, %f1027, %f1025;
	cvt.rn.f32.s32 	%f1029, %r250;
	mul.f32 	%f1030, %f1029, 0f34000000;
	fma.rn.f32 	%f1031, %f1028, 0fBD39BF78, 0f3DD80012;
	fma.rn.f32 	%f1032, %f1031, %f1028, 0fBE0778E0;
	fma.rn.f32 	%f1033, %f1032, %f1028, 0f3E146475;
	fma.rn.f32 	%f1034, %f1033, %f1028, 0fBE2A68DD;
	fma.rn.f32 	%f1035, %f1034, %f1028, 0f3E4CAF9E;
	fma.rn.f32 	%f1036, %f1035, %f1028, 0fBE800042;
	fma.rn.f32 	%f1037, %f1036, %f1028, 0f3EAAAAE6;
	fma.rn.f32 	%f1038, %f1037, %f1028, 0fBF000000;
	mul.f32 	%f1039, %f1028, %f1038;
	fma.rn.f32 	%f1040, %f1039, %f1028, %f1028;
	fma.rn.f32 	%f1523, %f1030, 0f3F317218, %f1040;
	setp.lt.u32 	%p156, %r33, 2139095040;
	@%p156 bra 	$L__BB1_109;
	setp.gt.s32 	%p157, %r33, -1082130432;
	fma.rn.f32 	%f1041, %f194, 0f7F800000, 0f7F800000;
	selp.f32 	%f1042, %f1041, %f1523, %p157;
	setp.eq.f32 	%p158, %f194, 0f00000000;
	selp.f32 	%f1523, 0f80000000, %f1042, %p158;
$L__BB1_109:
	add.f32 	%f1524, %f1524, %f1523;
	mov.f32 	%f1474, %f1524;
$L__BB1_110:
	mov.b32 	%r253, %f1524;
	shfl.sync.up.b32	%r254|%p159, %r253, 1, 0, -1;
	mov.b32 	%f1527, %r254;
	setp.ne.s32 	%p160, %r7, 20;
	@%p160 bra 	$L__BB1_115;
	add.f32 	%f1043, %f1, %f1527;
	setp.lt.f32 	%p161, %f1043, %f2;
	sub.f32 	%f1044, %f1043, %f2;
	sub.f32 	%f1045, %f2, %f1043;
	selp.f32 	%f202, %f1044, %f1045, %p161;
	selp.f32 	%f1527, %f2, %f1043, %p161;
	sub.f32 	%f1046, %f202, %f202;
	setp.neu.f32 	%p162, %f1046, 0f00000000;
	mov.f32 	%f1474, %f1527;
	@%p162 bra 	$L__BB1_115;
	fma.rn.f32 	%f1047, %f202, 0f3BBB989D, 0f3F000000;
	cvt.sat.f32.f32 	%f1048, %f1047;
	mov.f32 	%f1049, 0f4B400001;
	mov.f32 	%f1050, 0f437C0000;
	fma.rm.f32 	%f1051, %f1048, %f1050, %f1049;
	add.f32 	%f1052, %f1051, 0fCB40007F;
	neg.f32 	%f1053, %f1052;
	fma.rn.f32 	%f1054, %f202, 0f3FB8AA3B, %f1053;
	fma.rn.f32 	%f1055, %f202, 0f32A57060, %f1054;
	mov.b32 	%r255, %f1051;
	shl.b32 	%r256, %r255, 23;
	mov.b32 	%f1056, %r256;
	ex2.approx.ftz.f32 	%f1057, %f1055;
	mul.f32 	%f204, %f1057, %f1056;
	mov.f32 	%f1058, 0f3F800000;
	add.rz.f32 	%f1059, %f204, %f1058;
	mov.b32 	%r257, %f1059;
	add.s32 	%r258, %r257, -1061158912;
	and.b32  	%r259, %r258, -8388608;
	mov.b32 	%r34, %f204;
	sub.s32 	%r260, %r34, %r259;
	mov.b32 	%f1060, %r260;
	sub.s32 	%r261, 1082130432, %r259;
	mov.b32 	%f1061, %r261;
	fma.rn.f32 	%f1062, %f1061, 0f3E800000, 0fBF800000;
	add.f32 	%f1063, %f1062, %f1060;
	cvt.rn.f32.s32 	%f1064, %r259;
	mul.f32 	%f1065, %f1064, 0f34000000;
	fma.rn.f32 	%f1066, %f1063, 0fBD39BF78, 0f3DD80012;
	fma.rn.f32 	%f1067, %f1066, %f1063, 0fBE0778E0;
	fma.rn.f32 	%f1068, %f1067, %f1063, 0f3E146475;
	fma.rn.f32 	%f1069, %f1068, %f1063, 0fBE2A68DD;
	fma.rn.f32 	%f1070, %f1069, %f1063, 0f3E4CAF9E;
	fma.rn.f32 	%f1071, %f1070, %f1063, 0fBE800042;
	fma.rn.f32 	%f1072, %f1071, %f1063, 0f3EAAAAE6;
	fma.rn.f32 	%f1073, %f1072, %f1063, 0fBF000000;
	mul.f32 	%f1074, %f1063, %f1073;
	fma.rn.f32 	%f1075, %f1074, %f1063, %f1063;
	fma.rn.f32 	%f1526, %f1065, 0f3F317218, %f1075;
	setp.lt.u32 	%p163, %r34, 2139095040;
	@%p163 bra 	$L__BB1_114;
	setp.gt.s32 	%p164, %r34, -1082130432;
	fma.rn.f32 	%f1076, %f204, 0f7F800000, 0f7F800000;
	selp.f32 	%f1077, %f1076, %f1526, %p164;
	setp.eq.f32 	%p165, %f204, 0f00000000;
	selp.f32 	%f1526, 0f80000000, %f1077, %p165;
$L__BB1_114:
	add.f32 	%f1527, %f1527, %f1526;
	mov.f32 	%f1474, %f1527;
$L__BB1_115:
	mov.b32 	%r262, %f1527;
	shfl.sync.up.b32	%r263|%p166, %r262, 1, 0, -1;
	mov.b32 	%f1530, %r263;
	setp.ne.s32 	%p167, %r7, 21;
	@%p167 bra 	$L__BB1_120;
	add.f32 	%f1078, %f1, %f1530;
	setp.lt.f32 	%p168, %f1078, %f2;
	sub.f32 	%f1079, %f1078, %f2;
	sub.f32 	%f1080, %f2, %f1078;
	selp.f32 	%f212, %f1079, %f1080, %p168;
	selp.f32 	%f1530, %f2, %f1078, %p168;
	sub.f32 	%f1081, %f212, %f212;
	setp.neu.f32 	%p169, %f1081, 0f00000000;
	mov.f32 	%f1474, %f1530;
	@%p169 bra 	$L__BB1_120;
	fma.rn.f32 	%f1082, %f212, 0f3BBB989D, 0f3F000000;
	cvt.sat.f32.f32 	%f1083, %f1082;
	mov.f32 	%f1084, 0f4B400001;
	mov.f32 	%f1085, 0f437C0000;
	fma.rm.f32 	%f1086, %f1083, %f1085, %f1084;
	add.f32 	%f1087, %f1086, 0fCB40007F;
	neg.f32 	%f1088, %f1087;
	fma.rn.f32 	%f1089, %f212, 0f3FB8AA3B, %f1088;
	fma.rn.f32 	%f1090, %f212, 0f32A57060, %f1089;
	mov.b32 	%r264, %f1086;
	shl.b32 	%r265, %r264, 23;
	mov.b32 	%f1091, %r265;
	ex2.approx.ftz.f32 	%f1092, %f1090;
	mul.f32 	%f214, %f1092, %f1091;
	mov.f32 	%f1093, 0f3F800000;
	add.rz.f32 	%f1094, %f214, %f1093;
	mov.b32 	%r266, %f1094;
	add.s32 	%r267, %r266, -1061158912;
	and.b32  	%r268, %r267, -8388608;
	mov.b32 	%r35, %f214;
	sub.s32 	%r269, %r35, %r268;
	mov.b32 	%f1095, %r269;
	sub.s32 	%r270, 1082130432, %r268;
	mov.b32 	%f1096, %r270;
	fma.rn.f32 	%f1097, %f1096, 0f3E800000, 0fBF800000;
	add.f32 	%f1098, %f1097, %f1095;
	cvt.rn.f32.s32 	%f1099, %r268;
	mul.f32 	%f1100, %f1099, 0f34000000;
	fma.rn.f32 	%f1101, %f1098, 0fBD39BF78, 0f3DD80012;
	fma.rn.f32 	%f1102, %f1101, %f1098, 0fBE0778E0;
	fma.rn.f32 	%f1103, %f1102, %f1098, 0f3E146475;
	fma.rn.f32 	%f1104, %f1103, %f1098, 0fBE2A68DD;
	fma.rn.f32 	%f1105, %f1104, %f1098, 0f3E4CAF9E;
	fma.rn.f32 	%f1106, %f1105, %f1098, 0fBE800042;
	fma.rn.f32 	%f1107, %f1106, %f1098, 0f3EAAAAE6;
	fma.rn.f32 	%f1108, %f1107, %f1098, 0fBF000000;
	mul.f32 	%f1109, %f1098, %f1108;
	fma.rn.f32 	%f1110, %f1109, %f1098, %f1098;
	fma.rn.f32 	%f1529, %f1100, 0f3F317218, %f1110;
	setp.lt.u32 	%p170, %r35, 2139095040;
	@%p170 bra 	$L__BB1_119;
	setp.gt.s32 	%p171, %r35, -1082130432;
	fma.rn.f32 	%f1111, %f214, 0f7F800000, 0f7F800000;
	selp.f32 	%f1112, %f1111, %f1529, %p171;
	setp.eq.f32 	%p172, %f214, 0f00000000;
	selp.f32 	%f1529, 0f80000000, %f1112, %p172;
$L__BB1_119:
	add.f32 	%f1530, %f1530, %f1529;
	mov.f32 	%f1474, %f1530;
$L__BB1_120:
	mov.b32 	%r271, %f1530;
	shfl.sync.up.b32	%r272|%p173, %r271, 1, 0, -1;
	mov.b32 	%f1533, %r272;
	setp.ne.s32 	%p174, %r7, 22;
	@%p174 bra 	$L__BB1_125;
	add.f32 	%f1113, %f1, %f1533;
	setp.lt.f32 	%p175, %f1113, %f2;
	sub.f32 	%f1114, %f1113, %f2;
	sub.f32 	%f1115, %f2, %f1113;
	selp.f32 	%f222, %f1114, %f1115, %p175;
	selp.f32 	%f1533, %f2, %f1113, %p175;
	sub.f32 	%f1116, %f222, %f222;
	setp.neu.f32 	%p176, %f1116, 0f00000000;
	mov.f32 	%f1474, %f1533;
	@%p176 bra 	$L__BB1_125;
	fma.rn.f32 	%f1117, %f222, 0f3BBB989D, 0f3F000000;
	cvt.sat.f32.f32 	%f1118, %f1117;
	mov.f32 	%f1119, 0f4B400001;
	mov.f32 	%f1120, 0f437C0000;
	fma.rm.f32 	%f1121, %f1118, %f1120, %f1119;
	add.f32 	%f1122, %f1121, 0fCB40007F;
	neg.f32 	%f1123, %f1122;
	fma.rn.f32 	%f1124, %f222, 0f3FB8AA3B, %f1123;
	fma.rn.f32 	%f1125, %f222, 0f32A57060, %f1124;
	mov.b32 	%r273, %f1121;
	shl.b32 	%r274, %r273, 23;
	mov.b32 	%f1126, %r274;
	ex2.approx.ftz.f32 	%f1127, %f1125;
	mul.f32 	%f224, %f1127, %f1126;
	mov.f32 	%f1128, 0f3F800000;
	add.rz.f32 	%f1129, %f224, %f1128;
	mov.b32 	%r275, %f1129;
	add.s32 	%r276, %r275, -1061158912;
	and.b32  	%r277, %r276, -8388608;
	mov.b32 	%r36, %f224;
	sub.s32 	%r278, %r36, %r277;
	mov.b32 	%f1130, %r278;
	sub.s32 	%r279, 1082130432, %r277;
	mov.b32 	%f1131, %r279;
	fma.rn.f32 	%f1132, %f1131, 0f3E800000, 0fBF800000;
	add.f32 	%f1133, %f1132, %f1130;
	cvt.rn.f32.s32 	%f1134, %r277;
	mul.f32 	%f1135, %f1134, 0f34000000;
	fma.rn.f32 	%f1136, %f1133, 0fBD39BF78, 0f3DD80012;
	fma.rn.f32 	%f1137, %f1136, %f1133, 0fBE0778E0;
	fma.rn.f32 	%f1138, %f1137, %f1133, 0f3E146475;
	fma.rn.f32 	%f1139, %f1138, %f1133, 0fBE2A68DD;
	fma.rn.f32 	%f1140, %f1139, %f1133, 0f3E4CAF9E;
	fma.rn.f32 	%f1141, %f1140, %f1133, 0fBE800042;
	fma.rn.f32 	%f1142, %f1141, %f1133, 0f3EAAAAE6;
	fma.rn.f32 	%f1143, %f1142, %f1133, 0fBF000000;
	mul.f32 	%f1144, %f1133, %f1143;
	fma.rn.f32 	%f1145, %f1144, %f1133, %f1133;
	fma.rn.f32 	%f1532, %f1135, 0f3F317218, %f1145;
	setp.lt.u32 	%p177, %r36, 2139095040;
	@%p177 bra 	$L__BB1_124;
	setp.gt.s32 	%p178, %r36, -1082130432;
	fma.rn.f32 	%f1146, %f224, 0f7F800000, 0f7F800000;
	selp.f32 	%f1147, %f1146, %f1532, %p178;
	setp.eq.f32 	%p179, %f224, 0f00000000;
	selp.f32 	%f1532, 0f80000000, %f1147, %p179;
$L__BB1_124:
	add.f32 	%f1533, %f1533, %f1532;
	mov.f32 	%f1474, %f1533;
$L__BB1_125:
	mov.b32 	%r280, %f1533;
	shfl.sync.up.b32	%r281|%p180, %r280, 1, 0, -1;
	mov.b32 	%f1536, %r281;
	setp.ne.s32 	%p181, %r7, 23;
	@%p181 bra 	$L__BB1_130;
	add.f32 	%f1148, %f1, %f1536;
	setp.lt.f32 	%p182, %f1148, %f2;
	sub.f32 	%f1149, %f1148, %f2;
	sub.f32 	%f1150, %f2, %f1148;
	selp.f32 	%f232, %f1149, %f1150, %p182;
	selp.f32 	%f1536, %f2, %f1148, %p182;
	sub.f32 	%f1151, %f232, %f232;
	setp.neu.f32 	%p183, %f1151, 0f00000000;
	mov.f32 	%f1474, %f1536;
	@%p183 bra 	$L__BB1_130;
	fma.rn.f32 	%f1152, %f232, 0f3BBB989D, 0f3F000000;
	cvt.sat.f32.f32 	%f1153, %f1152;
	mov.f32 	%f1154, 0f4B400001;
	mov.f32 	%f1155, 0f437C0000;
	fma.rm.f32 	%f1156, %f1153, %f1155, %f1154;
	add.f32 	%f1157, %f1156, 0fCB40007F;
	neg.f32 	%f1158, %f1157;
	fma.rn.f32 	%f1159, %f232, 0f3FB8AA3B, %f1158;
	fma.rn.f32 	%f1160, %f232, 0f32A57060, %f1159;
	mov.b32 	%r282, %f1156;
	shl.b32 	%r283, %r282, 23;
	mov.b32 	%f1161, %r283;
	ex2.approx.ftz.f32 	%f1162, %f1160;
	mul.f32 	%f234, %f1162, %f1161;
	mov.f32 	%f1163, 0f3F800000;
	add.rz.f32 	%f1164, %f234, %f1163;
	mov.b32 	%r284, %f1164;
	add.s32 	%r285, %r284, -1061158912;
	and.b32  	%r286, %r285, -8388608;
	mov.b32 	%r37, %f234;
	sub.s32 	%r287, %r37, %r286;
	mov.b32 	%f1165, %r287;
	sub.s32 	%r288, 1082130432, %r286;
	mov.b32 	%f1166, %r288;
	fma.rn.f32 	%f1167, %f1166, 0f3E800000, 0fBF800000;
	add.f32 	%f1168, %f1167, %f1165;
	cvt.rn.f32.s32 	%f1169, %r286;
	mul.f32 	%f1170, %f1169, 0f34000000;
	fma.rn.f32 	%f1171, %f1168, 0fBD39BF78, 0f3DD80012;
	fma.rn.f32 	%f1172, %f1171, %f1168, 0fBE0778E0;
	fma.rn.f32 	%f1173, %f1172, %f1168, 0f3E146475;
	fma.rn.f32 	%f1174, %f1173, %f1168, 0fBE2A68DD;
	fma.rn.f32 	%f1175, %f1174, %f1168, 0f3E4CAF9E;
	fma.rn.f32 	%f1176, %f1175, %f1168, 0fBE800042;
	fma.rn.f32 	%f1177, %f1176, %f1168, 0f3EAAAAE6;
	fma.rn.f32 	%f1178, %f1177, %f1168, 0fBF000000;
	mul.f32 	%f1179, %f1168, %f1178;
	fma.rn.f32 	%f1180, %f1179, %f1168, %f1168;
	fma.rn.f32 	%f1535, %f1170, 0f3F317218, %f1180;
	setp.lt.u32 	%p184, %r37, 2139095040;
	@%p184 bra 	$L__BB1_129;
	setp.gt.s32 	%p185, %r37, -1082130432;
	fma.rn.f32 	%f1181, %f234, 0f7F800000, 0f7F800000;
	selp.f32 	%f1182, %f1181, %f1535, %p185;
	setp.eq.f32 	%p186, %f234, 0f00000000;
	selp.f32 	%f1535, 0f80000000, %f1182, %p186;
$L__BB1_129:
	add.f32 	%f1536, %f1536, %f1535;
	mov.f32 	%f1474, %f1536;
$L__BB1_130:
	mov.b32 	%r289, %f1536;
	shfl.sync.up.b32	%r290|%p187, %r289, 1, 0, -1;
	mov.b32 	%f1539, %r290;
	setp.ne.s32 	%p188, %r7, 24;
	@%p188 bra 	$L__BB1_135;
	add.f32 	%f1183, %f1, %f1539;
	setp.lt.f32 	%p189, %f1183, %f2;
	sub.f32 	%f1184, %f1183, %f2;
	sub.f32 	%f1185, %f2, %f1183;
	selp.f32 	%f242, %f1184, %f1185, %p189;
	selp.f32 	%f1539, %f2, %f1183, %p189;
	sub.f32 	%f1186, %f242, %f242;
	setp.neu.f32 	%p190, %f1186, 0f00000000;
	mov.f32 	%f1474, %f1539;
	@%p190 bra 	$L__BB1_135;
	fma.rn.f32 	%f1187, %f242, 0f3BBB989D, 0f3F000000;
	cvt.sat.f32.f32 	%f1188, %f1187;
	mov.f32 	%f1189, 0f4B400001;
	mov.f32 	%f1190, 0f437C0000;
	fma.rm.f32 	%f1191, %f1188, %f1190, %f1189;
	add.f32 	%f1192, %f1191, 0fCB40007F;
	neg.f32 	%f1193, %f1192;
	fma.rn.f32 	%f1194, %f242, 0f3FB8AA3B, %f1193;
	fma.rn.f32 	%f1195, %f242, 0f32A57060, %f1194;
	mov.b32 	%r291, %f1191;
	shl.b32 	%r292, %r291, 23;
	mov.b32 	%f1196, %r292;
	ex2.approx.ftz.f32 	%f1197, %f1195;
	mul.f32 	%f244, %f1197, %f1196;
	mov.f32 	%f1198, 0f3F800000;
	add.rz.f32 	%f1199, %f244, %f1198;
	mov.b32 	%r293, %f1199;
	add.s32 	%r294, %r293, -1061158912;
	and.b32  	%r295, %r294, -8388608;
	mov.b32 	%r38, %f244;
	sub.s32 	%r296, %r38, %r295;
	mov.b32 	%f1200, %r296;
	sub.s32 	%r297, 1082130432, %r295;
	mov.b32 	%f1201, %r297;
	fma.rn.f32 	%f1202, %f1201, 0f3E800000, 0fBF800000;
	add.f32 	%f1203, %f1202, %f1200;
	cvt.rn.f32.s32 	%f1204, %r295;
	mul.f32 	%f1205, %f1204, 0f34000000;
	fma.rn.f32 	%f1206, %f1203, 0fBD39BF78, 0f3DD80012;
	fma.rn.f32 	%f1207, %f1206, %f1203, 0fBE0778E0;
	fma.rn.f32 	%f1208, %f1207, %f1203, 0f3E146475;
	fma.rn.f32 	%f1209, %f1208, %f1203, 0fBE2A68DD;
	fma.rn.f32 	%f1210, %f1209, %f1203, 0f3E4CAF9E;
	fma.rn.f32 	%f1211, %f1210, %f1203, 0fBE800042;
	fma.rn.f32 	%f1212, %f1211, %f1203, 0f3EAAAAE6;
	fma.rn.f32 	%f1213, %f1212, %f1203, 0fBF000000;
	mul.f32 	%f1214, %f1203, %f1213;
	fma.rn.f32 	%f1215, %f1214, %f1203, %f1203;
	fma.rn.f32 	%f1538, %f1205, 0f3F317218, %f1215;
	setp.lt.u32 	%p191, %r38, 2139095040;
	@%p191 bra 	$L__BB1_134;
	setp.gt.s32 	%p192, %r38, -1082130432;
	fma.rn.f32 	%f1216, %f244, 0f7F800000, 0f7F800000;
	selp.f32 	%f1217, %f1216, %f1538, %p192;
	setp.eq.f32 	%p193, %f244, 0f00000000;
	selp.f32 	%f1538, 0f80000000, %f1217, %p193;
$L__BB1_134:
	add.f32 	%f1539, %f1539, %f1538;
	mov.f32 	%f1474, %f1539;
$L__BB1_135:
	mov.b32 	%r298, %f1539;
	shfl.sync.up.b32	%r299|%p194, %r298, 1, 0, -1;
	mov.b32 	%f1542, %r299;
	setp.ne.s32 	%p195, %r7, 25;
	@%p195 bra 	$L__BB1_140;
	add.f32 	%f1218, %f1, %f1542;
	setp.lt.f32 	%p196, %f1218, %f2;
	sub.f32 	%f1219, %f1218, %f2;
	sub.f32 	%f1220, %f2, %f1218;
	selp.f32 	%f252, %f1219, %f1220, %p196;
	selp.f32 	%f1542, %f2, %f1218, %p196;
	sub.f32 	%f1221, %f252, %f252;
	setp.neu.f32 	%p197, %f1221, 0f00000000;
	mov.f32 	%f1474, %f1542;
	@%p197 bra 	$L__BB1_140;
	fma.rn.f32 	%f1222, %f252, 0f3BBB989D, 0f3F000000;
	cvt.sat.f32.f32 	%f1223, %f1222;
	mov.f32 	%f1224, 0f4B400001;
	mov.f32 	%f1225, 0f437C0000;
	fma.rm.f32 	%f1226, %f1223, %f1225, %f1224;
	add.f32 	%f1227, %f1226, 0fCB40007F;
	neg.f32 	%f1228, %f1227;
	fma.rn.f32 	%f1229, %f252, 0f3FB8AA3B, %f1228;
	fma.rn.f32 	%f1230, %f252, 0f32A57060, %f1229;
	mov.b32 	%r300, %f1226;
	shl.b32 	%r301, %r300, 23;
	mov.b32 	%f1231, %r301;
	ex2.approx.ftz.f32 	%f1232, %f1230;
	mul.f32 	%f254, %f1232, %f1231;
	mov.f32 	%f1233, 0f3F800000;
	add.rz.f32 	%f1234, %f254, %f1233;
	mov.b32 	%r302, %f1234;
	add.s32 	%r303, %r302, -1061158912;
	and.b32  	%r304, %r303, -8388608;
	mov.b32 	%r39, %f254;
	sub.s32 	%r305, %r39, %r304;
	mov.b32 	%f1235, %r305;
	sub.s32 	%r306, 1082130432, %r304;
	mov.b32 	%f1236, %r306;
	fma.rn.f32 	%f1237, %f1236, 0f3E800000, 0fBF800000;
	add.f32 	%f1238, %f1237, %f1235;
	cvt.rn.f32.s32 	%f1239, %r304;
	mul.f32 	%f1240, %f1239, 0f34000000;
	fma.rn.f32 	%f1241, %f1238, 0fBD39BF78, 0f3DD80012;
	fma.rn.f32 	%f1242, %f1241, %f1238, 0fBE0778E0;
	fma.rn.f32 	%f1243, %f1242, %f1238, 0f3E146475;
	fma.rn.f32 	%f1244, %f1243, %f1238, 0fBE2A68DD;
	fma.rn.f32 	%f1245, %f1244, %f1238, 0f3E4CAF9E;
	fma.rn.f32 	%f1246, %f1245, %f1238, 0fBE800042;
	fma.rn.f32 	%f1247, %f1246, %f1238, 0f3EAAAAE6;
	fma.rn.f32 	%f1248, %f1247, %f1238, 0fBF000000;
	mul.f32 	%f1249, %f1238, %f1248;
	fma.rn.f32 	%f1250, %f1249, %f1238, %f1238;
	fma.rn.f32 	%f1541, %f1240, 0f3F317218, %f1250;
	setp.lt.u32 	%p198, %r39, 2139095040;
	@%p198 bra 	$L__BB1_139;
	setp.gt.s32 	%p199, %r39, -1082130432;
	fma.rn.f32 	%f1251, %f254, 0f7F800000, 0f7F800000;
	selp.f32 	%f1252, %f1251, %f1541, %p199;
	setp.eq.f32 	%p200, %f254, 0f00000000;
	selp.f32 	%f1541, 0f80000000, %f1252, %p200;
$L__BB1_139:
	add.f32 	%f1542, %f1542, %f1541;
	mov.f32 	%f1474, %f1542;
$L__BB1_140:
	mov.b32 	%r307, %f1542;
	shfl.sync.up.b32	%r308|%p201, %r307, 1, 0, -1;
	mov.b32 	%f1545, %r308;
	setp.ne.s32 	%p202, %r7, 26;
	@%p202 bra 	$L__BB1_145;
	add.f32 	%f1253, %f1, %f1545;
	setp.lt.f32 	%p203, %f1253, %f2;
	sub.f32 	%f1254, %f1253, %f2;
	sub.f32 	%f1255, %f2, %f1253;
	selp.f32 	%f262, %f1254, %f1255, %p203;
	selp.f32 	%f1545, %f2, %f1253, %p203;
	sub.f32 	%f1256, %f262, %f262;
	setp.neu.f32 	%p204, %f1256, 0f00000000;
	mov.f32 	%f1474, %f1545;
	@%p204 bra 	$L__BB1_145;
	fma.rn.f32 	%f1257, %f262, 0f3BBB989D, 0f3F000000;
	cvt.sat.f32.f32 	%f1258, %f1257;
	mov.f32 	%f1259, 0f4B400001;
	mov.f32 	%f1260, 0f437C0000;
	fma.rm.f32 	%f1261, %f1258, %f1260, %f1259;
	add.f32 	%f1262, %f1261, 0fCB40007F;
	neg.f32 	%f1263, %f1262;
	fma.rn.f32 	%f1264, %f262, 0f3FB8AA3B, %f1263;
	fma.rn.f32 	%f1265, %f262, 0f32A57060, %f1264;
	mov.b32 	%r309, %f1261;
	shl.b32 	%r310, %r309, 23;
	mov.b32 	%f1266, %r310;
	ex2.approx.ftz.f32 	%f1267, %f1265;
	mul.f32 	%f264, %f1267, %f1266;
	mov.f32 	%f1268, 0f3F800000;
	add.rz.f32 	%f1269, %f264, %f1268;
	mov.b32 	%r311, %f1269;
	add.s32 	%r312, %r311, -1061158912;
	and.b32  	%r313, %r312, -8388608;
	mov.b32 	%r40, %f264;
	sub.s32 	%r314, %r40, %r313;
	mov.b32 	%f1270, %r314;
	sub.s32 	%r315, 1082130432, %r313;
	mov.b32 	%f1271, %r315;
	fma.rn.f32 	%f1272, %f1271, 0f3E800000, 0fBF800000;
	add.f32 	%f1273, %f1272, %f1270;
	cvt.rn.f32.s32 	%f1274, %r313;
	mul.f32 	%f1275, %f1274, 0f34000000;
	fma.rn.f32 	%f1276, %f1273, 0fBD39BF78, 0f3DD80012;
	fma.rn.f32 	%f1277, %f1276, %f1273, 0fBE0778E0;
	fma.rn.f32 	%f1278, %f1277, %f1273, 0f3E146475;
	fma.rn.f32 	%f1279, %f1278, %f1273, 0fBE2A68DD;
	fma.rn.f32 	%f1280, %f1279, %f1273, 0f3E4CAF9E;
	fma.rn.f32 	%f1281, %f1280, %f1273, 0fBE800042;
	fma.rn.f32 	%f1282, %f1281, %f1273, 0f3EAAAAE6;
	fma.rn.f32 	%f1283, %f1282, %f1273, 0fBF000000;
	mul.f32 	%f1284, %f1273, %f1283;
	fma.rn.f32 	%f1285, %f1284, %f1273, %f1273;
	fma.rn.f32 	%f1544, %f1275, 0f3F317218, %f1285;
	setp.lt.u32 	%p205, %r40, 2139095040;
	@%p205 bra 	$L__BB1_144;
	setp.gt.s32 	%p206, %r40, -1082130432;
	fma.rn.f32 	%f1286, %f264, 0f7F800000, 0f7F800000;
	selp.f32 	%f1287, %f1286, %f1544, %p206;
	setp.eq.f32 	%p207, %f264, 0f00000000;
	selp.f32 	%f1544, 0f80000000, %f1287, %p207;
$L__BB1_144:
	add.f32 	%f1545, %f1545, %f1544;
	mov.f32 	%f1474, %f1545;
$L__BB1_145:
	mov.b32 	%r316, %f1545;
	shfl.sync.up.b32	%r317|%p208, %r316, 1, 0, -1;
	mov.b32 	%f1548, %r317;
	setp.ne.s32 	%p209, %r7, 27;
	@%p209 bra 	$L__BB1_150;
	add.f32 	%f1288, %f1, %f1548;
	setp.lt.f32 	%p210, %f1288, %f2;
	sub.f32 	%f1289, %f1288, %f2;
	sub.f32 	%f1290, %f2, %f1288;
	selp.f32 	%f272, %f1289, %f1290, %p210;
	selp.f32 	%f1548, %f2, %f1288, %p210;
	sub.f32 	%f1291, %f272, %f272;
	setp.neu.f32 	%p211, %f1291, 0f00000000;
	mov.f32 	%f1474, %f1548;
	@%p211 bra 	$L__BB1_150;
	fma.rn.f32 	%f1292, %f272, 0f3BBB989D, 0f3F000000;
	cvt.sat.f32.f32 	%f1293, %f1292;
	mov.f32 	%f1294, 0f4B400001;
	mov.f32 	%f1295, 0f437C0000;
	fma.rm.f32 	%f1296, %f1293, %f1295, %f1294;
	add.f32 	%f1297, %f1296, 0fCB40007F;
	neg.f32 	%f1298, %f1297;
	fma.rn.f32 	%f1299, %f272, 0f3FB8AA3B, %f1298;
	fma.rn.f32 	%f1300, %f272, 0f32A57060, %f1299;
	mov.b32 	%r318, %f1296;
	shl.b32 	%r319, %r318, 23;
	mov.b32 	%f1301, %r319;
	ex2.approx.ftz.f32 	%f1302, %f1300;
	mul.f32 	%f274, %f1302, %f1301;
	mov.f32 	%f1303, 0f3F800000;
	add.rz.f32 	%f1304, %f274, %f1303;
	mov.b32 	%r320, %f1304;
	add.s32 	%r321, %r320, -1061158912;
	and.b32  	%r322, %r321, -8388608;
	mov.b32 	%r41, %f274;
	sub.s32 	%r323, %r41, %r322;
	mov.b32 	%f1305, %r323;
	sub.s32 	%r324, 1082130432, %r322;
	mov.b32 	%f1306, %r324;
	fma.rn.f32 	%f1307, %f1306, 0f3E800000, 0fBF800000;
	add.f32 	%f1308, %f1307, %f1305;
	cvt.rn.f32.s32 	%f1309, %r322;
	mul.f32 	%f1310, %f1309, 0f34000000;
	fma.rn.f32 	%f1311, %f1308, 0fBD39BF78, 0f3DD80012;
	fma.rn.f32 	%f1312, %f1311, %f1308, 0fBE0778E0;
	fma.rn.f32 	%f1313, %f1312, %f1308, 0f3E146475;
	fma.rn.f32 	%f1314, %f1313, %f1308, 0fBE2A68DD;
	fma.rn.f32 	%f1315, %f1314, %f1308, 0f3E4CAF9E;
	fma.rn.f32 	%f1316, %f1315, %f1308, 0fBE800042;
	fma.rn.f32 	%f1317, %f1316, %f1308, 0f3EAAAAE6;
	fma.rn.f32 	%f1318, %f1317, %f1308, 0fBF000000;
	mul.f32 	%f1319, %f1308, %f1318;
	fma.rn.f32 	%f1320, %f1319, %f1308, %f1308;
	fma.rn.f32 	%f1547, %f1310, 0f3F317218, %f1320;
	setp.lt.u32 	%p212, %r41, 2139095040;
	@%p212 bra 	$L__BB1_149;
	setp.gt.s32 	%p213, %r41, -1082130432;
	fma.rn.f32 	%f1321, %f274, 0f7F800000, 0f7F800000;
	selp.f32 	%f1322, %f1321, %f1547, %p213;
	setp.eq.f32 	%p214, %f274, 0f00000000;
	selp.f32 	%f1547, 0f80000000, %f1322, %p214;
$L__BB1_149:
	add.f32 	%f1548, %f1548, %f1547;
	mov.f32 	%f1474, %f1548;
$L__BB1_150:
	mov.b32 	%r325, %f1548;
	shfl.sync.up.b32	%r326|%p215, %r325, 1, 0, -1;
	mov.b32 	%f1551, %r326;
	setp.ne.s32 	%p216, %r7, 28;
	@%p216 bra 	$L__BB1_155;
	add.f32 	%f1323, %f1, %f1551;
	setp.lt.f32 	%p217, %f1323, %f2;
	sub.f32 	%f1324, %f1323, %f2;
	sub.f32 	%f1325, %f2, %f1323;
	selp.f32 	%f282, %f1324, %f1325, %p217;
	selp.f32 	%f1551, %f2, %f1323, %p217;
	sub.f32 	%f1326, %f282, %f282;
	setp.neu.f32 	%p218, %f1326, 0f00000000;
	mov.f32 	%f1474, %f1551;
	@%p218 bra 	$L__BB1_155;
	fma.rn.f32 	%f1327, %f282, 0f3BBB989D, 0f3F000000;
	cvt.sat.f32.f32 	%f1328, %f1327;
	mov.f32 	%f1329, 0f4B400001;
	mov.f32 	%f1330, 0f437C0000;
	fma.rm.f32 	%f1331, %f1328, %f1330, %f1329;
	add.f32 	%f1332, %f1331, 0fCB40007F;
	neg.f32 	%f1333, %f1332;
	fma.rn.f32 	%f1334, %f282, 0f3FB8AA3B, %f1333;
	fma.rn.f32 	%f1335, %f282, 0f32A57060, %f1334;
	mov.b32 	%r327, %f1331;
	shl.b32 	%r328, %r327, 23;
	mov.b32 	%f1336, %r328;
	ex2.approx.ftz.f32 	%f1337, %f1335;
	mul.f32 	%f284, %f1337, %f1336;
	mov.f32 	%f1338, 0f3F800000;
	add.rz.f32 	%f1339, %f284, %f1338;
	mov.b32 	%r329, %f1339;
	add.s32 	%r330, %r329, -1061158912;
	and.b32  	%r331, %r330, -8388608;
	mov.b32 	%r42, %f284;
	sub.s32 	%r332, %r42, %r331;
	mov.b32 	%f1340, %r332;
	sub.s32 	%r333, 1082130432, %r331;
	mov.b32 	%f1341, %r333;
	fma.rn.f32 	%f1342, %f1341, 0f3E800000, 0fBF800000;
	add.f32 	%f1343, %f1342, %f1340;
	cvt.rn.f32.s32 	%f1344, %r331;
	mul.f32 	%f1345, %f1344, 0f34000000;
	fma.rn.f32 	%f1346, %f1343, 0fBD39BF78, 0f3DD80012;
	fma.rn.f32 	%f1347, %f1346, %f1343, 0fBE0778E0;
	fma.rn.f32 	%f1348, %f1347, %f1343, 0f3E146475;
	fma.rn.f32 	%f1349, %f1348, %f1343, 0fBE2A68DD;
	fma.rn.f32 	%f1350, %f1349, %f1343, 0f3E4CAF9E;
	fma.rn.f32 	%f1351, %f1350, %f1343, 0fBE800042;
	fma.rn.f32 	%f1352, %f1351, %f1343, 0f3EAAAAE6;
	fma.rn.f32 	%f1353, %f1352, %f1343, 0fBF000000;
	mul.f32 	%f1354, %f1343, %f1353;
	fma.rn.f32 	%f1355, %f1354, %f1343, %f1343;
	fma.rn.f32 	%f1550, %f1345, 0f3F317218, %f1355;
	setp.lt.u32 	%p219, %r42, 2139095040;
	@%p219 bra 	$L__BB1_154;
	setp.gt.s32 	%p220, %r42, -1082130432;
	fma.rn.f32 	%f1356, %f284, 0f7F800000, 0f7F800000;
	selp.f32 	%f1357, %f1356, %f1550, %p220;
	setp.eq.f32 	%p221, %f284, 0f00000000;
	selp.f32 	%f1550, 0f80000000, %f1357, %p221;
$L__BB1_154:
	add.f32 	%f1551, %f1551, %f1550;
	mov.f32 	%f1474, %f1551;
$L__BB1_155:
	mov.b32 	%r334, %f1551;
	shfl.sync.up.b32	%r335|%p222, %r334, 1, 0, -1;
	mov.b32 	%f1554, %r335;
	setp.ne.s32 	%p223, %r7, 29;
	@%p223 bra 	$L__BB1_160;
	add.f32 	%f1358, %f1, %f1554;
	setp.lt.f32 	%p224, %f1358, %f2;
	sub.f32 	%f1359, %f1358, %f2;
	sub.f32 	%f1360, %f2, %f1358;
	selp.f32 	%f292, %f1359, %f1360, %p224;
	selp.f32 	%f1554, %f2, %f1358, %p224;
	sub.f32 	%f1361, %f292, %f292;
	setp.neu.f32 	%p225, %f1361, 0f00000000;
	mov.f32 	%f1474, %f1554;
	@%p225 bra 	$L__BB1_160;
	fma.rn.f32 	%f1362, %f292, 0f3BBB989D, 0f3F000000;
	cvt.sat.f32.f32 	%f1363, %f1362;
	mov.f32 	%f1364, 0f4B400001;
	mov.f32 	%f1365, 0f437C0000;
	fma.rm.f32 	%f1366, %f1363, %f1365, %f1364;
	add.f32 	%f1367, %f1366, 0fCB40007F;
	neg.f32 	%f1368, %f1367;
	fma.rn.f32 	%f1369, %f292, 0f3FB8AA3B, %f1368;
	fma.rn.f32 	%f1370, %f292, 0f32A57060, %f1369;
	mov.b32 	%r336, %f1366;
	shl.b32 	%r337, %r336, 23;
	mov.b32 	%f1371, %r337;
	ex2.approx.ftz.f32 	%f1372, %f1370;
	mul.f32 	%f294, %f1372, %f1371;
	mov.f32 	%f1373, 0f3F800000;
	add.rz.f32 	%f1374, %f294, %f1373;
	mov.b32 	%r338, %f1374;
	add.s32 	%r339, %r338, -1061158912;
	and.b32  	%r340, %r339, -8388608;
	mov.b32 	%r43, %f294;
	sub.s32 	%r341, %r43, %r340;
	mov.b32 	%f1375, %r341;
	sub.s32 	%r342, 1082130432, %r340;
	mov.b32 	%f1376, %r342;
	fma.rn.f32 	%f1377, %f1376, 0f3E800000, 0fBF800000;
	add.f32 	%f1378, %f1377, %f1375;
	cvt.rn.f32.s32 	%f1379, %r340;
	mul.f32 	%f1380, %f1379, 0f34000000;
	fma.rn.f32 	%f1381, %f1378, 0fBD39BF78, 0f3DD80012;
	fma.rn.f32 	%f1382, %f1381, %f1378, 0fBE0778E0;
	fma.rn.f32 	%f1383, %f1382, %f1378, 0f3E146475;
	fma.rn.f32 	%f1384, %f1383, %f1378, 0fBE2A68DD;
	fma.rn.f32 	%f1385, %f1384, %f1378, 0f3E4CAF9E;
	fma.rn.f32 	%f1386, %f1385, %f1378, 0fBE800042;
	fma.rn.f32 	%f1387, %f1386, %f1378, 0f3EAAAAE6;
	fma.rn.f32 	%f1388, %f1387, %f1378, 0fBF000000;
	mul.f32 	%f1389, %f1378, %f1388;
	fma.rn.f32 	%f1390, %f1389, %f1378, %f1378;
	fma.rn.f32 	%f1553, %f1380, 0f3F317218, %f1390;
	setp.lt.u32 	%p226, %r43, 2139095040;
	@%p226 bra 	$L__BB1_159;
	setp.gt.s32 	%p227, %r43, -1082130432;
	fma.rn.f32 	%f1391, %f294, 0f7F800000, 0f7F800000;
	selp.f32 	%f1392, %f1391, %f1553, %p227;
	setp.eq.f32 	%p228, %f294, 0f00000000;
	selp.f32 	%f1553, 0f80000000, %f1392, %p228;
$L__BB1_159:
	add.f32 	%f1554, %f1554, %f1553;
	mov.f32 	%f1474, %f1554;
$L__BB1_160:
	mov.b32 	%r343, %f1554;
	shfl.sync.up.b32	%r344|%p229, %r343, 1, 0, -1;
	mov.b32 	%f1557, %r344;
	setp.ne.s32 	%p230, %r7, 30;
	@%p230 bra 	$L__BB1_165;
	add.f32 	%f1393, %f1, %f1557;
	setp.lt.f32 	%p231, %f1393, %f2;
	sub.f32 	%f1394, %f1393, %f2;
	sub.f32 	%f1395, %f2, %f1393;
	selp.f32 	%f302, %f1394, %f1395, %p231;
	selp.f32 	%f1557, %f2, %f1393, %p231;
	sub.f32 	%f1396, %f302, %f302;
	setp.neu.f32 	%p232, %f1396, 0f00000000;
	mov.f32 	%f1474, %f1557;
	@%p232 bra 	$L__BB1_165;
	fma.rn.f32 	%f1397, %f302, 0f3BBB989D, 0f3F000000;
	cvt.sat.f32.f32 	%f1398, %f1397;
	mov.f32 	%f1399, 0f4B400001;
	mov.f32 	%f1400, 0f437C0000;
	fma.rm.f32 	%f1401, %f1398, %f1400, %f1399;
	add.f32 	%f1402, %f1401, 0fCB40007F;
	neg.f32 	%f1403, %f1402;
	fma.rn.f32 	%f1404, %f302, 0f3FB8AA3B, %f1403;
	fma.rn.f32 	%f1405, %f302, 0f32A57060, %f1404;
	mov.b32 	%r345, %f1401;
	shl.b32 	%r346, %r345, 23;
	mov.b32 	%f1406, %r346;
	ex2.approx.ftz.f32 	%f1407, %f1405;
	mul.f32 	%f304, %f1407, %f1406;
	mov.f32 	%f1408, 0f3F800000;
	add.rz.f32 	%f1409, %f304, %f1408;
	mov.b32 	%r347, %f1409;
	add.s32 	%r348, %r347, -1061158912;
	and.b32  	%r349, %r348, -8388608;
	mov.b32 	%r44, %f304;
	sub.s32 	%r350, %r44, %r349;
	mov.b32 	%f1410, %r350;
	sub.s32 	%r351, 1082130432, %r349;
	mov.b32 	%f1411, %r351;
	fma.rn.f32 	%f1412, %f1411, 0f3E800000, 0fBF800000;
	add.f32 	%f1413, %f1412, %f1410;
	cvt.rn.f32.s32 	%f1414, %r349;
	mul.f32 	%f1415, %f1414, 0f34000000;
	fma.rn.f32 	%f1416, %f1413, 0fBD39BF78, 0f3DD80012;
	fma.rn.f32 	%f1417, %f1416, %f1413, 0fBE0778E0;
	fma.rn.f32 	%f1418, %f1417, %f1413, 0f3E146475;
	fma.rn.f32 	%f1419, %f1418, %f1413, 0fBE2A68DD;
	fma.rn.f32 	%f1420, %f1419, %f1413, 0f3E4CAF9E;
	fma.rn.f32 	%f1421, %f1420, %f1413, 0fBE800042;
	fma.rn.f32 	%f1422, %f1421, %f1413, 0f3EAAAAE6;
	fma.rn.f32 	%f1423, %f1422, %f1413, 0fBF000000;
	mul.f32 	%f1424, %f1413, %f1423;
	fma.rn.f32 	%f1425, %f1424, %f1413, %f1413;
	fma.rn.f32 	%f1556, %f1415, 0f3F317218, %f1425;
	setp.lt.u32 	%p233, %r44, 2139095040;
	@%p233 bra 	$L__BB1_164;
	setp.gt.s32 	%p234, %r44, -1082130432;
	fma.rn.f32 	%f1426, %f304, 0f7F800000, 0f7F800000;
	selp.f32 	%f1427, %f1426, %f1556, %p234;
	setp.eq.f32 	%p235, %f304, 0f00000000;
	selp.f32 	%f1556, 0f80000000, %f1427, %p235;
$L__BB1_164:
	add.f32 	%f1557, %f1557, %f1556;
	mov.f32 	%f1474, %f1557;
$L__BB1_165:
	mov.b32 	%r352, %f1557;
	shfl.sync.up.b32	%r45|%p236, %r352, 1, 0, -1;
	setp.ne.s32 	%p237, %r7, 31;
	@%p237 bra 	$L__BB1_170;
	mov.b32 	%f1428, %r45;
	add.f32 	%f1429, %f1, %f1428;
	setp.lt.f32 	%p238, %f1429, %f2;
	sub.f32 	%f1430, %f1429, %f2;
	sub.f32 	%f1431, %f2, %f1429;
	selp.f32 	%f311, %f1430, %f1431, %p238;
	selp.f32 	%f1474, %f2, %f1429, %p238;
	sub.f32 	%f1432, %f311, %f311;
	setp.neu.f32 	%p239, %f1432, 0f00000000;
	@%p239 bra 	$L__BB1_170;
	fma.rn.f32 	%f1433, %f311, 0f3BBB989D, 0f3F000000;
	cvt.sat.f32.f32 	%f1434, %f1433;
	mov.f32 	%f1435, 0f4B400001;
	mov.f32 	%f1436, 0f437C0000;
	fma.rm.f32 	%f1437, %f1434, %f1436, %f1435;
	add.f32 	%f1438, %f1437, 0fCB40007F;
	neg.f32 	%f1439, %f1438;
	fma.rn.f32 	%f1440, %f311, 0f3FB8AA3B, %f1439;
	fma.rn.f32 	%f1441, %f311, 0f32A57060, %f1440;
	mov.b32 	%r353, %f1437;
	shl.b32 	%r354, %r353, 23;
	mov.b32 	%f1442, %r354;
	ex2.approx.ftz.f32 	%f1443, %f1441;
	mul.f32 	%f313, %f1443, %f1442;
	mov.f32 	%f1444, 0f3F800000;
	add.rz.f32 	%f1445, %f313, %f1444;
	mov.b32 	%r355, %f1445;
	add.s32 	%r356, %r355, -1061158912;
	and.b32  	%r357, %r356, -8388608;
	mov.b32 	%r46, %f313;
	sub.s32 	%r358, %r46, %r357;
	mov.b32 	%f1446, %r358;
	sub.s32 	%r359, 1082130432, %r357;
	mov.b32 	%f1447, %r359;
	fma.rn.f32 	%f1448, %f1447, 0f3E800000, 0fBF800000;
	add.f32 	%f1449, %f1448, %f1446;
	cvt.rn.f32.s32 	%f1450, %r357;
	mul.f32 	%f1451, %f1450, 0f34000000;
	fma.rn.f32 	%f1452, %f1449, 0fBD39BF78, 0f3DD80012;
	fma.rn.f32 	%f1453, %f1452, %f1449, 0fBE0778E0;
	fma.rn.f32 	%f1454, %f1453, %f1449, 0f3E146475;
	fma.rn.f32 	%f1455, %f1454, %f1449, 0fBE2A68DD;
	fma.rn.f32 	%f1456, %f1455, %f1449, 0f3E4CAF9E;
	fma.rn.f32 	%f1457, %f1456, %f1449, 0fBE800042;
	fma.rn.f32 	%f1458, %f1457, %f1449, 0f3EAAAAE6;
	fma.rn.f32 	%f1459, %f1458, %f1449, 0fBF000000;
	mul.f32 	%f1460, %f1449, %f1459;
	fma.rn.f32 	%f1461, %f1460, %f1449, %f1449;
	fma.rn.f32 	%f1559, %f1451, 0f3F317218, %f1461;
	setp.lt.u32 	%p240, %r46, 2139095040;
	@%p240 bra 	$L__BB1_169;
	setp.gt.s32 	%p241, %r46, -1082130432;
	fma.rn.f32 	%f1462, %f313, 0f7F800000, 0f7F800000;
	selp.f32 	%f1463, %f1462, %f1559, %p241;
	setp.eq.f32 	%p242, %f313, 0f00000000;
	selp.f32 	%f1559, 0f80000000, %f1463, %p242;
$L__BB1_169:
	add.f32 	%f1474, %f1474, %f1559;
$L__BB1_170:
	st.global.f32 	[%rd9+4], %f1474;
	setp.ne.s32 	%p243, %r7, 0;
	@%p243 bra 	$L__BB1_172;
	membar.gl;
	atom.global.add.u32 	%r360, [%rd3], 1;
$L__BB1_172:
	add.s32 	%r361, %r2, -2;
	setp.ne.s32 	%p244, %r8, %r361;
	setp.ne.s32 	%p245, %r11, %r48;
	or.pred  	%p246, %p244, %p245;
	@%p246 bra 	$L__BB1_174;
	ld.param.u64 	%rd58, [_ZN2ot12ComputeAlphaEPKfPKiS3_S3_iiPiPfS5__param_8];
	mul.wide.u32 	%rd50, %r48, 4;
	add.s64 	%rd51, %rd6, %rd50;
	ld.global.f32 	%f1464, [%rd51];
	shl.b32 	%r362, %r48, 1;
	mul.wide.u32 	%rd52, %r362, 4;
	add.s64 	%rd53, %rd8, %rd52;
	ld.global.f32 	%f1465, [%rd53];
	add.f32 	%f1466, %f1464, %f1465;
	cvta.to.global.u64 	%rd54, %rd58;
	add.s64 	%rd56, %rd54, %rd19;
	st.global.f32 	[%rd56], %f1466;
$L__BB1_174:
	ret;

}
	// .globl	_ZN2ot11ComputeBetaEPKfPKiS3_S3_iiPiPf
.visible .entry _ZN2ot11ComputeBetaEPKfPKiS3_S3_iiPiPf(
	.param .u64 .ptr .align 1 _ZN2ot11ComputeBetaEPKfPKiS3_S3_iiPiPf_param_0,
	.param .u64 .ptr .align 1 _ZN2ot11ComputeBetaEPKfPKiS3_S3_iiPiPf_param_1,
	.param .u64 .ptr .align 1 _ZN2ot11ComputeBetaEPKfPKiS3_S3_iiPiPf_param_2,
	.param .u64 .ptr .align 1 _ZN2ot11ComputeBetaEPKfPKiS3_S3_iiPiPf_param_3,
	.param .u32 _ZN2ot11ComputeBetaEPKfPKiS3_S3_iiPiPf_param_4,
	.param .u32 _ZN2ot11ComputeBetaEPKfPKiS3_S3_iiPiPf_param_5,
	.param .u64 .ptr .align 1 _ZN2ot11ComputeBetaEPKfPKiS3_S3_iiPiPf_param_6,
	.param .u64 .ptr .align 1 _ZN2ot11ComputeBetaEPKfPKiS3_S3_iiPiPf_param_7
)
{
	.reg .pred 	%p<242>;
	.reg .b32 	%r<370>;
	.reg .b32 	%f<1559>;
	.reg .b64 	%rd<69>;

	ld.param.u64 	%rd13, [_ZN2ot11ComputeBetaEPKfPKiS3_S3_iiPiPf_param_1];
	ld.param.u64 	%rd14, [_ZN2ot11ComputeBetaEPKfPKiS3_S3_iiPiPf_param_2];
	ld.param.u32 	%r44, [_ZN2ot11ComputeBetaEPKfPKiS3_S3_iiPiPf_param_5];
	ld.param.u64 	%rd11, [_ZN2ot11ComputeBetaEPKfPKiS3_S3_iiPiPf_param_6];
	cvta.to.global.u64 	%rd15, %rd14;
	cvta.to.global.u64 	%rd16, %rd13;
	mov.u32 	%r1, %ctaid.z;
	mul.wide.u32 	%rd17, %r1, 4;
	add.s64 	%rd18, %rd16, %rd17;
	ld.global.u32 	%r2, [%rd18];
	add.s64 	%rd19, %rd15, %rd17;
	ld.global.u32 	%r45, [%rd19];
	cvt.s64.s32 	%rd1, %r45;
	add.s32 	%r3, %r45, 1;
	mov.u32 	%r46, %ntid.x;
	mov.u32 	%r4, %ctaid.x;
	mul.lo.s32 	%r5, %r46, %r4;
	mov.u32 	%r6, %tid.x;
	add.s32 	%r7, %r5, %r6;
	sub.s32 	%r47, %r2, %r7;
	add.s32 	%r8, %r47, -2;
	mov.u32 	%r9, %ctaid.y;
	not.b32 	%r48, %r9;
	add.s32 	%r49, %r45, %r48;
	or.b32  	%r50, %r8, %r49;
	setp.lt.s32 	%p1, %r50, 0;
	@%p1 bra 	$L__BB2_172;
	ld.param.u64 	%rd68, [_ZN2ot11ComputeBetaEPKfPKiS3_S3_iiPiPf_param_7];
	ld.param.u64 	%rd67, [_ZN2ot11ComputeBetaEPKfPKiS3_S3_iiPiPf_param_3];
	ld.param.u64 	%rd66, [_ZN2ot11ComputeBetaEPKfPKiS3_S3_iiPiPf_param_0];
	cvta.to.global.u64 	%rd20, %rd67;
	cvta.to.global.u64 	%rd21, %rd66;
	cvta.to.global.u64 	%rd22, %rd68;
	cvta.to.global.u64 	%rd23, %rd11;
	add.s64 	%rd25, %rd20, %rd17;
	ld.global.u32 	%r51, [%rd25];
	mul.lo.s32 	%r52, %r44, %r1;
	cvt.s64.s32 	%rd26, %r52;
	cvt.u64.u32 	%rd27, %r9;
	add.s64 	%rd28, %rd26, %rd27;
	shl.b64 	%rd29, %rd28, 2;
	add.s64 	%rd2, %rd23, %rd29;
	mul.wide.s32 	%rd30, %r51, 4;
	add.s64 	%rd3, %rd22, %rd30;
	mul.lo.s32 	%r53, %r3, %r8;
	mul.wide.s32 	%rd31, %r53, 4;
	add.s64 	%rd4, %rd3, %rd31;
	mul.wide.s32 	%rd32, %r3, 4;
	add.s64 	%rd5, %rd4, %rd32;
	shl.b32 	%r54, %r51, 1;
	cvt.s64.s32 	%rd33, %r54;
	shl.b32 	%r55, %r53, 1;
	cvt.s64.s32 	%rd34, %r55;
	add.s64 	%rd35, %rd33, %rd34;
	shl.b64 	%rd36, %rd35, 2;
	add.s64 	%rd6, %rd21, %rd36;
	mul.wide.s32 	%rd37, %r3, 8;
	add.s64 	%rd7, %rd6, %rd37;
	or.b32  	%r56, %r7, %r9;
	setp.ne.s32 	%p2, %r56, 0;
	@%p2 bra 	$L__BB2_3;
	cvt.u32.u64 	%r57, %rd1;
	shl.b32 	%r58, %r57, 1;
	mul.wide.s32 	%rd38, %r58, 4;
	add.s64 	%rd39, %rd7, %rd38;
	ld.global.f32 	%f319, [%rd39];
	mul.wide.s32 	%rd40, %r57, 4;
	add.s64 	%rd41, %rd5, %rd40;
	st.global.f32 	[%rd41], %f319;
$L__BB2_3:
	setp.eq.s32 	%p3, %r4, 0;
	@%p3 bra 	$L__BB2_5;
$L__BB2_4:
	atom.global.or.b32 	%r59, [%rd2], 0;
	setp.lt.u32 	%p4, %r59, %r4;
	@%p4 bra 	$L__BB2_4;
$L__BB2_5:
	setp.eq.s32 	%p5, %r9, 0;
	@%p5 bra 	$L__BB2_7;
$L__BB2_6:
	atom.global.or.b32 	%r60, [%rd2+-4], 0;
	setp.le.u32 	%p6, %r60, %r4;
	@%p6 bra 	$L__BB2_6;
$L__BB2_7:
	setp.ne.s32 	%p7, %r7, 0;
	@%p7 bra 	$L__BB2_9;
	cvt.u32.u64 	%r61, %rd1;
	sub.s32 	%r62, %r61, %r9;
	mul.wide.s32 	%rd42, %r62, 4;
	add.s64 	%rd43, %rd5, %rd42;
	ld.global.f32 	%f320, [%rd43];
	shl.b32 	%r63, %r49, 1;
	mul.wide.u32 	%rd44, %r63, 4;
	add.s64 	%rd45, %rd7, %rd44;
	ld.global.f32 	%f321, [%rd45+4];
	add.f32 	%f322, %f320, %f321;
	mul.wide.u32 	%rd46, %r49, 4;
	add.s64 	%rd47, %rd5, %rd46;
	st.global.f32 	[%rd47], %f322;
$L__BB2_9:
	setp.ne.s32 	%p8, %r9, 0;
	@%p8 bra 	$L__BB2_11;
	cvt.u32.u64 	%r64, %rd1;
	shl.b32 	%r65, %r64, 1;
	mul.wide.s32 	%rd48, %r65, 4;
	add.s64 	%rd49, %rd6, %rd48;
	ld.global.f32 	%f323, [%rd49];
	mov.b32 	%r66, %f323;
	shfl.sync.up.b32	%r67|%p9, %r66, 1, 0, -1;
	mov.b32 	%f324, %r67;
	setp.eq.s32 	%p10, %r6, 0;
	add.f32 	%f325, %f323, %f324;
	selp.f32 	%f326, %f323, %f325, %p10;
	mov.b32 	%r68, %f326;
	shfl.sync.up.b32	%r69|%p11, %r68, 2, 0, -1;
	mov.b32 	%f327, %r69;
	setp.lt.u32 	%p12, %r6, 2;
	add.f32 	%f328, %f326, %f327;
	selp.f32 	%f329, %f326, %f328, %p12;
	mov.b32 	%r70, %f329;
	shfl.sync.up.b32	%r71|%p13, %r70, 4, 0, -1;
	mov.b32 	%f330, %r71;
	setp.lt.u32 	%p14, %r6, 4;
	add.f32 	%f331, %f329, %f330;
	selp.f32 	%f332, %f329, %f331, %p14;
	mov.b32 	%r72, %f332;
	shfl.sync.up.b32	%r73|%p15, %r72, 8, 0, -1;
	mov.b32 	%f333, %r73;
	setp.lt.u32 	%p16, %r6, 8;
	add.f32 	%f334, %f332, %f333;
	selp.f32 	%f335, %f332, %f334, %p16;
	mov.b32 	%r74, %f335;
	shfl.sync.up.b32	%r75|%p17, %r74, 16, 0, -1;
	mov.b32 	%f336, %r75;
	setp.lt.u32 	%p18, %r6, 16;
	add.f32 	%f337, %f335, %f336;
	selp.f32 	%f338, %f335, %f337, %p18;
	not.b32 	%r76, %r5;
	add.s32 	%r77, %r2, %r76;
	mul.lo.s32 	%r78, %r3, %r77;
	cvt.u64.u32 	%rd50, %r78;
	add.s64 	%rd51, %rd50, %rd1;
	shl.b64 	%rd52, %rd51, 2;
	add.s64 	%rd53, %rd3, %rd52;
	ld.global.f32 	%f339, [%rd53];
	add.f32 	%f340, %f338, %f339;
	shl.b64 	%rd54, %rd1, 2;
	add.s64 	%rd55, %rd4, %rd54;
	st.global.f32 	[%rd55], %f340;
$L__BB2_11:
	cvt.u32.u64 	%r79, %rd1;
	shl.b32 	%r80, %r49, 1;
	mul.wide.u32 	%rd56, %r80, 4;
	add.s64 	%rd57, %rd6, %rd56;
	ld.global.f32 	%f1, [%rd57];
	ld.global.f32 	%f341, [%rd57+4];
	add.s32 	%r81, %r6, %r8;
	mad.lo.s32 	%r82, %r3, %r81, %r3;
	cvt.u64.u32 	%rd58, %r82;
	cvt.u64.u32 	%rd8, %r49;
	add.s64 	%rd59, %rd58, %rd8;
	shl.b64 	%rd60, %rd59, 2;
	add.s64 	%rd61, %rd3, %rd60;
	ld.global.f32 	%f342, [%rd61];
	add.f32 	%f343, %f1, %f342;
	sub.s32 	%r83, %r79, %r9;
	mul.wide.s32 	%rd62, %r83, 4;
	add.s64 	%rd63, %rd4, %rd62;
	ld.global.f32 	%f344, [%rd63];
	add.f32 	%f2, %f341, %f344;
	setp.lt.f32 	%p19, %f343, %f2;
	sub.f32 	%f345, %f343, %f2;
	sub.f32 	%f346, %f2, %f343;
	selp.f32 	%f3, %f345, %f346, %p19;
	selp.f32 	%f1472, %f2, %f343, %p19;
	sub.f32 	%f347, %f3, %f3;
	setp.neu.f32 	%p20, %f347, 0f00000000;
	@%p20 bra 	$L__BB2_15;
	fma.rn.f32 	%f348, %f3, 0f3BBB989D, 0f3F000000;
	cvt.sat.f32.f32 	%f349, %f348;
	mov.f32 	%f350, 0f4B400001;
	mov.f32 	%f351, 0f437C0000;
	fma.rm.f32 	%f352, %f349, %f351, %f350;
	add.f32 	%f353, %f352, 0fCB40007F;
	neg.f32 	%f354, %f353;
	fma.rn.f32 	%f355, %f3, 0f3FB8AA3B, %f354;
	fma.rn.f32 	%f356, %f3, 0f32A57060, %f355;
	mov.b32 	%r84, %f352;
	shl.b32 	%r85, %r84, 23;
	mov.b32 	%f357, %r85;
	ex2.approx.ftz.f32 	%f358, %f356;
	mul.f32 	%f5, %f358, %f357;
	mov.f32 	%f359, 0f3F800000;
	add.rz.f32 	%f360, %f5, %f359;
	mov.b32 	%r86, %f360;
	add.s32 	%r87, %r86, -1061158912;
	and.b32  	%r88, %r87, -8388608;
	mov.b32 	%r11, %f5;
	sub.s32 	%r89, %r11, %r88;
	mov.b32 	%f361, %r89;
	sub.s32 	%r90, 1082130432, %r88;
	mov.b32 	%f362, %r90;
	fma.rn.f32 	%f363, %f362, 0f3E800000, 0fBF800000;
	add.f32 	%f364, %f363, %f361;
	cvt.rn.f32.s32 	%f365, %r88;
	mul.f32 	%f366, %f365, 0f34000000;
	fma.rn.f32 	%f367, %f364, 0fBD39BF78, 0f3DD80012;
	fma.rn.f32 	%f368, %f367, %f364, 0fBE0778E0;
	fma.rn.f32 	%f369, %f368, %f364, 0f3E146475;
	fma.rn.f32 	%f370, %f369, %f364, 0fBE2A68DD;
	fma.rn.f32 	%f371, %f370, %f364, 0f3E4CAF9E;
	fma.rn.f32 	%f372, %f371, %f364, 0fBE800042;
	fma.rn.f32 	%f373, %f372, %f364, 0f3EAAAAE6;
	fma.rn.f32 	%f374, %f373, %f364, 0fBF000000;
	mul.f32 	%f375, %f364, %f374;
	fma.rn.f32 	%f376, %f375, %f364, %f364;
	fma.rn.f32 	%f1465, %f366, 0f3F317218, %f376;
	setp.lt.u32 	%p21, %r11, 2139095040;
	@%p21 bra 	$L__BB2_14;
	setp.gt.s32 	%p22, %r11, -1082130432;
	fma.rn.f32 	%f377, %f5, 0f7F800000, 0f7F800000;
	selp.f32 	%f378, %f377, %f1465, %p22;
	setp.eq.f32 	%p23, %f5, 0f00000000;
	selp.f32 	%f1465, 0f80000000, %f378, %p23;
$L__BB2_14:
	add.f32 	%f1472, %f1472, %f1465;
$L__BB2_15:
	mov.b32 	%r91, %f1472;
	shfl.sync.up.b32	%r92|%p24, %r91, 1, 0, -1;
	mov.b32 	%f1468, %r92;
	setp.ne.s32 	%p25, %r6, 1;
	@%p25 bra 	$L__BB2_20;
	add.f32 	%f379, %f1, %f1468;
	setp.lt.f32 	%p26, %f379, %f2;
	sub.f32 	%f380, %f379, %f2;
	sub.f32 	%f381, %f2, %f379;
	selp.f32 	%f12, %f380, %f381, %p26;
	selp.f32 	%f1468, %f2, %f379, %p26;
	sub.f32 	%f382, %f12, %f12;
	setp.neu.f32 	%p27, %f382, 0f00000000;
	mov.f32 	%f1472, %f1468;
	@%p27 bra 	$L__BB2_20;
	fma.rn.f32 	%f383, %f12, 0f3BBB989D, 0f3F000000;
	cvt.sat.f32.f32 	%f384, %f383;
	mov.f32 	%f385, 0f4B400001;
	mov.f32 	%f386, 0f437C0000;
	fma.rm.f32 	%f387, %f384, %f386, %f385;
	add.f32 	%f388, %f387, 0fCB40007F;
	neg.f32 	%f389, %f388;
	fma.rn.f32 	%f390, %f12, 0f3FB8AA3B, %f389;
	fma.rn.f32 	%f391, %f12, 0f32A57060, %f390;
	mov.b32 	%r93, %f387;
	shl.b32 	%r94, %r93, 23;
	mov.b32 	%f392, %r94;
	ex2.approx.ftz.f32 	%f393, %f391;
	mul.f32 	%f14, %f393, %f392;
	mov.f32 	%f394, 0f3F800000;
	add.rz.f32 	%f395, %f14, %f394;
	mov.b32 	%r95, %f395;
	add.s32 	%r96, %r95, -1061158912;
	and.b32  	%r97, %r96, -8388608;
	mov.b32 	%r12, %f14;
	sub.s32 	%r98, %r12, %r97;
	mov.b32 	%f396, %r98;
	sub.s32 	%r99, 1082130432, %r97;
	mov.b32 	%f397, %r99;
	fma.rn.f32 	%f398, %f397, 0f3E800000, 0fBF800000;
	add.f32 	%f399, %f398, %f396;
	cvt.rn.f32.s32 	%f400, %r97;
	mul.f32 	%f401, %f400, 0f34000000;
	fma.rn.f32 	%f402, %f399, 0fBD39BF78, 0f3DD80012;
	fma.rn.f32 	%f403, %f402, %f399, 0fBE0778E0;
	fma.rn.f32 	%f404, %f403, %f399, 0f3E146475;
	fma.rn.f32 	%f405, %f404, %f399, 0fBE2A68DD;
	fma.rn.f32 	%f406, %f405, %f399, 0f3E4CAF9E;
	fma.rn.f32 	%f407, %f406, %f399, 0fBE800042;
	fma.rn.f32 	%f408, %f407, %f399, 0f3EAAAAE6;
	fma.rn.f32 	%f409, %f408, %f399, 0fBF000000;
	mul.f32 	%f410, %f399, %f409;
	fma.rn.f32 	%f411, %f410, %f399, %f399;
	fma.rn.f32 	%f1467, %f401, 0f3F317218, %f411;
	setp.lt.u32 	%p28, %r12, 2139095040;
	@%p28 bra 	$L__BB2_19;
	setp.gt.s32 	%p29, %r12, -1082130432;
	fma.rn.f32 	%f412, %f14, 0f7F800000, 0f7F800000;
	selp.f32 	%f413, %f412, %f1467, %p29;
	setp.eq.f32 	%p30, %f14, 0f00000000;
	selp.f32 	%f1467, 0f80000000, %f413, %p30;
$L__BB2_19:
	add.f32 	%f1468, %f1468, %f1467;
	mov.f32 	%f1472, %f1468;
$L__BB2_20:
	mov.b32 	%r100, %f1468;
	shfl.sync.up.b32	%r101|%p31, %r100, 1, 0, -1;
	mov.b32 	%f1471, %r101;
	setp.ne.s32 	%p32, %r6, 2;
	@%p32 bra 	$L__BB2_25;
	add.f32 	%f414, %f1, %f1471;
	setp.lt.f32 	%p33, %f414, %f2;
	sub.f32 	%f415, %f414, %f2;
	sub.f32 	%f416, %f2, %f414;
	selp.f32 	%f22, %f415, %f416, %p33;
	selp.f32 	%f1471, %f2, %f414, %p33;
	sub.f32 	%f417, %f22, %f22;
	setp.neu.f32 	%p34, %f417, 0f00000000;
	mov.f32 	%f1472, %f1471;
	@%p34 bra 	$L__BB2_25;
	fma.rn.f32 	%f418, %f22, 0f3BBB989D, 0f3F000000;
	cvt.sat.f32.f32 	%f419, %f418;
	mov.f32 	%f420, 0f4B400001;
	mov.f32 	%f421, 0f437C0000;
	fma.rm.f32 	%f422, %f419, %f421, %f420;
	add.f32 	%f423, %f422, 0fCB40007F;
	neg.f32 	%f424, %f423;
	fma.rn.f32 	%f425, %f22, 0f3FB8AA3B, %f424;
	fma.rn.f32 	%f426, %f22, 0f32A57060, %f425;
	mov.b32 	%r102, %f422;
	shl.b32 	%r103, %r102, 23;
	mov.b32 	%f427, %r103;
	ex2.approx.ftz.f32 	%f428, %f426;
	mul.f32 	%f24, %f428, %f427;
	mov.f32 	%f429, 0f3F800000;
	add.rz.f32 	%f430, %f24, %f429;
	mov.b32 	%r104, %f430;
	add.s32 	%r105, %r104, -1061158912;
	and.b32  	%r106, %r105, -8388608;
	mov.b32 	%r13, %f24;
	sub.s32 	%r107, %r13, %r106;
	mov.b32 	%f431, %r107;
	sub.s32 	%r108, 1082130432, %r106;
	mov.b32 	%f432, %r108;
	fma.rn.f32 	%f433, %f432, 0f3E800000, 0fBF800000;
	add.f32 	%f434, %f433, %f431;
	cvt.rn.f32.s32 	%f435, %r106;
	mul.f32 	%f436, %f435, 0f34000000;
	fma.rn.f32 	%f437, %f434, 0fBD39BF78, 0f3DD80012;
	fma.rn.f32 	%f438, %f437, %f434, 0fBE0778E0;
	fma.rn.f32 	%f439, %f438, %f434, 0f3E146475;
	fma.rn.f32 	%f440, %f439, %f434, 0fBE2A68DD;
	fma.rn.f32 	%f441, %f440, %f434, 0f3E4CAF9E;
	fma.rn.f32 	%f442, %f441, %f434, 0fBE800042;
	fma.rn.f32 	%f443, %f442, %f434, 0f3EAAAAE6;
	fma.rn.f32 	%f444, %f443, %f434, 0fBF000000;
	mul.f32 	%f445, %f434, %f444;
	fma.rn.f32 	%f446, %f445, %f434, %f434;
	fma.rn.f32 	%f1470, %f436, 0f3F317218, %f446;
	setp.lt.u32 	%p35, %r13, 2139095040;
	@%p35 bra 	$L__BB2_24;
	setp.gt.s32 	%p36, %r13, -1082130432;
	fma.rn.f32 	%f447, %f24, 0f7F800000, 0f7F800000;
	selp.f32 	%f448, %f447, %f1470, %p36;
	setp.eq.f32 	%p37, %f24, 0f00000000;
	selp.f32 	%f1470, 0f80000000, %f448, %p37;
$L__BB2_24:
	add.f32 	%f1471, %f1471, %f1470;
	mov.f32 	%f1472, %f1471;
$L__BB2_25:
	mov.b32 	%r109, %f1471;
	shfl.sync.up.b32	%r110|%p38, %r109, 1, 0, -1;
	mov.b32 	%f1474, %r110;
	setp.ne.s32 	%p39, %r6, 3;
	@%p39 bra 	$L__BB2_30;
	add.f32 	%f449, %f1, %f1474;
	setp.lt.f32 	%p40, %f449, %f2;
	sub.f32 	%f450, %f449, %f2;
	sub.f32 	%f451, %f2, %f449;
	selp.f32 	%f32, %f450, %f451, %p40;
	selp.f32 	%f1474, %f2, %f449, %p40;
	sub.f32 	%f452, %f32, %f32;
	setp.neu.f32 	%p41, %f452, 0f00000000;
	mov.f32 	%f1472, %f1474;
	@%p41 bra 	$L__BB2_30;
	fma.rn.f32 	%f453, %f32, 0f3BBB989D, 0f3F000000;
	cvt.sat.f32.f32 	%f454, %f453;
	mov.f32 	%f455, 0f4B400001;
	mov.f32 	%f456, 0f437C0000;
	fma.rm.f32 	%f457, %f454, %f456, %f455;
	add.f32 	%f458, %f457, 0fCB40007F;
	neg.f32 	%f459, %f458;
	fma.rn.f32 	%f460, %f32, 0f3FB8AA3B, %f459;
	fma.rn.f32 	%f461, %f32, 0f32A57060, %f460;
	mov.b32 	%r111, %f457;
	shl.b32 	%r112, %r111, 23;
	mov.b32 	%f462, %r112;
	ex2.approx.ftz.f32 	%f463, %f461;
	mul.f32 	%f34, %f463, %f462;
	mov.f32 	%f464, 0f3F800000;
	add.rz.f32 	%f465, %f34, %f464;
	mov.b32 	%r113, %f465;
	add.s32 	%r114, %r113, -1061158912;
	and.b32  	%r115, %r114, -8388608;
	mov.b32 	%r14, %f34;
	sub.s32 	%r116, %r14, %r115;
	mov.b32 	%f466, %r116;
	sub.s32 	%r117, 1082130432, %r115;
	mov.b32 	%f467, %r117;
	fma.rn.f32 	%f468, %f467, 0f3E800000, 0fBF800000;
	add.f32 	%f469, %f468, %f466;
	cvt.rn.f32.s32 	%f470, %r115;
	mul.f32 	%f471, %f470, 0f34000000;
	fma.rn.f32 	%f472, %f469, 0fBD39BF78, 0f3DD80012;
	fma.rn.f32 	%f473, %f472, %f469, 0fBE0778E0;
	fma.rn.f32 	%f474, %f473, %f469, 0f3E146475;
	fma.rn.f32 	%f475, %f474, %f469, 0fBE2A68DD;
	fma.rn.f32 	%f476, %f475, %f469, 0f3E4CAF9E;
	fma.rn.f32 	%f477, %f476, %f469, 0fBE800042;
	fma.rn.f32 	%f478, %f477, %f469, 0f3EAAAAE6;
	fma.rn.f32 	%f479, %f478, %f469, 0fBF000000;
	mul.f32 	%f480, %f469, %f479;
	fma.rn.f32 	%f481, %f480, %f469, %f469;
	fma.rn.f32 	%f1473, %f471, 0f3F317218, %f481;
	setp.lt.u32 	%p42, %r14, 2139095040;
	@%p42 bra 	$L__BB2_29;
	setp.gt.s32 	%p43, %r14, -1082130432;
	fma.rn.f32 	%f482, %f34, 0f7F800000, 0f7F800000;
	selp.f32 	%f483, %f482, %f1473, %p43;
	setp.eq.f32 	%p44, %f34, 0f00000000;
	selp.f32 	%f1473, 0f80000000, %f483, %p44;
$L__BB2_29:
	add.f32 	%f1474, %f1474, %f1473;
	mov.f32 	%f1472, %f1474;
$L__BB2_30:
	mov.b32 	%r118, %f1474;
	shfl.sync.up.b32	%r119|%p45, %r118, 1, 0, -1;
	mov.b32 	%f1477, %r119;
	setp.ne.s32 	%p46, %r6, 4;
	@%p46 bra 	$L__BB2_35;
	add.f32 	%f484, %f1, %f1477;
	setp.lt.f32 	%p47, %f484, %f2;
	sub.f32 	%f485, %f484, %f2;
	sub.f32 	%f486, %f2, %f484;
	selp.f32 	%f42, %f485, %f486, %p47;
	selp.f32 	%f1477, %f2, %f484, %p47;
	sub.f32 	%f487, %f42, %f42;
	setp.neu.f32 	%p48, %f487, 0f00000000;
	mov.f32 	%f1472, %f1477;
	@%p48 bra 	$L__BB2_35;
	fma.rn.f32 	%f488, %f42, 0f3BBB989D, 0f3F000000;
	cvt.sat.f32.f32 	%f489, %f488;
	mov.f32 	%f490, 0f4B400001;
	mov.f32 	%f491, 0f437C0000;
	fma.rm.f32 	%f492, %f489, %f491, %f490;
	add.f32 	%f493, %f492, 0fCB40007F;
	neg.f32 	%f494, %f493;
	fma.rn.f32 	%f495, %f42, 0f3FB8AA3B, %f494;
	fma.rn.f32 	%f496, %f42, 0f32A57060, %f495;
	mov.b32 	%r120, %f492;
	shl.b32 	%r121, %r120, 23;
	mov.b32 	%f497, %r121;
	ex2.approx.ftz.f32 	%f498, %f496;
	mul.f32 	%f44, %f498, %f497;
	mov.f32 	%f499, 0f3F800000;
	add.rz.f32 	%f500, %f44, %f499;
	mov.b32 	%r122, %f500;
	add.s32 	%r123, %r122, -1061158912;
	and.b32  	%r124, %r123, -8388608;
	mov.b32 	%r15, %f44;
	sub.s32 	%r125, %r15, %r124;
	mov.b32 	%f501, %r125;
	sub.s32 	%r126, 1082130432, %r124;
	mov.b32 	%f502, %r126;
	fma.rn.f32 	%f503, %f502, 0f3E800000, 0fBF800000;
	add.f32 	%f504, %f503, %f501;
	cvt.rn.f32.s32 	%f505, %r124;
	mul.f32 	%f506, %f505, 0f34000000;
	fma.rn.f32 	%f507, %f504, 0fBD39BF78, 0f3DD80012;
	fma.rn.f32 	%f508, %f507, %f504, 0fBE0778E0;
	fma.rn.f32 	%f509, %f508, %f504, 0f3E146475;
	fma.rn.f32 	%f510, %f509, %f504, 0fBE2A68DD;
	fma.rn.f32 	%f511, %f510, %f504, 0f3E4CAF9E;
	fma.rn.f32 	%f512, %f511, %f504, 0fBE800042;
	fma.rn.f32 	%f513, %f512, %f504, 0f3EAAAAE6;
	fma.rn.f32 	%f514, %f513, %f504, 0fBF000000;
	mul.f32 	%f515, %f504, %f514;
	fma.rn.f32 	%f516, %f515, %f504, %f504;
	fma.rn.f32 	%f1476, %f506, 0f3F317218, %f516;
	setp.lt.u32 	%p49, %r15, 2139095040;
	@%p49 bra 	$L__BB2_34;
	setp.gt.s32 	%p50, %r15, -1082130432;
	fma.rn.f32 	%f517, %f44, 0f7F800000, 0f7F800000;
	selp.f32 	%f518, %f517, %f1476, %p50;
	setp.eq.f32 	%p51, %f44, 0f00000000;
	selp.f32 	%f1476, 0f80000000, %f518, %p51;
$L__BB2_34:
	add.f32 	%f1477, %f1477, %f1476;
	mov.f32 	%f1472, %f1477;
$L__BB2_35:
	mov.b32 	%r127, %f1477;
	shfl.sync.up.b32	%r128|%p52, %r127, 1, 0, -1;
	mov.b32 	%f1480, %r128;
	setp.ne.s32 	%p53, %r6, 5;
	@%p53 bra 	$L__BB2_40;
	add.f32 	%f519, %f1, %f1480;
	setp.lt.f32 	%p54, %f519, %f2;
	sub.f32 	%f520, %f519, %f2;
	sub.f32 	%f521, %f2, %f519;
	selp.f32 	%f52, %f520, %f521, %p54;
	selp.f32 	%f1480, %f2, %f519, %p54;
	sub.f32 	%f522, %f52, %f52;
	setp.neu.f32 	%p55, %f522, 0f00000000;
	mov.f32 	%f1472, %f1480;
	@%p55 bra 	$L__BB2_40;
	fma.rn.f32 	%f523, %f52, 0f3BBB989D, 0f3F000000;
	cvt.sat.f32.f32 	%f524, %f523;
	mov.f32 	%f525, 0f4B400001;
	mov.f32 	%f526, 0f437C0000;
	fma.rm.f32 	%f527, %f524, %f526, %f525;
	add.f32 	%f528, %f527, 0fCB40007F;
	neg.f32 	%f529, %f528;
	fma.rn.f32 	%f530, %f52, 0f3FB8AA3B, %f529;
	fma.rn.f32 	%f531, %f52, 0f32A57060, %f530;
	mov.b32 	%r129, %f527;
	shl.b32 	%r130, %r129, 23;
	mov.b32 	%f532, %r130;
	ex2.approx.ftz.f32 	%f533, %f531;
	mul.f32 	%f54, %f533, %f532;
	mov.f32 	%f534, 0f3F800000;
	add.rz.f32 	%f535, %f54, %f534;
	mov.b32 	%r131, %f535;
	add.s32 	%r132, %r131, -1061158912;
	and.b32  	%r133, %r132, -8388608;
	mov.b32 	%r16, %f54;
	sub.s32 	%r134, %r16, %r133;
	mov.b32 	%f536, %r134;
	sub.s32 	%r135, 1082130432, %r133;
	mov.b32 	%f537, %r135;
	fma.rn.f32 	%f538, %f537, 0f3E800000, 0fBF800000;
	add.f32 	%f539, %f538, %f536;
	cvt.rn.f32.s32 	%f540, %r133;
	mul.f32 	%f541, %f540, 0f34000000;
	fma.rn.f32 	%f542, %f539, 0fBD39BF78, 0f3DD80012;
	fma.rn.f32 	%f543, %f542, %f539, 0fBE0778E0;
	fma.rn.f32 	%f544, %f543, %f539, 0f3E146475;
	fma.rn.f32 	%f545, %f544, %f539, 0fBE2A68DD;
	fma.rn.f32 	%f546, %f545, %f539, 0f3E4CAF9E;
	fma.rn.f32 	%f547, %f546, %f539, 0fBE800042;
	fma.rn.f32 	%f548, %f547, %f539, 0f3EAAAAE6;
	fma.rn.f32 	%f549, %f548, %f539, 0fBF000000;
	mul.f32 	%f550, %f539, %f549;
	fma.rn.f32 	%f551, %f550, %f539, %f539;
	fma.rn.f32 	%f1479, %f541, 0f3F317218, %f551;
	setp.lt.u32 	%p56, %r16, 2139095040;
	@%p56 bra 	$L__BB2_39;
	setp.gt.s32 	%p57, %r16, -1082130432;
	fma.rn.f32 	%f552, %f54, 0f7F800000, 0f7F800000;
	selp.f32 	%f553, %f552, %f1479, %p57;
	setp.eq.f32 	%p58, %f54, 0f00000000;
	selp.f32 	%f1479, 0f80000000, %f553, %p58;
$L__BB2_39:
	add.f32 	%f1480, %f1480, %f1479;
	mov.f32 	%f1472, %f1480;
$L__BB2_40:
	mov.b32 	%r136, %f1480;
	shfl.sync.up.b32	%r137|%p59, %r136, 1, 0, -1;
	mov.b32 	%f1483, %r137;
	setp.ne.s32 	%p60, %r6, 6;
	@%p60 bra 	$L__BB2_45;
	add.f32 	%f554, %f1, %f1483;
	setp.lt.f32 	%p61, %f554, %f2;
	sub.f32 	%f555, %f554, %f2;
	sub.f32 	%f556, %f2, %f554;
	selp.f32 	%f62, %f555, %f556, %p61;
	selp.f32 	%f1483, %f2, %f554, %p61;
	sub.f32 	%f557, %f62, %f62;
	setp.neu.f32 	%p62, %f557, 0f00000000;
	mov.f32 	%f1472, %f1483;
	@%p62 bra 	$L__BB2_45;
	fma.rn.f32 	%f558, %f62, 0f3BBB989D, 0f3F000000;
	cvt.sat.f32.f32 	%f559, %f558;
	mov.f32 	%f560, 0f4B400001;
	mov.f32 	%f561, 0f437C0000;
	fma.rm.f32 	%f562, %f559, %f561, %f560;
	add.f32 	%f563, %f562, 0fCB40007F;
	neg.f32 	%f564, %f563;
	fma.rn.f32 	%f565, %f62, 0f3FB8AA3B, %f564;
	fma.rn.f32 	%f566, %f62, 0f32A57060, %f565;
	mov.b32 	%r138, %f562;
	shl.b32 	%r139, %r138, 23;
	mov.b32 	%f567, %r139;
	ex2.approx.ftz.f32 	%f568, %f566;
	mul.f32 	%f64, %f568, %f567;
	mov.f32 	%f569, 0f3F800000;
	add.rz.f32 	%f570, %f64, %f569;
	mov.b32 	%r140, %f570;
	add.s32 	%r141, %r140, -1061158912;
	and.b32  	%r142, %r141, -8388608;
	mov.b32 	%r17, %f64;
	sub.s32 	%r143, %r17, %r142;
	mov.b32 	%f571, %r143;
	sub.s32 	%r144, 1082130432, %r142;
	mov.b32 	%f572, %r144;
	fma.rn.f32 	%f573, %f572, 0f3E800000, 0fBF800000;
	add.f32 	%f574, %f573, %f571;
	cvt.rn.f32.s32 	%f575, %r142;
	mul.f32 	%f576, %f575, 0f34000000;
	fma.rn.f32 	%f577, %f574, 0fBD39BF78, 0f3DD80012;
	fma.rn.f32 	%f578, %f577, %f574, 0fBE0778E0;
	fma.rn.f32 	%f579, %f578, %f574, 0f3E146475;
	fma.rn.f32 	%f580, %f579, %f574, 0fBE2A68DD;
	fma.rn.f32 	%f581, %f580, %f574, 0f3E4CAF9E;
	fma.rn.f32 	%f582, %f581, %f574, 0fBE800042;
	fma.rn.f32 	%f583, %f582, %f574, 0f3EAAAAE6;
	fma.rn.f32 	%f584, %f583, %f574, 0fBF000000;
	mul.f32 	%f585, %f574, %f584;
	fma.rn.f32 	%f586, %f585, %f574, %f574;
	fma.rn.f32 	%f1482, %f576, 0f3F317218, %f586;
	setp.lt.u32 	%p63, %r17, 2139095040;
	@%p63 bra 	$L__BB2_44;
	setp.gt.s32 	%p64, %r17, -1082130432;
	fma.rn.f32 	%f587, %f64, 0f7F800000, 0f7F800000;
	selp.f32 	%f588, %f587, %f1482, %p64;
	setp.eq.f32 	%p65, %f64, 0f00000000;
	selp.f32 	%f1482, 0f80000000, %f588, %p65;
$L__BB2_44:
	add.f32 	%f1483, %f1483, %f1482;
	mov.f32 	%f1472, %f1483;
$L__BB2_45:
	mov.b32 	%r145, %f1483;
	shfl.sync.up.b32	%r146|%p66, %r145, 1, 0, -1;
	mov.b32 	%f1486, %r146;
	setp.ne.s32 	%p67, %r6, 7;
	@%p67 bra 	$L__BB2_50;
	add.f32 	%f589, %f1, %f1486;
	setp.lt.f32 	%p68, %f589, %f2;
	sub.f32 	%f590, %f589, %f2;
	sub.f32 	%f591, %f2, %f589;
	selp.f32 	%f72, %f590, %f591, %p68;
	selp.f32 	%f1486, %f2, %f589, %p68;
	sub.f32 	%f592, %f72, %f72;
	setp.neu.f32 	%p69, %f592, 0f00000000;
	mov.f32 	%f1472, %f1486;
	@%p69 bra 	$L__BB2_50;
	fma.rn.f32 	%f593, %f72, 0f3BBB989D, 0f3F000000;
	cvt.sat.f32.f32 	%f594, %f593;
	mov.f32 	%f595, 0f4B400001;
	mov.f32 	%f596, 0f437C0000;
	fma.rm.f32 	%f597, %f594, %f596, %f595;
	add.f32 	%f598, %f597, 0fCB40007F;
	neg.f32 	%f599, %f598;
	fma.rn.f32 	%f600, %f72, 0f3FB8AA3B, %f599;
	fma.rn.f32 	%f601, %f72, 0f32A57060, %f600;
	mov.b32 	%r147, %f597;
	shl.b32 	%r148, %r147, 23;
	mov.b32 	%f602, %r148;
	ex2.approx.ftz.f32 	%f603, %f601;
	mul.f32 	%f74, %f603, %f602;
	mov.f32 	%f604, 0f3F800000;
	add.rz.f32 	%f605, %f74, %f604;
	mov.b32 	%r149, %f605;
	add.s32 	%r150, %r149, -1061158912;
	and.b32  	%r151, %r150, -8388608;
	mov.b32 	%r18, %f74;
	sub.s32 	%r152, %r18, %r151;
	mov.b32 	%f606, %r152;
	sub.s32 	%r153, 1082130432, %r151;
	mov.b32 	%f607, %r153;
	fma.rn.f32 	%f608, %f607, 0f3E800000, 0fBF800000;
	add.f32 	%f609, %f608, %f606;
	cvt.rn.f32.s32 	%f610, %r151;
	mul.f32 	%f611, %f610, 0f34000000;
	fma.rn.f32 	%f612, %f609, 0fBD39BF78, 0f3DD80012;
	fma.rn.f32 	%f613, %f612, %f609, 0fBE0778E0;
	fma.rn.f32 	%f614, %f613, %f609, 0f3E146475;
	fma.rn.f32 	%f615, %f614, %f609, 0fBE2A68DD;
	fma.rn.f32 	%f616, %f615, %f609, 0f3E4CAF9E;
	fma.rn.f32 	%f617, %f616, %f609, 0fBE800042;
	fma.rn.f32 	%f618, %f617, %f609, 0f3EAAAAE6;
	fma.rn.f32 	%f619, %f618, %f609, 0fBF000000;
	mul.f32 	%f620, %f609, %f619;
	fma.rn.f32 	%f621, %f620, %f609, %f609;
	fma.rn.f32 	%f1485, %f611, 0f3F317218, %f621;
	setp.lt.u32 	%p70, %r18, 2139095040;
	@%p70 bra 	$L__BB2_49;
	setp.gt.s32 	%p71, %r18, -1082130432;
	fma.rn.f32 	%f622, %f74, 0f7F800000, 0f7F800000;
	selp.f32 	%f623, %f622, %f1485, %p71;
	setp.eq.f32 	%p72, %f74, 0f00000000;
	selp.f32 	%f1485, 0f80000000, %f623, %p72;
$L__BB2_49:
	add.f32 	%f1486, %f1486, %f1485;
	mov.f32 	%f1472, %f1486;
$L__BB2_50:
	mov.b32 	%r154, %f1486;
	shfl.sync.up.b32	%r155|%p73, %r154, 1, 0, -1;
	mov.b32 	%f1489, %r155;
	setp.ne.s32 	%p74, %r6, 8;
	@%p74 bra 	$L__BB2_55;
	add.f32 	%f624, %f1, %f1489;
	setp.lt.f32 	%p75, %f624, %f2;
	sub.f32 	%f625, %f624, %f2;
	sub.f32 	%f626, %f2, %f624;
	selp.f32 	%f82, %f625, %f626, %p75;
	selp.f32 	%f1489, %f2, %f624, %p75;
	sub.f32 	%f627, %f82, %f82;
	setp.neu.f32 	%p76, %f627, 0f00000000;
	mov.f32 	%f1472, %f1489;
	@%p76 bra 	$L__BB2_55;
	fma.rn.f32 	%f628, %f82, 0f3BBB989D, 0f3F000000;
	cvt.sat.f32.f32 	%f629, %f628;
	mov.f32 	%f630, 0f4B400001;
	mov.f32 	%f631, 0f437C0000;
	fma.rm.f32 	%f632, %f629, %f631, %f630;
	add.f32 	%f633, %f632, 0fCB40007F;
	neg.f32 	%f634, %f633;
	fma.rn.f32 	%f635, %f82, 0f3FB8AA3B, %f634;
	fma.rn.f32 	%f636, %f82, 0f32A57060, %f635;
	mov.b32 	%r156, %f632;
	shl.b32 	%r157, %r156, 23;
	mov.b32 	%f637, %r157;
	ex2.approx.ftz.f32 	%f638, %f636;
	mul.f32 	%f84, %f638, %f637;
	mov.f32 	%f639, 0f3F800000;
	add.rz.f32 	%f640, %f84, %f639;
	mov.b32 	%r158, %f640;
	add.s32 	%r159, %r158, -1061158912;
	and.b32  	%r160, %r159, -8388608;
	mov.b32 	%r19, %f84;
	sub.s32 	%r161, %r19, %r160;
	mov.b32 	%f641, %r161;
	sub.s32 	%r162, 1082130432, %r160;
	mov.b32 	%f642, %r162;
	fma.rn.f32 	%f643, %f642, 0f3E800000, 0fBF800000;
	add.f32 	%f644, %f643, %f641;
	cvt.rn.f32.s32 	%f645, %r160;
	mul.f32 	%f646, %f645, 0f34000000;
	fma.rn.f32 	%f647, %f644, 0fBD39BF78, 0f3DD80012;
	fma.rn.f32 	%f648, %f647, %f644, 0fBE0778E0;
	fma.rn.f32 	%f649, %f648, %f644, 0f3E146475;
	fma.rn.f32 	%f650, %f649, %f644, 0fBE2A68DD;
	fma.rn.f32 	%f651, %f650, %f644, 0f3E4CAF9E;
	fma.rn.f32 	%f652, %f651, %f644, 0fBE800042;
	fma.rn.f32 	%f653, %f652, %f644, 0f3EAAAAE6;
	fma.rn.f32 	%f654, %f653, %f644, 0fBF000000;
	mul.f32 	%f655, %f644, %f654;
	fma.rn.f32 	%f656, %f655, %f644, %f644;
	fma.rn.f32 	%f1488, %f646, 0f3F317218, %f656;
	setp.lt.u32 	%p77, %r19, 2139095040;
	@%p77 bra 	$L__BB2_54;
	setp.gt.s32 	%p78, %r19, -1082130432;
	fma.rn.f32 	%f657, %f84, 0f7F800000, 0f7F800000;
	selp.f32 	%f658, %f657, %f1488, %p78;
	setp.eq.f32 	%p79, %f84, 0f00000000;
	selp.f32 	%f1488, 0f80000000, %f658, %p79;
$L__BB2_54:
	add.f32 	%f1489, %f1489, %f1488;
	mov.f32 	%f1472, %f1489;
$L__BB2_55:
	mov.b32 	%r163, %f1489;
	shfl.sync.up.b32	%r164|%p80, %r163, 1, 0, -1;
	mov.b32 	%f1492, %r164;
	setp.ne.s32 	%p81, %r6, 9;
	@%p81 bra 	$L__BB2_60;
	add.f32 	%f659, %f1, %f1492;
	setp.lt.f32 	%p82, %f659, %f2;
	sub.f32 	%f660, %f659, %f2;
	sub.f32 	%f661, %f2, %f659;
	selp.f32 	%f92, %f660, %f661, %p82;
	selp.f32 	%f1492, %f2, %f659, %p82;
	sub.f32 	%f662, %f92, %f92;
	setp.neu.f32 	%p83, %f662, 0f00000000;
	mov.f32 	%f1472, %f1492;
	@%p83 bra 	$L__BB2_60;
	fma.rn.f32 	%f663, %f92, 0f3BBB989D, 0f3F000000;
	cvt.sat.f32.f32 	%f664, %f663;
	mov.f32 	%f665, 0f4B400001;
	mov.f32 	%f666, 0f437C0000;
	fma.rm.f32 	%f667, %f664, %f666, %f665;
	add.f32 	%f668, %f667, 0fCB40007F;
	neg.f32 	%f669, %f668;
	fma.rn.f32 	%f670, %f92, 0f3FB8AA3B, %f669;
	fma.rn.f32 	%f671, %f92, 0f32A57060, %f670;
	mov.b32 	%r165, %f667;
	shl.b32 	%r166, %r165, 23;
	mov.b32 	%f672, %r166;
	ex2.approx.ftz.f32 	%f673, %f671;
	mul.f32 	%f94, %f673, %f672;
	mov.f32 	%f674, 0f3F800000;
	add.rz.f32 	%f675, %f94, %f674;
	mov.b32 	%r167, %f675;
	add.s32 	%r168, %r167, -1061158912;
	and.b32  	%r169, %r168, -8388608;
	mov.b32 	%r20, %f94;
	sub.s32 	%r170, %r20, %r169;
	mov.b32 	%f676, %r170;
	sub.s32 	%r171, 1082130432, %r169;
	mov.b32 	%f677, %r171;
	fma.rn.f32 	%f678, %f677, 0f3E800000, 0fBF800000;
	add.f32 	%f679, %f678, %f676;
	cvt.rn.f32.s32 	%f680, %r169;
	mul.f32 	%f681, %f680, 0f34000000;
	fma.rn.f32 	%f682, %f679, 0fBD39BF78, 0f3DD80012;
	fma.rn.f32 	%f683, %f682, %f679, 0fBE0778E0;
	fma.rn.f32 	%f684, %f683, %f679, 0f3E146475;
	fma.rn.f32 	%f685, %f684, %f679, 0fBE2A68DD;
	fma.rn.f32 	%f686, %f685, %f679, 0f3E4CAF9E;
	fma.rn.f32 	%f687, %f686, %f679, 0fBE800042;
	fma.rn.f32 	%f688, %f687, %f679, 0f3EAAAAE6;
	fma.rn.f32 	%f689, %f688, %f679, 0fBF000000;
	mul.f32 	%f690, %f679, %f689;
	fma.rn.f32 	%f691, %f690, %f679, %f679;
	fma.rn.f32 	%f1491, %f681, 0f3F317218, %f691;
	setp.lt.u32 	%p84, %r20, 2139095040;
	@%p84 bra 	$L__BB2_59;
	setp.gt.s32 	%p85, %r20, -1082130432;
	fma.rn.f32 	%f692, %f94, 0f7F800000, 0f7F800000;
	selp.f32 	%f693, %f692, %f1491, %p85;
	setp.eq.f32 	%p86, %f94, 0f00000000;
	selp.f32 	%f1491, 0f80000000, %f693, %p86;
$L__BB2_59:
	add.f32 	%f1492, %f1492, %f1491;
	mov.f32 	%f1472, %f1492;
$L__BB2_60:
	mov.b32 	%r172, %f1492;
	shfl.sync.up.b32	%r173|%p87, %r172, 1, 0, -1;
	mov.b32 	%f1495, %r173;
	setp.ne.s32 	%p88, %r6, 10;
	@%p88 bra 	$L__BB2_65;
	add.f32 	%f694, %f1, %f1495;
	setp.lt.f32 	%p89, %f694, %f2;
	sub.f32 	%f695, %f694, %f2;
	sub.f32 	%f696, %f2, %f694;
	selp.f32 	%f102, %f695, %f696, %p89;
	selp.f32 	%f1495, %f2, %f694, %p89;
	sub.f32 	%f697, %f102, %f102;
	setp.neu.f32 	%p90, %f697, 0f00000000;
	mov.f32 	%f1472, %f1495;
	@%p90 bra 	$L__BB2_65;
	fma.rn.f32 	%f698, %f102, 0f3BBB989D, 0f3F000000;
	cvt.sat.f32.f32 	%f699, %f698;
	mov.f32 	%f700, 0f4B400001;
	mov.f32 	%f701, 0f437C0000;
	fma.rm.f32 	%f702, %f699, %f701, %f700;
	add.f32 	%f703, %f702, 0fCB40007F;
	neg.f32 	%f704, %f703;
	fma.rn.f32 	%f705, %f102, 0f3FB8AA3B, %f704;
	fma.rn.f32 	%f706, %f102, 0f32A57060, %f705;
	mov.b32 	%r174, %f702;
	shl.b32 	%r175, %r174, 23;
	mov.b32 	%f707, %r175;
	ex2.approx.ftz.f32 	%f708, %f706;
	mul.f32 	%f104, %f708, %f707;
	mov.f32 	%f709, 0f3F800000;
	add.rz.f32 	%f710, %f104, %f709;
	mov.b32 	%r176, %f710;
	add.s32 	%r177, %r176, -1061158912;
	and.b32  	%r178, %r177, -8388608;
	mov.b32 	%r21, %f104;
	sub.s32 	%r179, %r21, %r178;
	mov.b32 	%f711, %r179;
	sub.s32 	%r180, 1082130432, %r178;
	mov.b32 	%f712, %r180;
	fma.rn.f32 	%f713, %f712, 0f3E800000, 0fBF800000;
	add.f32 	%f714, %f713, %f711;
	cvt.rn.f32.s32 	%f715, %r178;
	mul.f32 	%f716, %f715, 0f34000000;
	fma.rn.f32 	%f717, %f714, 0fBD39BF78, 0f3DD80012;
	fma.rn.f32 	%f718, %f717, %f714, 0fBE0778E0;
	fma.rn.f32 	%f719, %f718, %f714, 0f3E146475;
	fma.rn.f32 	%f720, %f719, %f714, 0fBE2A68DD;
	fma.rn.f32 	%f721, %f720, %f714, 0f3E4CAF9E;
	fma.rn.f32 	%f722, %f721, %f714, 0fBE800042;
	fma.rn.f32 	%f723, %f722, %f714, 0f3EAAAAE6;
	fma.rn.f32 	%f724, %f723, %f714, 0fBF000000;
	mul.f32 	%f725, %f714, %f724;
	fma.rn.f32 	%f726, %f725, %f714, %f714;
	fma.rn.f32 	%f1494, %f716, 0f3F317218, %f726;
	setp.lt.u32 	%p91, %r21, 2139095040;
	@%p91 bra 	$L__BB2_64;
	setp.gt.s32 	%p92, %r21, -1082130432;
	fma.rn.f32 	%f727, %f104, 0f7F800000, 0f7F800000;
	selp.f32 	%f728, %f727, %f1494, %p92;
	setp.eq.f32 	%p93, %f104, 0f00000000;
	selp.f32 	%f1494, 0f80000000, %f728, %p93;
$L__BB2_64:
	add.f32 	%f1495, %f1495, %f1494;
	mov.f32 	%f1472, %f1495;
$L__BB2_65:
	mov.b32 	%r181, %f1495;
	shfl.sync.up.b32	%r182|%p94, %r181, 1, 0, -1;
	mov.b32 	%f1498, %r182;
	setp.ne.s32 	%p95, %r6, 11;
	@%p95 bra 	$L__BB2_70;
	add.f32 	%f729, %f1, %f1498;
	setp.lt.f32 	%p96, %f729, %f2;
	sub.f32 	%f730, %f729, %f2;
	sub.f32 	%f731, %f2, %f729;
	selp.f32 	%f112, %f730, %f731, %p96;
	selp.f32 	%f1498, %f2, %f729, %p96;
	sub.f32 	%f732, %f112, %f112;
	setp.neu.f32 	%p97, %f732, 0f00000000;
	mov.f32 	%f1472, %f1498;
	@%p97 bra 	$L__BB2_70;
	fma.rn.f32 	%f733, %f112, 0f3BBB989D, 0f3F000000;
	cvt.sat.f32.f32 	%f734, %f733;
	mov.f32 	%f735, 0f4B400001;
	mov.f32 	%f736, 0f437C0000;
	fma.rm.f32 	%f737, %f734, %f736, %f735;
	add.f32 	%f738, %f737, 0fCB40007F;
	neg.f32 	%f739, %f738;
	fma.rn.f32 	%f740, %f112, 0f3FB8AA3B, %f739;
	fma.rn.f32 	%f741, %f112, 0f32A57060, %f740;
	mov.b32 	%r183, %f737;
	shl.b32 	%r184, %r183, 23;
	mov.b32 	%f742, %r184;
	ex2.approx.ftz.f32 	%f743, %f741;
	mul.f32 	%f114, %f743, %f742;
	mov.f32 	%f744, 0f3F800000;
	add.rz.f32 	%f745, %f114, %f744;
	mov.b32 	%r185, %f745;
	add.s32 	%r186, %r185, -1061158912;
	and.b32  	%r187, %r186, -8388608;
	mov.b32 	%r22, %f114;
	sub.s32 	%r188, %r22, %r187;
	mov.b32 	%f746, %r188;
	sub.s32 	%r189, 1082130432, %r187;
	mov.b32 	%f747, %r189;
	fma.rn.f32 	%f748, %f747, 0f3E800000, 0fBF800000;
	add.f32 	%f749, %f748, %f746;
	cvt.rn.f32.s32 	%f750, %r187;
	mul.f32 	%f751, %f750, 0f34000000;
	fma.rn.f32 	%f752, %f749, 0fBD39BF78, 0f3DD80012;
	fma.rn.f32 	%f753, %f752, %f749, 0fBE0778E0;
	fma.rn.f32 	%f754, %f753, %f749, 0f3E146475;
	fma.rn.f32 	%f755, %f754, %f749, 0fBE2A68DD;
	fma.rn.f32 	%f756, %f755, %f749, 0f3E4CAF9E;
	fma.rn.f32 	%f757, %f756, %f749, 0fBE800042;
	fma.rn.f32 	%f758, %f757, %f749, 0f3EAAAAE6;
	fma.rn.f32 	%f759, %f758, %f749, 0fBF000000;
	mul.f32 	%f760, %f749, %f759;
	fma.rn.f32 	%f761, %f760, %f749, %f749;
	fma.rn.f32 	%f1497, %f751, 0f3F317218, %f761;
	setp.lt.u32 	%p98, %r22, 2139095040;
	@%p98 bra 	$L__BB2_69;
	setp.gt.s32 	%p99, %r22, -1082130432;
	fma.rn.f32 	%f762, %f114, 0f7F800000, 0f7F800000;
	selp.f32 	%f763, %f762, %f1497, %p99;
	setp.eq.f32 	%p100, %f114, 0f00000000;
	selp.f32 	%f1497, 0f80000000, %f763, %p100;
$L__BB2_69:
	add.f32 	%f1498, %f1498, %f1497;
	mov.f32 	%f1472, %f1498;
$L__BB2_70:
	mov.b32 	%r190, %f1498;
	shfl.sync.up.b32	%r191|%p101, %r190, 1, 0, -1;
	mov.b32 	%f1501, %r191;
	setp.ne.s32 	%p102, %r6, 12;
	@%p102 bra 	$L__BB2_75;
	add.f32 	%f764, %f1, %f1501;
	setp.lt.f32 	%p103, %f764, %f2;
	sub.f32 	%f765, %f764, %f2;
	sub.f32 	%f766, %f2, %f764;
	selp.f32 	%f122, %f765, %f766, %p103;
	selp.f32 	%f1501, %f2, %f764, %p103;
	sub.f32 	%f767, %f122, %f122;
	setp.neu.f32 	%p104, %f767, 0f00000000;
	mov.f32 	%f1472, %f1501;
	@%p104 bra 	$L__BB2_75;
	fma.rn.f32 	%f768, %f122, 0f3BBB989D, 0f3F000000;
	cvt.sat.f32.f32 	%f769, %f768;
	mov.f32 	%f770, 0f4B400001;
	mov.f32 	%f771, 0f437C0000;
	fma.rm.f32 	%f772, %f769, %f771, %f770;
	add.f32 	%f773, %f772, 0fCB40007F;
	neg.f32 	%f774, %f773;
	fma.rn.f32 	%f775, %f122, 0f3FB8AA3B, %f774;
	fma.rn.f32 	%f776, %f122, 0f32A57060, %f775;
	mov.b32 	%r192, %f772;
	shl.b32 	%r193, %r192, 23;
	mov.b32 	%f777, %r193;
	ex2.approx.ftz.f32 	%f778, %f776;
	mul.f32 	%f124, %f778, %f777;
	mov.f32 	%f779, 0f3F800000;
	add.rz.f32 	%f780, %f124, %f779;
	mov.b32 	%r194, %f780;
	add.s32 	%r195, %r194, -1061158912;
	and.b32  	%r196, %r195, -8388608;
	mov.b32 	%r23, %f124;
	sub.s32 	%r197, %r23, %r196;
	mov.b32 	%f781, %r197;
	sub.s32 	%r198, 1082130432, %r196;
	mov.b32 	%f782, %r198;
	fma.rn.f32 	%f783, %f782, 0f3E800000, 0fBF800000;
	add.f32 	%f784, %f783, %f781;
	cvt.rn.f32.s32 	%f785, %r196;
	mul.f32 	%f786, %f785, 0f34000000;
	fma.rn.f32 	%f787, %f784, 0fBD39BF78, 0f3DD80012;
	fma.rn.f32 	%f788, %f787, %f784, 0fBE0778E0;
	fma.rn.f32 	%f789, %f788, %f784, 0f3E146475;
	fma.rn.f32 	%f790, %f789, %f784, 0fBE2A68DD;
	fma.rn.f32 	%f791, %f790, %f784, 0f3E4CAF9E;
	fma.rn.f32 	%f792, %f791, %f784, 0fBE800042;
	fma.rn.f32 	%f793, %f792, %f784, 0f3EAAAAE6;
	fma.rn.f32 	%f794, %f793, %f784, 0fBF000000;
	mul.f32 	%f795, %f784, %f794;
	fma.rn.f32 	%f796, %f795, %f784, %f784;
	fma.rn.f32 	%f1500, %f786, 0f3F317218, %f796;
	setp.lt.u32 	%p105, %r23, 2139095040;
	@%p105 bra 	$L__BB2_74;
	setp.gt.s32 	%p106, %r23, -1082130432;
	fma.rn.f32 	%f797, %f124, 0f7F800000, 0f7F800000;
	selp.f32 	%f798, %f797, %f1500, %p106;
	setp.eq.f32 	%p107, %f124, 0f00000000;
	selp.f32 	%f1500, 0f80000000, %f798, %p107;
$L__BB2_74:
	add.f32 	%f1501, %f1501, %f1500;
	mov.f32 	%f1472, %f1501;
$L__BB2_75:
	mov.b32 	%r199, %f1501;
	shfl.sync.up.b32	%r200|%p108, %r199, 1, 0, -1;
	mov.b32 	%f1504, %r200;
	setp.ne.s32 	%p109, %r6, 13;
	@%p109 bra 	$L__BB2_80;
	add.f32 	%f799, %f1, %f1504;
	setp.lt.f32 	%p110, %f799, %f2;
	sub.f32 	%f800, %f799, %f2;
	sub.f32 	%f801, %f2, %f799;
	selp.f32 	%f132, %f800, %f801, %p110;
	selp.f32 	%f1504, %f2, %f799, %p110;
	sub.f32 	%f802, %f132, %f132;
	setp.neu.f32 	%p111, %f802, 0f00000000;
	mov.f32 	%f1472, %f1504;
	@%p111 bra 	$L__BB2_80;
	fma.rn.f32 	%f803, %f132, 0f3BBB989D, 0f3F000000;
	cvt.sat.f32.f32 	%f804, %f803;
	mov.f32 	%f805, 0f4B400001;
	mov.f32 	%f806, 0f437C0000;
	fma.rm.f32 	%f807, %f804, %f806, %f805;
	add.f32 	%f808, %f807, 0fCB40007F;
	neg.f32 	%f809, %f808;
	fma.rn.f32 	%f810, %f132, 0f3FB8AA3B, %f809;
	fma.rn.f32 	%f811, %f132, 0f32A57060, %f810;
	mov.b32 	%r201, %f807;
	shl.b32 	%r202, %r201, 23;
	mov.b32 	%f812, %r202;
	ex2.approx.ftz.f32 	%f813, %f811;
	mul.f32 	%f134, %f813, %f812;
	mov.f32 	%f814, 0f3F800000;
	add.rz.f32 	%f815, %f134, %f814;
	mov.b32 	%r203, %f815;
	add.s32 	%r204, %r203, -1061158912;
	and.b32  	%r205, %r204, -8388608;
	mov.b32 	%r24, %f134;
	sub.s32 	%r206, %r24, %r205;
	mov.b32 	%f816, %r206;
	sub.s32 	%r207, 1082130432, %r205;
	mov.b32 	%f817, %r207;
	fma.rn.f32 	%f818, %f817, 0f3E800000, 0fBF800000;
	add.f32 	%f819, %f818, %f816;
	cvt.rn.f32.s32 	%f820, %r205;
	mul.f32 	%f821, %f820, 0f34000000;
	fma.rn.f32 	%f822, %f819, 0fBD39BF78, 0f3DD80012;
	fma.rn.f32 	%f823, %f822, %f819, 0fBE0778E0;
	fma.rn.f32 	%f824, %f823, %f819, 0f3E146475;
	fma.rn.f32 	%f825, %f824, %f819, 0fBE2A68DD;
	fma.rn.f32 	%f826, %f825, %f819, 0f3E4CAF9E;
	fma.rn.f32 	%f827, %f826, %f819, 0fBE800042;
	fma.rn.f32 	%f828, %f827, %f819, 0f3EAAAAE6;
	fma.rn.f32 	%f829, %f828, %f819, 0fBF000000;
	mul.f32 	%f830, %f819, %f829;
	fma.rn.f32 	%f831, %f830, %f819, %f819;
	fma.rn.f32 	%f1503, %f821, 0f3F317218, %f831;
	setp.lt.u32 	%p112, %r24, 2139095040;
	@%p112 bra 	$L__BB2_79;
	setp.gt.s32 	%p113, %r24, -1082130432;
	fma.rn.f32 	%f832, %f134, 0f7F800000, 0f7F800000;
	selp.f32 	%f833, %f832, %f1503, %p113;
	setp.eq.f32 	%p114, %f134, 0f00000000;
	selp.f32 	%f1503, 0f80000000, %f833, %p114;
$L__BB2_79:
	add.f32 	%f1504, %f1504, %f1503;
	mov.f32 	%f1472, %f1504;
$L__BB2_80:
	mov.b32 	%r208, %f1504;
	shfl.sync.up.b32	%r209|%p115, %r208, 1, 0, -1;
	mov.b32 	%f1507, %r209;
	setp.ne.s32 	%p116, %r6, 14;
	@%p116 bra 	$L__BB2_85;
	add.f32 	%f834, %f1, %f1507;
	setp.lt.f32 	%p117, %f834, %f2;
	sub.f32 	%f835, %f834, %f2;
	sub.f32 	%f836, %f2, %f834;
	selp.f32 	%f142, %f835, %f836, %p117;
	selp.f32 	%f1507, %f2, %f834, %p117;
	sub.f32 	%f837, %f142, %f142;
	setp.neu.f32 	%p118, %f837, 0f00000000;
	mov.f32 	%f1472, %f1507;
	@%p118 bra 	$L__BB2_85;
	fma.rn.f32 	%f838, %f142, 0f3BBB989D, 0f3F000000;
	cvt.sat.f32.f32 	%f839, %f838;
	mov.f32 	%f840, 0f4B400001;
	mov.f32 	%f841, 0f437C0000;
	fma.rm.f32 	%f842, %f839, %f841, %f840;
	add.f32 	%f843, %f842, 0fCB40007F;
	neg.f32 	%f844, %f843;
	fma.rn.f32 	%f845, %f142, 0f3FB8AA3B, %f844;
	fma.rn.f32 	%f846, %f142, 0f32A57060, %f845;
	mov.b32 	%r210, %f842;
	shl.b32 	%r211, %r210, 23;
	mov.b32 	%f847, %r211;
	ex2.approx.ftz.f32 	%f848, %f846;
	mul.f32 	%f144, %f848, %f847;
	mov.f32 	%f849, 0f3F800000;
	add.rz.f32 	%f850, %f144, %f849;
	mov.b32 	%r212, %f850;
	add.s32 	%r213, %r212, -1061158912;
	and.b32  	%r214, %r213, -8388608;
	mov.b32 	%r25, %f144;
	sub.s32 	%r215, %r25, %r214;
	mov.b32 	%f851, %r215;
	sub.s32 	%r216, 1082130432, %r214;
	mov.b32 	%f852, %r216;
	fma.rn.f32 	%f853, %f852, 0f3E800000, 0fBF800000;
	add.f32 	%f854, %f853, %f851;
	cvt.rn.f32.s32 	%f855, %r214;
	mul.f32 	%f856, %f855, 0f34000000;
	fma.rn.f32 	%f857, %f854, 0fBD39BF78, 0f3DD80012;
	fma.rn.f32 	%f858, %f857, %f854, 0fBE0778E0;
	fma.rn.f32 	%f859, %f858, %f854, 0f3E146475;
	fma.rn.f32 	%f860, %f859, %f854, 0fBE2A68DD;
	fma.rn.f32 	%f861, %f860, %f854, 0f3E4CAF9E;
	fma.rn.f32 	%f862, %f861, %f854, 0fBE800042;
	fma.rn.f32 	%f863, %f862, %f854, 0f3EAAAAE6;
	fma.rn.f32 	%f864, %f863, %f854, 0fBF000000;
	mul.f32 	%f865, %f854, %f864;
	fma.rn.f32 	%f866, %f865, %f854, %f854;
	fma.rn.f32 	%f1506, %f856, 0f3F317218, %f866;
	setp.lt.u32 	%p119, %r25, 2139095040;
	@%p119 bra 	$L__BB2_84;
	setp.gt.s32 	%p120, %r25, -1082130432;
	fma.rn.f32 	%f867, %f144, 0f7F800000, 0f7F800000;
	selp.f32 	%f868, %f867, %f1506, %p120;
	setp.eq.f32 	%p121, %f144, 0f00000000;
	selp.f32 	%f1506, 0f80000000, %f868, %p121;
$L__BB2_84:
	add.f32 	%f1507, %f1507, %f1506;
	mov.f32 	%f1472, %f1507;
$L__BB2_85:
	mov.b32 	%r217, %f1507;
	shfl.sync.up.b32	%r218|%p122, %r217, 1, 0, -1;
	mov.b32 	%f1510, %r218;
	setp.ne.s32 	%p123, %r6, 15;
	@%p123 bra 	$L__BB2_90;
	add.f32 	%f869, %f1, %f1510;
	setp.lt.f32 	%p124, %f869, %f2;
	sub.f32 	%f870, %f869, %f2;
	sub.f32 	%f871, %f2, %f869;
	selp.f32 	%f152, %f870, %f871, %p124;
	selp.f32 	%f1510, %f2, %f869, %p124;
	sub.f32 	%f872, %f152, %f152;
	setp.neu.f32 	%p125, %f872, 0f00000000;
	mov.f32 	%f1472, %f1510;
	@%p125 bra 	$L__BB2_90;
	fma.rn.f32 	%f873, %f152, 0f3BBB989D, 0f3F000000;
	cvt.sat.f32.f32 	%f874, %f873;
	mov.f32 	%f875, 0f4B400001;
	mov.f32 	%f876, 0f437C0000;
	fma.rm.f32 	%f877, %f874, %f876, %f875;
	add.f32 	%f878, %f877, 0fCB40007F;
	neg.f32 	%f879, %f878;
	fma.rn.f32 	%f880, %f152, 0f3FB8AA3B, %f879;
	fma.rn.f32 	%f881, %f152, 0f32A57060, %f880;
	mov.b32 	%r219, %f877;
	shl.b32 	%r220, %r219, 23;
	mov.b32 	%f882, %r220;
	ex2.approx.ftz.f32 	%f883, %f881;
	mul.f32 	%f154, %f883, %f882;
	mov.f32 	%f884, 0f3F800000;
	add.rz.f32 	%f885, %f154, %f884;
	mov.b32 	%r221, %f885;
	add.s32 	%r222, %r221, -1061158912;
	and.b32  	%r223, %r222, -8388608;
	mov.b32 	%r26, %f154;
	sub.s32 	%r224, %r26, %r223;
	mov.b32 	%f886, %r224;
	sub.s32 	%r225, 1082130432, %r223;
	mov.b32 	%f887, %r225;
	fma.rn.f32 	%f888, %f887, 0f3E800000, 0fBF800000;
	add.f32 	%f889, %f888, %f886;
	cvt.rn.f32.s32 	%f890, %r223;
	mul.f32 	%f891, %f890, 0f34000000;
	fma.rn.f32 	%f892, %f889, 0fBD39BF78, 0f3DD80012;
	fma.rn.f32 	%f893, %f892, %f889, 0fBE0778E0;
	fma.rn.f32 	%f894, %f893, %f889, 0f3E146475;
	fma.rn.f32 	%f895, %f894, %f889, 0fBE2A68DD;
	fma.rn.f32 	%f896, %f895, %f889, 0f3E4CAF9E;
	fma.rn.f32 	%f897, %f896, %f889, 0fBE800042;
	fma.rn.f32 	%f898, %f897, %f889, 0f3EAAAAE6;
	fma.rn.f32 	%f899, %f898, %f889, 0fBF000000;
	mul.f32 	%f900, %f889, %f899;
	fma.rn.f32 	%f901, %f900, %f889, %f889;
	fma.rn.f32 	%f1509, %f891, 0f3F317218, %f901;
	setp.lt.u32 	%p126, %r26, 2139095040;
	@%p126 bra 	$L__BB2_89;
	setp.gt.s32 	%p127, %r26, -1082130432;
	fma.rn.f32 	%f902, %f154, 0f7F800000, 0f7F800000;
	selp.f32 	%f903, %f902, %f1509, %p127;
	setp.eq.f32 	%p128, %f154, 0f00000000;
	selp.f32 	%f1509, 0f80000000, %f903, %p128;
$L__BB2_89:
	add.f32 	%f1510, %f1510, %f1509;
	mov.f32 	%f1472, %f1510;
$L__BB2_90:
	mov.b32 	%r226, %f1510;
	shfl.sync.up.b32	%r227|%p129, %r226, 1, 0, -1;
	mov.b32 	%f1513, %r227;
	setp.ne.s32 	%p130, %r6, 16;
	@%p130 bra 	$L__BB2_95;
	add.f32 	%f904, %f1, %f1513;
	setp.lt.f32 	%p131, %f904, %f2;
	sub.f32 	%f905, %f904, %f2;
	sub.f32 	%f906, %f2, %f904;
	selp.f32 	%f162, %f905, %f906, %p131;
	selp.f32 	%f1513, %f2, %f904, %p131;
	sub.f32 	%f907, %f162, %f162;
	setp.neu.f32 	%p132, %f907, 0f00000000;
	mov.f32 	%f1472, %f1513;
	@%p132 bra 	$L__BB2_95;
	fma.rn.f32 	%f908, %f162, 0f3BBB989D, 0f3F000000;
	cvt.sat.f32.f32 	%f909, %f908;
	mov.f32 	%f910, 0f4B400001;
	mov.f32 	%f911, 0f437C0000;
	fma.rm.f32 	%f912, %f909, %f911, %f910;
	add.f32 	%f913, %f912, 0fCB40007F;
	neg.f32 	%f914, %f913;
	fma.rn.f32 	%f915, %f162, 0f3FB8AA3B, %f914;
	fma.rn.f32 	%f916, %f162, 0f32A57060, %f915;
	mov.b32 	%r228, %f912;
	shl.b32 	%r229, %r228, 23;
	mov.b32 	%f917, %r229;
	ex2.approx.ftz.f32 	%f918, %f916;
	mul.f32 	%f164, %f918, %f917;
	mov.f32 	%f919, 0f3F800000;
	add.rz.f32 	%f920, %f164, %f919;
	mov.b32 	%r230, %f920;
	add.s32 	%r231, %r230, -1061158912;
	and.b32  	%r232, %r231, -8388608;
	mov.b32 	%r27, %f164;
	sub.s32 	%r233, %r27, %r232;
	mov.b32 	%f921, %r233;
	sub.s32 	%r234, 1082130432, %r232;
	mov.b32 	%f922, %r234;
	fma.rn.f32 	%f923, %f922, 0f3E800000, 0fBF800000;
	add.f32 	%f924, %f923, %f921;
	cvt.rn.f32.s32 	%f925, %r232;
	mul.f32 	%f926, %f925, 0f34000000;
	fma.rn.f32 	%f927, %f924, 0fBD39BF78, 0f3DD80012;
	fma.rn.f32 	%f928, %f927, %f924, 0fBE0778E0;
	fma.rn.f32 	%f929, %f928, %f924, 0f3E146475;
	fma.rn.f32 	%f930, %f929, %f924, 0fBE2A68DD;
	fma.rn.f32 	%f931, %f930, %f924, 0f3E4CAF9E;
	fma.rn.f32 	%f932, %f931, %f924, 0fBE800042;
	fma.rn.f32 	%f933, %f932, %f924, 0f3EAAAAE6;
	fma.rn.f32 	%f934, %f933, %f924, 0fBF000000;
	mul.f32 	%f935, %f924, %f934;
	fma.rn.f32 	%f936, %f935, %f924, %f924;
	fma.rn.f32 	%f1512, %f926, 0f3F317218, %f936;
	setp.lt.u32 	%p133, %r27, 2139095040;
	@%p133 bra 	$L__BB2_94;
	setp.gt.s32 	%p134, %r27, -1082130432;
	fma.rn.f32 	%f937, %f164, 0f7F800000, 0f7F800000;
	selp.f32 	%f938, %f937, %f1512, %p134;
	setp.eq.f32 	%p135, %f164, 0f00000000;
	selp.f32 	%f1512, 0f80000000, %f938, %p135;
$L__BB2_94:
	add.f32 	%f1513, %f1513, %f1512;
	mov.f32 	%f1472, %f1513;
$L__BB2_95:
	mov.b32 	%r235, %f1513;
	shfl.sync.up.b32	%r236|%p136, %r235, 1, 0, -1;
	mov.b32 	%f1516, %r236;
	setp.ne.s32 	%p137, %r6, 17;
	@%p137 bra 	$L__BB2_100;
	add.f32 	%f939, %f1, %f1516;
	setp.lt.f32 	%p138, %f939, %f2;
	sub.f32 	%f940, %f939, %f2;
	sub.f32 	%f941, %f2, %f939;
	selp.f32 	%f172, %f940, %f941, %p138;
	selp.f32 	%f1516, %f2, %f939, %p138;
	sub.f32 	%f942, %f172, %f172;
	setp.neu.f32 	%p139, %f942, 0f00000000;
	mov.f32 	%f1472, %f1516;
	@%p139 bra 	$L__BB2_100;
	fma.rn.f32 	%f943, %f172, 0f3BBB989D, 0f3F000000;
	cvt.sat.f32.f32 	%f944, %f943;
	mov.f32 	%f945, 0f4B400001;
	mov.f32 	%f946, 0f437C0000;
	fma.rm.f32 	%f947, %f944, %f946, %f945;
	add.f32 	%f948, %f947, 0fCB40007F;
	neg.f32 	%f949, %f948;
	fma.rn.f32 	%f950, %f172, 0f3FB8AA3B, %f949;
	fma.rn.f32 	%f951, %f172, 0f32A57060, %f950;
	mov.b32 	%r237, %f947;
	shl.b32 	%r238, %r237, 23;
	mov.b32 	%f952, %r238;
	ex2.approx.ftz.f32 	%f953, %f951;
	mul.f32 	%f174, %f953, %f952;
	mov.f32 	%f954, 0f3F800000;
	add.rz.f32 	%f955, %f174, %f954;
	mov.b32 	%r239, %f955;
	add.s32 	%r240, %r239, -1061158912;
	and.b32  	%r241, %r240, -8388608;
	mov.b32 	%r28, %f174;
	sub.s32 	%r242, %r28, %r241;
	mov.b32 	%f956, %r242;
	sub.s32 	%r243, 1082130432, %r241;
	mov.b32 	%f957, %r243;
	fma.rn.f32 	%f958, %f957, 0f3E800000, 0fBF800000;
	add.f32 	%f959, %f958, %f956;
	cvt.rn.f32.s32 	%f960, %r241;
	mul.f32 	%f961, %f960, 0f34000000;
	fma.rn.f32 	%f962, %f959, 0fBD39BF78, 0f3DD80012;
	fma.rn.f32 	%f963, %f962, %f959, 0fBE0778E0;
	fma.rn.f32 	%f964, %f963, %f959, 0f3E146475;
	fma.rn.f32 	%f965, %f964, %f959, 0fBE2A68DD;
	fma.rn.f32 	%f966, %f965, %f959, 0f3E4CAF9E;
	fma.rn.f32 	%f967, %f966, %f959, 0fBE800042;
	fma.rn.f32 	%f968, %f967, %f959, 0f3EAAAAE6;
	fma.rn.f32 	%f969, %f968, %f959, 0fBF000000;
	mul.f32 	%f970, %f959, %f969;
	fma.rn.f32 	%f971, %f970, %f959, %f959;
	fma.rn.f32 	%f1515, %f961, 0f3F317218, %f971;
	setp.lt.u32 	%p140, %r28, 2139095040;
	@%p140 bra 	$L__BB2_99;
	setp.gt.s32 	%p141, %r28, -1082130432;
	fma.rn.f32 	%f972, %f174, 0f7F800000, 0f7F800000;
	selp.f32 	%f973, %f972, %f1515, %p141;
	setp.eq.f32 	%p142, %f174, 0f00000000;
	selp.f32 	%f1515, 0f80000000, %f973, %p142;
$L__BB2_99:
	add.f32 	%f1516, %f1516, %f1515;
	mov.f32 	%f1472, %f1516;
$L__BB2_100:
	mov.b32 	%r244, %f1516;
	shfl.sync.up.b32	%r245|%p143, %r244, 1, 0, -1;
	mov.b32 	%f1519, %r245;
	setp.ne.s32 	%p144, %r6, 18;
	@%p144 bra 	$L__BB2_105;
	add.f32 	%f974, %f1, %f1519;
	setp.lt.f32 	%p145, %f974, %f2;
	sub.f32 	%f975, %f974, %f2;
	sub.f32 	%f976, %f2, %f974;
	selp.f32 	%f182, %f975, %f976, %p145;
	selp.f32 	%f1519, %f2, %f974, %p145;
	sub.f32 	%f977, %f182, %f182;
	setp.neu.f32 	%p146, %f977, 0f00000000;
	mov.f32 	%f1472, %f1519;
	@%p146 bra 	$L__BB2_105;
	fma.rn.f32 	%f978, %f182, 0f3BBB989D, 0f3F000000;
	cvt.sat.f32.f32 	%f979, %f978;
	mov.f32 	%f980, 0f4B400001;
	mov.f32 	%f981, 0f437C0000;
	fma.rm.f32 	%f982, %f979, %f981, %f980;
	add.f32 	%f983, %f982, 0fCB40007F;
	neg.f32 	%f984, %f983;
	fma.rn.f32 	%f985, %f182, 0f3FB8AA3B, %f984;
	fma.rn.f32 	%f986, %f182, 0f32A57060, %f985;
	mov.b32 	%r246, %f982;
	shl.b32 	%r247, %r246, 23;
	mov.b32 	%f987, %r247;
	ex2.approx.ftz.f32 	%f988, %f986;
	mul.f32 	%f184, %f988, %f987;
	mov.f32 	%f989, 0f3F800000;
	add.rz.f32 	%f990, %f184, %f989;
	mov.b32 	%r248, %f990;
	add.s32 	%r249, %r248, -1061158912;
	and.b32  	%r250, %r249, -8388608;
	mov.b32 	%r29, %f184;
	sub.s32 	%r251, %r29, %r250;
	mov.b32 	%f991, %r251;
	sub.s32 	%r252, 1082130432, %r250;
	mov.b32 	%f992, %r252;
	fma.rn.f32 	%f993, %f992, 0f3E800000, 0fBF800000;
	add.f32 	%f994, %f993, %f991;
	cvt.rn.f32.s32 	%f995, %r250;
	mul.f32 	%f996, %f995, 0f34000000;
	fma.rn.f32 	%f997, %f994, 0fBD39BF78, 0f3DD80012;
	fma.rn.f32 	%f998, %f997, %f994, 0fBE0778E0;
	fma.rn.f32 	%f999, %f998, %f994, 0f3E146475;
	fma.rn.f32 	%f1000, %f999, %f994, 0fBE2A68DD;
	fma.rn.f32 	%f1001, %f1000, %f994, 0f3E4CAF9E;
	fma.rn.f32 	%f1002, %f1001, %f994, 0fBE800042;
	fma.rn.f32 	%f1003, %f1002, %f994, 0f3EAAAAE6;
	fma.rn.f32 	%f1004, %f1003, %f994, 0fBF000000;
	mul.f32 	%f1005, %f994, %f1004;
	fma.rn.f32 	%f1006, %f1005, %f994, %f994;
	fma.rn.f32 	%f1518, %f996, 0f3F317218, %f1006;
	setp.lt.u32 	%p147, %r29, 2139095040;
	@%p147 bra 	$L__BB2_104;
	setp.gt.s32 	%p148, %r29, -1082130432;
	fma.rn.f32 	%f1007, %f184, 0f7F800000, 0f7F800000;
	selp.f32 	%f1008, %f1007, %f1518, %p148;
	setp.eq.f32 	%p149, %f184, 0f00000000;
	selp.f32 	%f1518, 0f80000000, %f1008, %p149;
$L__BB2_104:
	add.f32 	%f1519, %f1519, %f1518;
	mov.f32 	%f1472, %f1519;
$L__BB2_105:
	mov.b32 	%r253, %f1519;
	shfl.sync.up.b32	%r254|%p150, %r253, 1, 0, -1;
	mov.b32 	%f1522, %r254;
	setp.ne.s32 	%p151, %r6, 19;
	@%p151 bra 	$L__BB2_110;
	add.f32 	%f1009, %f1, %f1522;
	setp.lt.f32 	%p152, %f1009, %f2;
	sub.f32 	%f1010, %f1009, %f2;
	sub.f32 	%f1011, %f2, %f1009;
	selp.f32 	%f192, %f1010, %f1011, %p152;
	selp.f32 	%f1522, %f2, %f1009, %p152;
	sub.f32 	%f1012, %f192, %f192;
	setp.neu.f32 	%p153, %f1012, 0f00000000;
	mov.f32 	%f1472, %f1522;
	@%p153 bra 	$L__BB2_110;
	fma.rn.f32 	%f1013, %f192, 0f3BBB989D, 0f3F000000;
	cvt.sat.f32.f32 	%f1014, %f1013;
	mov.f32 	%f1015, 0f4B400001;
	mov.f32 	%f1016, 0f437C0000;
	fma.rm.f32 	%f1017, %f1014, %f1016, %f1015;
	add.f32 	%f1018, %f1017, 0fCB40007F;
	neg.f32 	%f1019, %f1018;
	fma.rn.f32 	%f1020, %f192, 0f3FB8AA3B, %f1019;
	fma.rn.f32 	%f1021, %f192, 0f32A57060, %f1020;
	mov.b32 	%r255, %f1017;
	shl.b32 	%r256, %r255, 23;
	mov.b32 	%f1022, %r256;
	ex2.approx.ftz.f32 	%f1023, %f1021;
	mul.f32 	%f194, %f1023, %f1022;
	mov.f32 	%f1024, 0f3F800000;
	add.rz.f32 	%f1025, %f194, %f1024;
	mov.b32 	%r257, %f1025;
	add.s32 	%r258, %r257, -1061158912;
	and.b32  	%r259, %r258, -8388608;
	mov.b32 	%r30, %f194;
	sub.s32 	%r260, %r30, %r259;
	mov.b32 	%f1026, %r260;
	sub.s32 	%r261, 1082130432, %r259;
	mov.b32 	%f1027, %r261;
	fma.rn.f32 	%f1028, %f1027, 0f3E800000, 0fBF800000;
	add.f32 	%f1029, %f1028, %f1026;
	cvt.rn.f32.s32 	%f1030, %r259;
	mul.f32 	%f1031, %f1030, 0f34000000;
	fma.rn.f32 	%f1032, %f1029, 0fBD39BF78, 0f3DD80012;
	fma.rn.f32 	%f1033, %f1032, %f1029, 0fBE0778E0;
	fma.rn.f32 	%f1034, %f1033, %f1029, 0f3E146475;
	fma.rn.f32 	%f1035, %f1034, %f1029, 0fBE2A68DD;
	fma.rn.f32 	%f1036, %f1035, %f1029, 0f3E4CAF9E;
	fma.rn.f32 	%f1037, %f1036, %f1029, 0fBE800042;
	fma.rn.f32 	%f1038, %f1037, %f1029, 0f3EAAAAE6;
	fma.rn.f32 	%f1039, %f1038, %f1029, 0fBF000000;
	mul.f32 	%f1040, %f1029, %f1039;
	fma.rn.f32 	%f1041, %f1040, %f1029, %f1029;
	fma.rn.f32 	%f1521, %f1031, 0f3F317218, %f1041;
	setp.lt.u32 	%p154, %r30, 2139095040;
	@%p154 bra 	$L__BB2_109;
	setp.gt.s32 	%p155, %r30, -1082130432;
	fma.rn.f32 	%f1042, %f194, 0f7F800000, 0f7F800000;
	selp.f32 	%f1043, %f1042, %f1521, %p155;
	setp.eq.f32 	%p156, %f194, 0f00000000;
	selp.f32 	%f1521, 0f80000000, %f1043, %p156;
$L__BB2_109:
	add.f32 	%f1522, %f1522, %f1521;
	mov.f32 	%f1472, %f1522;
$L__BB2_110:
	mov.b32 	%r262, %f1522;
	shfl.sync.up.b32	%r263|%p157, %r262, 1, 0, -1;
	mov.b32 	%f1525, %r263;
	setp.ne.s32 	%p158, %r6, 20;
	@%p158 bra 	$L__BB2_115;
	add.f32 	%f1044, %f1, %f1525;
	setp.lt.f32 	%p159, %f1044, %f2;
	sub.f32 	%f1045, %f1044, %f2;
	sub.f32 	%f1046, %f2, %f1044;
	selp.f32 	%f202, %f1045, %f1046, %p159;
	selp.f32 	%f1525, %f2, %f1044, %p159;
	sub.f32 	%f1047, %f202, %f202;
	setp.neu.f32 	%p160, %f1047, 0f00000000;
	mov.f32 	%f1472, %f1525;
	@%p160 bra 	$L__BB2_115;
	fma.rn.f32 	%f1048, %f202, 0f3BBB989D, 0f3F000000;
	cvt.sat.f32.f32 	%f1049, %f1048;
	mov.f32 	%f1050, 0f4B400001;
	mov.f32 	%f1051, 0f437C0000;
	fma.rm.f32 	%f1052, %f1049, %f1051, %f1050;
	add.f32 	%f1053, %f1052, 0fCB40007F;
	neg.f32 	%f1054, %f1053;
	fma.rn.f32 	%f1055, %f202, 0f3FB8AA3B, %f1054;
	fma.rn.f32 	%f1056, %f202, 0f32A57060, %f1055;
	mov.b32 	%r264, %f1052;
	shl.b32 	%r265, %r264, 23;
	mov.b32 	%f1057, %r265;
	ex2.approx.ftz.f32 	%f1058, %f1056;
	mul.f32 	%f204, %f1058, %f1057;
	mov.f32 	%f1059, 0f3F800000;
	add.rz.f32 	%f1060, %f204, %f1059;
	mov.b32 	%r266, %f1060;
	add.s32 	%r267, %r266, -1061158912;
	and.b32  	%r268, %r267, -8388608;
	mov.b32 	%r31, %f204;
	sub.s32 	%r269, %r31, %r268;
	mov.b32 	%f1061, %r269;
	sub.s32 	%r270, 1082130432, %r268;
	mov.b32 	%f1062, %r270;
	fma.rn.f32 	%f1063, %f1062, 0f3E800000, 0fBF800000;
	add.f32 	%f1064, %f1063, %f1061;
	cvt.rn.f32.s32 	%f1065, %r268;
	mul.f32 	%f1066, %f1065, 0f34000000;
	fma.rn.f32 	%f1067, %f1064, 0fBD39BF78, 0f3DD80012;
	fma.rn.f32 	%f1068, %f1067, %f1064, 0fBE0778E0;
	fma.rn.f32 	%f1069, %f1068, %f1064, 0f3E146475;
	fma.rn.f32 	%f1070, %f1069, %f1064, 0fBE2A68DD;
	fma.rn.f32 	%f1071, %f1070, %f1064, 0f3E4CAF9E;
	fma.rn.f32 	%f1072, %f1071, %f1064, 0fBE800042;
	fma.rn.f32 	%f1073, %f1072, %f1064, 0f3EAAAAE6;
	fma.rn.f32 	%f1074, %f1073, %f1064, 0fBF000000;
	mul.f32 	%f1075, %f1064, %f1074;
	fma.rn.f32 	%f1076, %f1075, %f1064, %f1064;
	fma.rn.f32 	%f1524, %f1066, 0f3F317218, %f1076;
	setp.lt.u32 	%p161, %r31, 2139095040;
	@%p161 bra 	$L__BB2_114;
	setp.gt.s32 	%p162, %r31, -1082130432;
	fma.rn.f32 	%f1077, %f204, 0f7F800000, 0f7F800000;
	selp.f32 	%f1078, %f1077, %f1524, %p162;
	setp.eq.f32 	%p163, %f204, 0f00000000;
	selp.f32 	%f1524, 0f80000000, %f1078, %p163;
$L__BB2_114:
	add.f32 	%f1525, %f1525, %f1524;
	mov.f32 	%f1472, %f1525;
$L__BB2_115:
	mov.b32 	%r271, %f1525;
	shfl.sync.up.b32	%r272|%p164, %r271, 1, 0, -1;
	mov.b32 	%f1528, %r272;
	setp.ne.s32 	%p165, %r6, 21;
	@%p165 bra 	$L__BB2_120;
	add.f32 	%f1079, %f1, %f1528;
	setp.lt.f32 	%p166, %f1079, %f2;
	sub.f32 	%f1080, %f1079, %f2;
	sub.f32 	%f1081, %f2, %f1079;
	selp.f32 	%f212, %f1080, %f1081, %p166;
	selp.f32 	%f1528, %f2, %f1079, %p166;
	sub.f32 	%f1082, %f212, %f212;
	setp.neu.f32 	%p167, %f1082, 0f00000000;
	mov.f32 	%f1472, %f1528;
	@%p167 bra 	$L__BB2_120;
	fma.rn.f32 	%f1083, %f212, 0f3BBB989D, 0f3F000000;
	cvt.sat.f32.f32 	%f1084, %f1083;
	mov.f32 	%f1085, 0f4B400001;
	mov.f32 	%f1086, 0f437C0000;
	fma.rm.f32 	%f1087, %f1084, %f1086, %f1085;
	add.f32 	%f1088, %f1087, 0fCB40007F;
	neg.f32 	%f1089, %f1088;
	fma.rn.f32 	%f1090, %f212, 0f3FB8AA3B, %f1089;
	fma.rn.f32 	%f1091, %f212, 0f32A57060, %f1090;
	mov.b32 	%r273, %f1087;
	shl.b32 	%r274, %r273, 23;
	mov.b32 	%f1092, %r274;
	ex2.approx.ftz.f32 	%f1093, %f1091;
	mul.f32 	%f214, %f1093, %f1092;
	mov.f32 	%f1094, 0f3F800000;
	add.rz.f32 	%f1095, %f214, %f1094;
	mov.b32 	%r275, %f1095;
	add.s32 	%r276, %r275, -1061158912;
	and.b32  	%r277, %r276, -8388608;
	mov.b32 	%r32, %f214;
	sub.s32 	%r278, %r32, %r277;
	mov.b32 	%f1096, %r278;
	sub.s32 	%r279, 1082130432, %r277;
	mov.b32 	%f1097, %r279;
	fma.rn.f32 	%f1098, %f1097, 0f3E800000, 0fBF800000;
	add.f32 	%f1099, %f1098, %f1096;
	cvt.rn.f32.s32 	%f1100, %r277;
	mul.f32 	%f1101, %f1100, 0f34000000;
	fma.rn.f32 	%f1102, %f1099, 0fBD39BF78, 0f3DD80012;
	fma.rn.f32 	%f1103, %f1102, %f1099, 0fBE0778E0;
	fma.rn.f32 	%f1104, %f1103, %f1099, 0f3E146475;
	fma.rn.f32 	%f1105, %f1104, %f1099, 0fBE2A68DD;
	fma.rn.f32 	%f1106, %f1105, %f1099, 0f3E4CAF9E;
	fma.rn.f32 	%f1107, %f1106, %f1099, 0fBE800042;
	fma.rn.f32 	%f1108, %f1107, %f1099, 0f3EAAAAE6;
	fma.rn.f32 	%f1109, %f1108, %f1099, 0fBF000000;
	mul.f32 	%f1110, %f1099, %f1109;
	fma.rn.f32 	%f1111, %f1110, %f1099, %f1099;
	fma.rn.f32 	%f1527, %f1101, 0f3F317218, %f1111;
	setp.lt.u32 	%p168, %r32, 2139095040;
	@%p168 bra 	$L__BB2_119;
	setp.gt.s32 	%p169, %r32, -1082130432;
	fma.rn.f32 	%f1112, %f214, 0f7F800000, 0f7F800000;
	selp.f32 	%f1113, %f1112, %f1527, %p169;
	setp.eq.f32 	%p170, %f214, 0f00000000;
	selp.f32 	%f1527, 0f80000000, %f1113, %p170;
$L__BB2_119:
	add.f32 	%f1528, %f1528, %f1527;
	mov.f32 	%f1472, %f1528;
$L__BB2_120:
	mov.b32 	%r280, %f1528;
	shfl.sync.up.b32	%r281|%p171, %r280, 1, 0, -1;
	mov.b32 	%f1531, %r281;
	setp.ne.s32 	%p172, %r6, 22;
	@%p172 bra 	$L__BB2_125;
	add.f32 	%f1114, %f1, %f1531;
	setp.lt.f32 	%p173, %f1114, %f2;
	sub.f32 	%f1115, %f1114, %f2;
	sub.f32 	%f1116, %f2, %f1114;
	selp.f32 	%f222, %f1115, %f1116, %p173;
	selp.f32 	%f1531, %f2, %f1114, %p173;
	sub.f32 	%f1117, %f222, %f222;
	setp.neu.f32 	%p174, %f1117, 0f00000000;
	mov.f32 	%f1472, %f1531;
	@%p174 bra 	$L__BB2_125;
	fma.rn.f32 	%f1118, %f222, 0f3BBB989D, 0f3F000000;
	cvt.sat.f32.f32 	%f1119, %f1118;
	mov.f32 	%f1120, 0f4B400001;
	mov.f32 	%f1121, 0f437C0000;
	fma.rm.f32 	%f1122, %f1119, %f1121, %f1120;
	add.f32 	%f1123, %f1122, 0fCB40007F;
	neg.f32 	%f1124, %f1123;
	fma.rn.f32 	%f1125, %f222, 0f3FB8AA3B, %f1124;
	fma.rn.f32 	%f1126, %f222, 0f32A57060, %f1125;
	mov.b32 	%r282, %f1122;
	shl.b32 	%r283, %r282, 23;
	mov.b32 	%f1127, %r283;
	ex2.approx.ftz.f32 	%f1128, %f1126;
	mul.f32 	%f224, %f1128, %f1127;
	mov.f32 	%f1129, 0f3F800000;
	add.rz.f32 	%f1130, %f224, %f1129;
	mov.b32 	%r284, %f1130;
	add.s32 	%r285, %r284, -1061158912;
	and.b32  	%r286, %r285, -8388608;
	mov.b32 	%r33, %f224;
	sub.s32 	%r287, %r33, %r286;
	mov.b32 	%f1131, %r287;
	sub.s32 	%r288, 1082130432, %r286;
	mov.b32 	%f1132, %r288;
	fma.rn.f32 	%f1133, %f1132, 0f3E800000, 0fBF800000;
	add.f32 	%f1134, %f1133, %f1131;
	cvt.rn.f32.s32 	%f1135, %r286;
	mul.f32 	%f1136, %f1135, 0f34000000;
	fma.rn.f32 	%f1137, %f1134, 0fBD39BF78, 0f3DD80012;
	fma.rn.f32 	%f1138, %f1137, %f1134, 0fBE0778E0;
	fma.rn.f32 	%f1139, %f1138, %f1134, 0f3E146475;
	fma.rn.f32 	%f1140, %f1139, %f1134, 0fBE2A68DD;
	fma.rn.f32 	%f1141, %f1140, %f1134, 0f3E4CAF9E;
	fma.rn.f32 	%f1142, %f1141, %f1134, 0fBE800042;
	fma.rn.f32 	%f1143, %f1142, %f1134, 0f3EAAAAE6;
	fma.rn.f32 	%f1144, %f1143, %f1134, 0fBF000000;
	mul.f32 	%f1145, %f1134, %f1144;
	fma.rn.f32 	%f1146, %f1145, %f1134, %f1134;
	fma.rn.f32 	%f1530, %f1136, 0f3F317218, %f1146;
	setp.lt.u32 	%p175, %r33, 2139095040;
	@%p175 bra 	$L__BB2_124;
	setp.gt.s32 	%p176, %r33, -1082130432;
	fma.rn.f32 	%f1147, %f224, 0f7F800000, 0f7F800000;
	selp.f32 	%f1148, %f1147, %f1530, %p176;
	setp.eq.f32 	%p177, %f224, 0f00000000;
	selp.f32 	%f1530, 0f80000000, %f1148, %p177;
$L__BB2_124:
	add.f32 	%f1531, %f1531, %f1530;
	mov.f32 	%f1472, %f1531;
$L__BB2_125:
	mov.b32 	%r289, %f1531;
	shfl.sync.up.b32	%r290|%p178, %r289, 1, 0, -1;
	mov.b32 	%f1534, %r290;
	setp.ne.s32 	%p179, %r6, 23;
	@%p179 bra 	$L__BB2_130;
	add.f32 	%f1149, %f1, %f1534;
	setp.lt.f32 	%p180, %f1149, %f2;
	sub.f32 	%f1150, %f1149, %f2;
	sub.f32 	%f1151, %f2, %f1149;
	selp.f32 	%f232, %f1150, %f1151, %p180;
	selp.f32 	%f1534, %f2, %f1149, %p180;
	sub.f32 	%f1152, %f232, %f232;
	setp.neu.f32 	%p181, %f1152, 0f00000000;
	mov.f32 	%f1472, %f1534;
	@%p181 bra 	$L__BB2_130;
	fma.rn.f32 	%f1153, %f232, 0f3BBB989D, 0f3F000000;
	cvt.sat.f32.f32 	%f1154, %f1153;
	mov.f32 	%f1155, 0f4B400001;
	mov.f32 	%f1156, 0f437C0000;
	fma.rm.f32 	%f1157, %f1154, %f1156, %f1155;
	add.f32 	%f1158, %f1157, 0fCB40007F;
	neg.f32 	%f1159, %f1158;
	fma.rn.f32 	%f1160, %f232, 0f3FB8AA3B, %f1159;
	fma.rn.f32 	%f1161, %f232, 0f32A57060, %f1160;
	mov.b32 	%r291, %f1157;
	shl.b32 	%r292, %r291, 23;
	mov.b32 	%f1162, %r292;
	ex2.approx.ftz.f32 	%f1163, %f1161;
	mul.f32 	%f234, %f1163, %f1162;
	mov.f32 	%f1164, 0f3F800000;
	add.rz.f32 	%f1165, %f234, %f1164;
	mov.b32 	%r293, %f1165;
	add.s32 	%r294, %r293, -1061158912;
	and.b32  	%r295, %r294, -8388608;
	mov.b32 	%r34, %f234;
	sub.s32 	%r296, %r34, %r295;
	mov.b32 	%f1166, %r296;
	sub.s32 	%r297, 1082130432, %r295;
	mov.b32 	%f1167, %r297;
	fma.rn.f32 	%f1168, %f1167, 0f3E800000, 0fBF800000;
	add.f32 	%f1169, %f1168, %f1166;
	cvt.rn.f32.s32 	%f1170, %r295;
	mul.f32 	%f1171, %f1170, 0f34000000;
	fma.rn.f32 	%f1172, %f1169, 0fBD39BF78, 0f3DD80012;
	fma.rn.f32 	%f1173, %f1172, %f1169, 0fBE0778E0;
	fma.rn.f32 	%f1174, %f1173, %f1169, 0f3E146475;
	fma.rn.f32 	%f1175, %f1174, %f1169, 0fBE2A68DD;
	fma.rn.f32 	%f1176, %f1175, %f1169, 0f3E4CAF9E;
	fma.rn.f32 	%f1177, %f1176, %f1169, 0fBE800042;
	fma.rn.f32 	%f1178, %f1177, %f1169, 0f3EAAAAE6;
	fma.rn.f32 	%f1179, %f1178, %f1169, 0fBF000000;
	mul.f32 	%f1180, %f1169, %f1179;
	fma.rn.f32 	%f1181, %f1180, %f1169, %f1169;
	fma.rn.f32 	%f1533, %f1171, 0f3F317218, %f1181;
	setp.lt.u32 	%p182, %r34, 2139095040;
	@%p182 bra 	$L__BB2_129;
	setp.gt.s32 	%p183, %r34, -1082130432;
	fma.rn.f32 	%f1182, %f234, 0f7F800000, 0f7F800000;
	selp.f32 	%f1183, %f1182, %f1533, %p183;
	setp.eq.f32 	%p184, %f234, 0f00000000;
	selp.f32 	%f1533, 0f80000000, %f1183, %p184;
$L__BB2_129:
	add.f32 	%f1534, %f1534, %f1533;
	mov.f32 	%f1472, %f1534;
$L__BB2_130:
	mov.b32 	%r298, %f1534;
	shfl.sync.up.b32	%r299|%p185, %r298, 1, 0, -1;
	mov.b32 	%f1537, %r299;
	setp.ne.s32 	%p186, %r6, 24;
	@%p186 bra 	$L__BB2_135;
	add.f32 	%f1184, %f1, %f1537;
	setp.lt.f32 	%p187, %f1184, %f2;
	sub.f32 	%f1185, %f1184, %f2;
	sub.f32 	%f1186, %f2, %f1184;
	selp.f32 	%f242, %f1185, %f1186, %p187;
	selp.f32 	%f1537, %f2, %f1184, %p187;
	sub.f32 	%f1187, %f242, %f242;
	setp.neu.f32 	%p188, %f1187, 0f00000000;
	mov.f32 	%f1472, %f1537;
	@%p188 bra 	$L__BB2_135;
	fma.rn.f32 	%f1188, %f242, 0f3BBB989D, 0f3F000000;
	cvt.sat.f32.f32 	%f1189, %f1188;
	mov.f32 	%f1190, 0f4B400001;
	mov.f32 	%f1191, 0f437C0000;
	fma.rm.f32 	%f1192, %f1189, %f1191, %f1190;
	add.f32 	%f1193, %f1192, 0fCB40007F;
	neg.f32 	%f1194, %f1193;
	fma.rn.f32 	%f1195, %f242, 0f3FB8AA3B, %f1194;
	fma.rn.f32 	%f1196, %f242, 0f32A57060, %f1195;
	mov.b32 	%r300, %f1192;
	shl.b32 	%r301, %r300, 23;
	mov.b32 	%f1197, %r301;
	ex2.approx.ftz.f32 	%f1198, %f1196;
	mul.f32 	%f244, %f1198, %f1197;
	mov.f32 	%f1199, 0f3F800000;
	add.rz.f32 	%f1200, %f244, %f1199;
	mov.b32 	%r302, %f1200;
	add.s32 	%r303, %r302, -1061158912;
	and.b32  	%r304, %r303, -8388608;
	mov.b32 	%r35, %f244;
	sub.s32 	%r305, %r35, %r304;
	mov.b32 	%f1201, %r305;
	sub.s32 	%r306, 1082130432, %r304;
	mov.b32 	%f1202, %r306;
	fma.rn.f32 	%f1203, %f1202, 0f3E800000, 0fBF800000;
	add.f32 	%f1204, %f1203, %f1201;
	cvt.rn.f32.s32 	%f1205, %r304;
	mul.f32 	%f1206, %f1205, 0f34000000;
	fma.rn.f32 	%f1207, %f1204, 0fBD39BF78, 0f3DD80012;
	fma.rn.f32 	%f1208, %f1207, %f1204, 0fBE0778E0;
	fma.rn.f32 	%f1209, %f1208, %f1204, 0f3E146475;
	fma.rn.f32 	%f1210, %f1209, %f1204, 0fBE2A68DD;
	fma.rn.f32 	%f1211, %f1210, %f1204, 0f3E4CAF9E;
	fma.rn.f32 	%f1212, %f1211, %f1204, 0fBE800042;
	fma.rn.f32 	%f1213, %f1212, %f1204, 0f3EAAAAE6;
	fma.rn.f32 	%f1214, %f1213, %f1204, 0fBF000000;
	mul.f32 	%f1215, %f1204, %f1214;
	fma.rn.f32 	%f1216, %f1215, %f1204, %f1204;
	fma.rn.f32 	%f1536, %f1206, 0f3F317218, %f1216;
	setp.lt.u32 	%p189, %r35, 2139095040;
	@%p189 bra 	$L__BB2_134;
	setp.gt.s32 	%p190, %r35, -1082130432;
	fma.rn.f32 	%f1217, %f244, 0f7F800000, 0f7F800000;
	selp.f32 	%f1218, %f1217, %f1536, %p190;
	setp.eq.f32 	%p191, %f244, 0f00000000;
	selp.f32 	%f1536, 0f80000000, %f1218, %p191;
$L__BB2_134:
	add.f32 	%f1537, %f1537, %f1536;
	mov.f32 	%f1472, %f1537;
$L__BB2_135:
	mov.b32 	%r307, %f1537;
	shfl.sync.up.b32	%r308|%p192, %r307, 1, 0, -1;
	mov.b32 	%f1540, %r308;
	setp.ne.s32 	%p193, %r6, 25;
	@%p193 bra 	$L__BB2_140;
	add.f32 	%f1219, %f1, %f1540;
	setp.lt.f32 	%p194, %f1219, %f2;
	sub.f32 	%f1220, %f1219, %f2;
	sub.f32 	%f1221, %f2, %f1219;
	selp.f32 	%f252, %f1220, %f1221, %p194;
	selp.f32 	%f1540, %f2, %f1219, %p194;
	sub.f32 	%f1222, %f252, %f252;
	setp.neu.f32 	%p195, %f1222, 0f00000000;
	mov.f32 	%f1472, %f1540;
	@%p195 bra 	$L__BB2_140;
	fma.rn.f32 	%f1223, %f252, 0f3BBB989D, 0f3F000000;
	cvt.sat.f32.f32 	%f1224, %f1223;
	mov.f32 	%f1225, 0f4B400001;
	mov.f32 	%f1226, 0f437C0000;
	fma.rm.f32 	%f1227, %f1224, %f1226, %f1225;
	add.f32 	%f1228, %f1227, 0fCB40007F;
	neg.f32 	%f1229, %f1228;
	fma.rn.f32 	%f1230, %f252, 0f3FB8AA3B, %f1229;
	fma.rn.f32 	%f1231, %f252, 0f32A57060, %f1230;
	mov.b32 	%r309, %f1227;
	shl.b32 	%r310, %r309, 23;
	mov.b32 	%f1232, %r310;
	ex2.approx.ftz.f32 	%f1233, %f1231;
	mul.f32 	%f254, %f1233, %f1232;
	mov.f32 	%f1234, 0f3F800000;
	add.rz.f32 	%f1235, %f254, %f1234;
	mov.b32 	%r311, %f1235;
	add.s32 	%r312, %r311, -1061158912;
	and.b32  	%r313, %r312, -8388608;
	mov.b32 	%r36, %f254;
	sub.s32 	%r314, %r36, %r313;
	mov.b32 	%f1236, %r314;
	sub.s32 	%r315, 1082130432, %r313;
	mov.b32 	%f1237, %r315;
	fma.rn.f32 	%f1238, %f1237, 0f3E800000, 0fBF800000;
	add.f32 	%f1239, %f1238, %f1236;
	cvt.rn.f32.s32 	%f1240, %r313;
	mul.f32 	%f1241, %f1240, 0f34000000;
	fma.rn.f32 	%f1242, %f1239, 0fBD39BF78, 0f3DD80012;
	fma.rn.f32 	%f1243, %f1242, %f1239, 0fBE0778E0;
	fma.rn.f32 	%f1244, %f1243, %f1239, 0f3E146475;
	fma.rn.f32 	%f1245, %f1244, %f1239, 0fBE2A68DD;
	fma.rn.f32 	%f1246, %f1245, %f1239, 0f3E4CAF9E;
	fma.rn.f32 	%f1247, %f1246, %f1239, 0fBE800042;
	fma.rn.f32 	%f1248, %f1247, %f1239, 0f3EAAAAE6;
	fma.rn.f32 	%f1249, %f1248, %f1239, 0fBF000000;
	mul.f32 	%f1250, %f1239, %f1249;
	fma.rn.f32 	%f1251, %f1250, %f1239, %f1239;
	fma.rn.f32 	%f1539, %f1241, 0f3F317218, %f1251;
	setp.lt.u32 	%p196, %r36, 2139095040;
	@%p196 bra 	$L__BB2_139;
	setp.gt.s32 	%p197, %r36, -1082130432;
	fma.rn.f32 	%f1252, %f254, 0f7F800000, 0f7F800000;
	selp.f32 	%f1253, %f1252, %f1539, %p197;
	setp.eq.f32 	%p198, %f254, 0f00000000;
	selp.f32 	%f1539, 0f80000000, %f1253, %p198;
$L__BB2_139:
	add.f32 	%f1540, %f1540, %f1539;
	mov.f32 	%f1472, %f1540;
$L__BB2_140:
	mov.b32 	%r316, %f1540;
	shfl.sync.up.b32	%r317|%p199, %r316, 1, 0, -1;
	mov.b32 	%f1543, %r317;
	setp.ne.s32 	%p200, %r6, 26;
	@%p200 bra 	$L__BB2_145;
	add.f32 	%f1254, %f1, %f1543;
	setp.lt.f32 	%p201, %f1254, %f2;
	sub.f32 	%f1255, %f1254, %f2;
	sub.f32 	%f1256, %f2, %f1254;
	selp.f32 	%f262, %f1255, %f1256, %p201;
	selp.f32 	%f1543, %f2, %f1254, %p201;
	sub.f32 	%f1257, %f262, %f262;
	setp.neu.f32 	%p202, %f1257, 0f00000000;
	mov.f32 	%f1472, %f1543;
	@%p202 bra 	$L__BB2_145;
	fma.rn.f32 	%f1258, %f262, 0f3BBB989D, 0f3F000000;
	cvt.sat.f32.f32 	%f1259, %f1258;
	mov.f32 	%f1260, 0f4B400001;
	mov.f32 	%f1261, 0f437C0000;
	fma.rm.f32 	%f1262, %f1259, %f1261, %f1260;
	add.f32 	%f1263, %f1262, 0fCB40007F;
	neg.f32 	%f1264, %f1263;
	fma.rn.f32 	%f1265, %f262, 0f3FB8AA3B, %f1264;
	fma.rn.f32 	%f1266, %f262, 0f32A57060, %f1265;
	mov.b32 	%r318, %f1262;
	shl.b32 	%r319, %r318, 23;
	mov.b32 	%f1267, %r319;
	ex2.approx.ftz.f32 	%f1268, %f1266;
	mul.f32 	%f264, %f1268, %f1267;
	mov.f32 	%f1269, 0f3F800000;
	add.rz.f32 	%f1270, %f264, %f1269;
	mov.b32 	%r320, %f1270;
	add.s32 	%r321, %r320, -1061158912;
	and.b32  	%r322, %r321, -8388608;
	mov.b32 	%r37, %f264;
	sub.s32 	%r323, %r37, %r322;
	mov.b32 	%f1271, %r323;
	sub.s32 	%r324, 1082130432, %r322;
	mov.b32 	%f1272, %r324;
	fma.rn.f32 	%f1273, %f1272, 0f3E800000, 0fBF800000;
	add.f32 	%f1274, %f1273, %f1271;
	cvt.rn.f32.s32 	%f1275, %r322;
	mul.f32 	%f1276, %f1275, 0f34000000;
	fma.rn.f32 	%f1277, %f1274, 0fBD39BF78, 0f3DD80012;
	fma.rn.f32 	%f1278, %f1277, %f1274, 0fBE0778E0;
	fma.rn.f32 	%f1279, %f1278, %f1274, 0f3E146475;
	fma.rn.f32 	%f1280, %f1279, %f1274, 0fBE2A68DD;
	fma.rn.f32 	%f1281, %f1280, %f1274, 0f3E4CAF9E;
	fma.rn.f32 	%f1282, %f1281, %f1274, 0fBE800042;
	fma.rn.f32 	%f1283, %f1282, %f1274, 0f3EAAAAE6;
	fma.rn.f32 	%f1284, %f1283, %f1274, 0fBF000000;
	mul.f32 	%f1285, %f1274, %f1284;
	fma.rn.f32 	%f1286, %f1285, %f1274, %f1274;
	fma.rn.f32 	%f1542, %f1276, 0f3F317218, %f1286;
	setp.lt.u32 	%p203, %r37, 2139095040;
	@%p203 bra 	$L__BB2_144;
	setp.gt.s32 	%p204, %r37, -1082130432;
	fma.rn.f32 	%f1287, %f264, 0f7F800000, 0f7F800000;
	selp.f32 	%f1288, %f1287, %f1542, %p204;
	setp.eq.f32 	%p205, %f264, 0f00000000;
	selp.f32 	%f1542, 0f80000000, %f1288, %p205;
$L__BB2_144:
	add.f32 	%f1543, %f1543, %f1542;
	mov.f32 	%f1472, %f1543;
$L__BB2_145:
	mov.b32 	%r325, %f1543;
	shfl.sync.up.b32	%r326|%p206, %r325, 1, 0, -1;
	mov.b32 	%f1546, %r326;
	setp.ne.s32 	%p207, %r6, 27;
	@%p207 bra 	$L__BB2_150;
	add.f32 	%f1289, %f1, %f1546;
	setp.lt.f32 	%p208, %f1289, %f2;
	sub.f32 	%f1290, %f1289, %f2;
	sub.f32 	%f1291, %f2, %f1289;
	selp.f32 	%f272, %f1290, %f1291, %p208;
	selp.f32 	%f1546, %f2, %f1289, %p208;
	sub.f32 	%f1292, %f272, %f272;
	setp.neu.f32 	%p209, %f1292, 0f00000000;
	mov.f32 	%f1472, %f1546;
	@%p209 bra 	$L__BB2_150;
	fma.rn.f32 	%f1293, %f272, 0f3BBB989D, 0f3F000000;
	cvt.sat.f32.f32 	%f1294, %f1293;
	mov.f32 	%f1295, 0f4B400001;
	mov.f32 	%f1296, 0f437C0000;
	fma.rm.f32 	%f1297, %f1294, %f1296, %f1295;
	add.f32 	%f1298, %f1297, 0fCB40007F;
	neg.f32 	%f1299, %f1298;
	fma.rn.f32 	%f1300, %f272, 0f3FB8AA3B, %f1299;
	fma.rn.f32 	%f1301, %f272, 0f32A57060, %f1300;
	mov.b32 	%r327, %f1297;
	shl.b32 	%r328, %r327, 23;
	mov.b32 	%f1302, %r328;
	ex2.approx.ftz.f32 	%f1303, %f1301;
	mul.f32 	%f274, %f1303, %f1302;
	mov.f32 	%f1304, 0f3F800000;
	add.rz.f32 	%f1305, %f274, %f1304;
	mov.b32 	%r329, %f1305;
	add.s32 	%r330, %r329, -1061158912;
	and.b32  	%r331, %r330, -8388608;
	mov.b32 	%r38, %f274;
	sub.s32 	%r332, %r38, %r331;
	mov.b32 	%f1306, %r332;
	sub.s32 	%r333, 1082130432, %r331;
	mov.b32 	%f1307, %r333;
	fma.rn.f32 	%f1308, %f1307, 0f3E800000, 0fBF800000;
	add.f32 	%f1309, %f1308, %f1306;
	cvt.rn.f32.s32 	%f1310, %r331;
	mul.f32 	%f1311, %f1310, 0f34000000;
	fma.rn.f32 	%f1312, %f1309, 0fBD39BF78, 0f3DD80012;
	fma.rn.f32 	%f1313, %f1312, %f1309, 0fBE0778E0;
	fma.rn.f32 	%f1314, %f1313, %f1309, 0f3E146475;
	fma.rn.f32 	%f1315, %f1314, %f1309, 0fBE2A68DD;
	fma.rn.f32 	%f1316, %f1315, %f1309, 0f3E4CAF9E;
	fma.rn.f32 	%f1317, %f1316, %f1309, 0fBE800042;
	fma.rn.f32 	%f1318, %f1317, %f1309, 0f3EAAAAE6;
	fma.rn.f32 	%f1319, %f1318, %f1309, 0fBF000000;
	mul.f32 	%f1320, %f1309, %f1319;
	fma.rn.f32 	%f1321, %f1320, %f1309, %f1309;
	fma.rn.f32 	%f1545, %f1311, 0f3F317218, %f1321;
	setp.lt.u32 	%p210, %r38, 2139095040;
	@%p210 bra 	$L__BB2_149;
	setp.gt.s32 	%p211, %r38, -1082130432;
	fma.rn.f32 	%f1322, %f274, 0f7F800000, 0f7F800000;
	selp.f32 	%f1323, %f1322, %f1545, %p211;
	setp.eq.f32 	%p212, %f274, 0f00000000;
	selp.f32 	%f1545, 0f80000000, %f1323, %p212;
$L__BB2_149:
	add.f32 	%f1546, %f1546, %f1545;
	mov.f32 	%f1472, %f1546;
$L__BB2_150:
	mov.b32 	%r334, %f1546;
	shfl.sync.up.b32	%r335|%p213, %r334, 1, 0, -1;
	mov.b32 	%f1549, %r335;
	setp.ne.s32 	%p214, %r6, 28;
	@%p214 bra 	$L__BB2_155;
	add.f32 	%f1324, %f1, %f1549;
	setp.lt.f32 	%p215, %f1324, %f2;
	sub.f32 	%f1325, %f1324, %f2;
	sub.f32 	%f1326, %f2, %f1324;
	selp.f32 	%f282, %f1325, %f1326, %p215;
	selp.f32 	%f1549, %f2, %f1324, %p215;
	sub.f32 	%f1327, %f282, %f282;
	setp.neu.f32 	%p216, %f1327, 0f00000000;
	mov.f32 	%f1472, %f1549;
	@%p216 bra 	$L__BB2_155;
	fma.rn.f32 	%f1328, %f282, 0f3BBB989D, 0f3F000000;
	cvt.sat.f32.f32 	%f1329, %f1328;
	mov.f32 	%f1330, 0f4B400001;
	mov.f32 	%f1331, 0f437C0000;
	fma.rm.f32 	%f1332, %f1329, %f1331, %f1330;
	add.f32 	%f1333, %f1332, 0fCB40007F;
	neg.f32 	%f1334, %f1333;
	fma.rn.f32 	%f1335, %f282, 0f3FB8AA3B, %f1334;
	fma.rn.f32 	%f1336, %f282, 0f32A57060, %f1335;
	mov.b32 	%r336, %f1332;
	shl.b32 	%r337, %r336, 23;
	mov.b32 	%f1337, %r337;
	ex2.approx.ftz.f32 	%f1338, %f1336;
	mul.f32 	%f284, %f1338, %f1337;
	mov.f32 	%f1339, 0f3F800000;
	add.rz.f32 	%f1340, %f284, %f1339;
	mov.b32 	%r338, %f1340;
	add.s32 	%r339, %r338, -1061158912;
	and.b32  	%r340, %r339, -8388608;
	mov.b32 	%r39, %f284;
	sub.s32 	%r341, %r39, %r340;
	mov.b32 	%f1341, %r341;
	sub.s32 	%r342, 1082130432, %r340;
	mov.b32 	%f1342, %r342;
	fma.rn.f32 	%f1343, %f1342, 0f3E800000, 0fBF800000;
	add.f32 	%f1344, %f1343, %f1341;
	cvt.rn.f32.s32 	%f1345, %r340;
	mul.f32 	%f1346, %f1345, 0f34000000;
	fma.rn.f32 	%f1347, %f1344, 0fBD39BF78, 0f3DD80012;
	fma.rn.f32 	%f1348, %f1347, %f1344, 0fBE0778E0;
	fma.rn.f32 	%f1349, %f1348, %f1344, 0f3E146475;
	fma.rn.f32 	%f1350, %f1349, %f1344, 0fBE2A68DD;
	fma.rn.f32 	%f1351, %f1350, %f1344, 0f3E4CAF9E;
	fma.rn.f32 	%f1352, %f1351, %f1344, 0fBE800042;
	fma.rn.f32 	%f1353, %f1352, %f1344, 0f3EAAAAE6;
	fma.rn.f32 	%f1354, %f1353, %f1344, 0fBF000000;
	mul.f32 	%f1355, %f1344, %f1354;
	fma.rn.f32 	%f1356, %f1355, %f1344, %f1344;
	fma.rn.f32 	%f1548, %f1346, 0f3F317218, %f1356;
	setp.lt.u32 	%p217, %r39, 2139095040;
	@%p217 bra 	$L__BB2_154;
	setp.gt.s32 	%p218, %r39, -1082130432;
	fma.rn.f32 	%f1357, %f284, 0f7F800000, 0f7F800000;
	selp.f32 	%f1358, %f1357, %f1548, %p218;
	setp.eq.f32 	%p219, %f284, 0f00000000;
	selp.f32 	%f1548, 0f80000000, %f1358, %p219;
$L__BB2_154:
	add.f32 	%f1549, %f1549, %f1548;
	mov.f32 	%f1472, %f1549;
$L__BB2_155:
	mov.b32 	%r343, %f1549;
	shfl.sync.up.b32	%r344|%p220, %r343, 1, 0, -1;
	mov.b32 	%f1552, %r344;
	setp.ne.s32 	%p221, %r6, 29;
	@%p221 bra 	$L__BB2_160;
	add.f32 	%f1359, %f1, %f1552;
	setp.lt.f32 	%p222, %f1359, %f2;
	sub.f32 	%f1360, %f1359, %f2;
	sub.f32 	%f1361, %f2, %f1359;
	selp.f32 	%f292, %f1360, %f1361, %p222;
	selp.f32 	%f1552, %f2, %f1359, %p222;
	sub.f32 	%f1362, %f292, %f292;
	setp.neu.f32 	%p223, %f1362, 0f00000000;
	mov.f32 	%f1472, %f1552;
	@%p223 bra 	$L__BB2_160;
	fma.rn.f32 	%f1363, %f292, 0f3BBB989D, 0f3F000000;
	cvt.sat.f32.f32 	%f1364, %f1363;
	mov.f32 	%f1365, 0f4B400001;
	mov.f32 	%f1366, 0f437C0000;
	fma.rm.f32 	%f1367, %f1364, %f1366, %f1365;
	add.f32 	%f1368, %f1367, 0fCB40007F;
	neg.f32 	%f1369, %f1368;
	fma.rn.f32 	%f1370, %f292, 0f3FB8AA3B, %f1369;
	fma.rn.f32 	%f1371, %f292, 0f32A57060, %f1370;
	mov.b32 	%r345, %f1367;
	shl.b32 	%r346, %r345, 23;
	mov.b32 	%f1372, %r346;
	ex2.approx.ftz.f32 	%f1373, %f1371;
	mul.f32 	%f294, %f1373, %f1372;
	mov.f32 	%f1374, 0f3F800000;
	add.rz.f32 	%f1375, %f294, %f1374;
	mov.b32 	%r347, %f1375;
	add.s32 	%r348, %r347, -1061158912;
	and.b32  	%r349, %r348, -8388608;
	mov.b32 	%r40, %f294;
	sub.s32 	%r350, %r40, %r349;
	mov.b32 	%f1376, %r350;
	sub.s32 	%r351, 1082130432, %r349;
	mov.b32 	%f1377, %r351;
	fma.rn.f32 	%f1378, %f1377, 0f3E800000, 0fBF800000;
	add.f32 	%f1379, %f1378, %f1376;
	cvt.rn.f32.s32 	%f1380, %r349;
	mul.f32 	%f1381, %f1380, 0f34000000;
	fma.rn.f32 	%f1382, %f1379, 0fBD39BF78, 0f3DD80012;
	fma.rn.f32 	%f1383, %f1382, %f1379, 0fBE0778E0;
	fma.rn.f32 	%f1384, %f1383, %f1379, 0f3E146475;
	fma.rn.f32 	%f1385, %f1384, %f1379, 0fBE2A68DD;
	fma.rn.f32 	%f1386, %f1385, %f1379, 0f3E4CAF9E;
	fma.rn.f32 	%f1387, %f1386, %f1379, 0fBE800042;
	fma.rn.f32 	%f1388, %f1387, %f1379, 0f3EAAAAE6;
	fma.rn.f32 	%f1389, %f1388, %f1379, 0fBF000000;
	mul.f32 	%f1390, %f1379, %f1389;
	fma.rn.f32 	%f1391, %f1390, %f1379, %f1379;
	fma.rn.f32 	%f1551, %f1381, 0f3F317218, %f1391;
	setp.lt.u32 	%p224, %r40, 2139095040;
	@%p224 bra 	$L__BB2_159;
	setp.gt.s32 	%p225, %r40, -1082130432;
	fma.rn.f32 	%f1392, %f294, 0f7F800000, 0f7F800000;
	selp.f32 	%f1393, %f1392, %f1551, %p225;
	setp.eq.f32 	%p226, %f294, 0f00000000;
	selp.f32 	%f1551, 0f80000000, %f1393, %p226;
$L__BB2_159:
	add.f32 	%f1552, %f1552, %f1551;
	mov.f32 	%f1472, %f1552;
$L__BB2_160:
	mov.b32 	%r352, %f1552;
	shfl.sync.up.b32	%r353|%p227, %r352, 1, 0, -1;
	mov.b32 	%f1555, %r353;
	setp.ne.s32 	%p228, %r6, 30;
	@%p228 bra 	$L__BB2_165;
	add.f32 	%f1394, %f1, %f1555;
	setp.lt.f32 	%p229, %f1394, %f2;
	sub.f32 	%f1395, %f1394, %f2;
	sub.f32 	%f1396, %f2, %f1394;
	selp.f32 	%f302, %f1395, %f1396, %p229;
	selp.f32 	%f1555, %f2, %f1394, %p229;
	sub.f32 	%f1397, %f302, %f302;
	setp.neu.f32 	%p230, %f1397, 0f00000000;
	mov.f32 	%f1472, %f1555;
	@%p230 bra 	$L__BB2_165;
	fma.rn.f32 	%f1398, %f302, 0f3BBB989D, 0f3F000000;
	cvt.sat.f32.f32 	%f1399, %f1398;
	mov.f32 	%f1400, 0f4B400001;
	mov.f32 	%f1401, 0f437C0000;
	fma.rm.f32 	%f1402, %f1399, %f1401, %f1400;
	add.f32 	%f1403, %f1402, 0fCB40007F;
	neg.f32 	%f1404, %f1403;
	fma.rn.f32 	%f1405, %f302, 0f3FB8AA3B, %f1404;
	fma.rn.f32 	%f1406, %f302, 0f32A57060, %f1405;
	mov.b32 	%r354, %f1402;
	shl.b32 	%r355, %r354, 23;
	mov.b32 	%f1407, %r355;
	ex2.approx.ftz.f32 	%f1408, %f1406;
	mul.f32 	%f304, %f1408, %f1407;
	mov.f32 	%f1409, 0f3F800000;
	add.rz.f32 	%f1410, %f304, %f1409;
	mov.b32 	%r356, %f1410;
	add.s32 	%r357, %r356, -1061158912;
	and.b32  	%r358, %r357, -8388608;
	mov.b32 	%r41, %f304;
	sub.s32 	%r359, %r41, %r358;
	mov.b32 	%f1411, %r359;
	sub.s32 	%r360, 1082130432, %r358;
	mov.b32 	%f1412, %r360;
	fma.rn.f32 	%f1413, %f1412, 0f3E800000, 0fBF800000;
	add.f32 	%f1414, %f1413, %f1411;
	cvt.rn.f32.s32 	%f1415, %r358;
	mul.f32 	%f1416, %f1415, 0f34000000;
	fma.rn.f32 	%f1417, %f1414, 0fBD39BF78, 0f3DD80012;
	fma.rn.f32 	%f1418, %f1417, %f1414, 0fBE0778E0;
	fma.rn.f32 	%f1419, %f1418, %f1414, 0f3E146475;
	fma.rn.f32 	%f1420, %f1419, %f1414, 0fBE2A68DD;
	fma.rn.f32 	%f1421, %f1420, %f1414, 0f3E4CAF9E;
	fma.rn.f32 	%f1422, %f1421, %f1414, 0fBE800042;
	fma.rn.f32 	%f1423, %f1422, %f1414, 0f3EAAAAE6;
	fma.rn.f32 	%f1424, %f1423, %f1414, 0fBF000000;
	mul.f32 	%f1425, %f1414, %f1424;
	fma.rn.f32 	%f1426, %f1425, %f1414, %f1414;
	fma.rn.f32 	%f1554, %f1416, 0f3F317218, %f1426;
	setp.lt.u32 	%p231, %r41, 2139095040;
	@%p231 bra 	$L__BB2_164;
	setp.gt.s32 	%p232, %r41, -1082130432;
	fma.rn.f32 	%f1427, %f304, 0f7F800000, 0f7F800000;
	selp.f32 	%f1428, %f1427, %f1554, %p232;
	setp.eq.f32 	%p233, %f304, 0f00000000;
	selp.f32 	%f1554, 0f80000000, %f1428, %p233;
$L__BB2_164:
	add.f32 	%f1555, %f1555, %f1554;
	mov.f32 	%f1472, %f1555;
$L__BB2_165:
	mov.b32 	%r361, %f1555;
	shfl.sync.up.b32	%r42|%p234, %r361, 1, 0, -1;
	setp.ne.s32 	%p235, %r6, 31;
	@%p235 bra 	$L__BB2_170;
	mov.b32 	%f1429, %r42;
	add.f32 	%f1430, %f1, %f1429;
	setp.lt.f32 	%p236, %f1430, %f2;
	sub.f32 	%f1431, %f1430, %f2;
	sub.f32 	%f1432, %f2, %f1430;
	selp.f32 	%f311, %f1431, %f1432, %p236;
	selp.f32 	%f1472, %f2, %f1430, %p236;
	sub.f32 	%f1433, %f311, %f311;
	setp.neu.f32 	%p237, %f1433, 0f00000000;
	@%p237 bra 	$L__BB2_170;
	fma.rn.f32 	%f1434, %f311, 0f3BBB989D, 0f3F000000;
	cvt.sat.f32.f32 	%f1435, %f1434;
	mov.f32 	%f1436, 0f4B400001;
	mov.f32 	%f1437, 0f437C0000;
	fma.rm.f32 	%f1438, %f1435, %f1437, %f1436;
	add.f32 	%f1439, %f1438, 0fCB40007F;
	neg.f32 	%f1440, %f1439;
	fma.rn.f32 	%f1441, %f311, 0f3FB8AA3B, %f1440;
	fma.rn.f32 	%f1442, %f311, 0f32A57060, %f1441;
	mov.b32 	%r362, %f1438;
	shl.b32 	%r363, %r362, 23;
	mov.b32 	%f1443, %r363;
	ex2.approx.ftz.f32 	%f1444, %f1442;
	mul.f32 	%f313, %f1444, %f1443;
	mov.f32 	%f1445, 0f3F800000;
	add.rz.f32 	%f1446, %f313, %f1445;
	mov.b32 	%r364, %f1446;
	add.s32 	%r365, %r364, -1061158912;
	and.b32  	%r366, %r365, -8388608;
	mov.b32 	%r43, %f313;
	sub.s32 	%r367, %r43, %r366;
	mov.b32 	%f1447, %r367;
	sub.s32 	%r368, 1082130432, %r366;
	mov.b32 	%f1448, %r368;
	fma.rn.f32 	%f1449, %f1448, 0f3E800000, 0fBF800000;
	add.f32 	%f1450, %f1449, %f1447;
	cvt.rn.f32.s32 	%f1451, %r366;
	mul.f32 	%f1452, %f1451, 0f34000000;
	fma.rn.f32 	%f1453, %f1450, 0fBD39BF78, 0f3DD80012;
	fma.rn.f32 	%f1454, %f1453, %f1450, 0fBE0778E0;
	fma.rn.f32 	%f1455, %f1454, %f1450, 0f3E146475;
	fma.rn.f32 	%f1456, %f1455, %f1450, 0fBE2A68DD;
	fma.rn.f32 	%f1457, %f1456, %f1450, 0f3E4CAF9E;
	fma.rn.f32 	%f1458, %f1457, %f1450, 0fBE800042;
	fma.rn.f32 	%f1459, %f1458, %f1450, 0f3EAAAAE6;
	fma.rn.f32 	%f1460, %f1459, %f1450, 0fBF000000;
	mul.f32 	%f1461, %f1450, %f1460;
	fma.rn.f32 	%f1462, %f1461, %f1450, %f1450;
	fma.rn.f32 	%f1557, %f1452, 0f3F317218, %f1462;
	setp.lt.u32 	%p238, %r43, 2139095040;
	@%p238 bra 	$L__BB2_169;
	setp.gt.s32 	%p239, %r43, -1082130432;
	fma.rn.f32 	%f1463, %f313, 0f7F800000, 0f7F800000;
	selp.f32 	%f1464, %f1463, %f1557, %p239;
	setp.eq.f32 	%p240, %f313, 0f00000000;
	selp.f32 	%f1557, 0f80000000, %f1464, %p240;
$L__BB2_169:
	add.f32 	%f1472, %f1472, %f1557;
$L__BB2_170:
	shl.b64 	%rd64, %rd8, 2;
	add.s64 	%rd65, %rd4, %rd64;
	st.global.f32 	[%rd65], %f1472;
	setp.ne.s32 	%p241, %r6, 0;
	@%p241 bra 	$L__BB2_172;
	membar.gl;
	atom.global.add.u32 	%r369, [%rd2], 1;
$L__BB2_172:
	ret;

}
	// .globl	_ZN2ot15ComputeGradientEPKfS1_PKiS3_S3_iS3_S3_iiiS1_S1_Pf
.visible .entry _ZN2ot15ComputeGradientEPKfS1_PKiS3_S3_iS3_S3_iiiS1_S1_Pf(
	.param .u64 .ptr .align 1 _ZN2ot15ComputeGradientEPKfS1_PKiS3_S3_iS3_S3_iiiS1_S1_Pf_param_0,
	.param .u64 .ptr .align 1 _ZN2ot15ComputeGradientEPKfS1_PKiS3_S3_iS3_S3_iiiS1_S1_Pf_param_1,
	.param .u64 .ptr .align 1 _ZN2ot15ComputeGradientEPKfS1_PKiS3_S3_iS3_S3_iiiS1_S1_Pf_param_2,
	.param .u64 .ptr .align 1 _ZN2ot15ComputeGradientEPKfS1_PKiS3_S3_iS3_S3_iiiS1_S1_Pf_param_3,
	.param .u64 .ptr .align 1 _ZN2ot15ComputeGradientEPKfS1_PKiS3_S3_iS3_S3_iiiS1_S1_Pf_param_4,
	.param .u32 _ZN2ot15ComputeGradientEPKfS1_PKiS3_S3_iS3_S3_iiiS1_S1_Pf_param_5,
	.param .u64 .ptr .align 1 _ZN2ot15ComputeGradientEPKfS1_PKiS3_S3_iS3_S3_iiiS1_S1_Pf_param_6,
	.param .u64 .ptr .align 1 _ZN2ot15ComputeGradientEPKfS1_PKiS3_S3_iS3_S3_iiiS1_S1_Pf_param_7,
	.param .u32 _ZN2ot15ComputeGradientEPKfS1_PKiS3_S3_iS3_S3_iiiS1_S1_Pf_param_8,
	.param .u32 _ZN2ot15ComputeGradientEPKfS1_PKiS3_S3_iS3_S3_iiiS1_S1_Pf_param_9,
	.param .u32 _ZN2ot15ComputeGradientEPKfS1_PKiS3_S3_iS3_S3_iiiS1_S1_Pf_param_10,
	.param .u64 .ptr .align 1 _ZN2ot15ComputeGradientEPKfS1_PKiS3_S3_iS3_S3_iiiS1_S1_Pf_param_11,
	.param .u64 .ptr .align 1 _ZN2ot15ComputeGradientEPKfS1_PKiS3_S3_iS3_S3_iiiS1_S1_Pf_param_12,
	.param .u64 .ptr .align 1 _ZN2ot15ComputeGradientEPKfS1_PKiS3_S3_iS3_S3_iiiS1_S1_Pf_param_13
)
{
	.reg .pred 	%p<27>;
	.reg .b32 	%r<77>;
	.reg .b32 	%f<103>;
	.reg .b64 	%rd<85>;

	ld.param.u64 	%rd25, [_ZN2ot15ComputeGradientEPKfS1_PKiS3_S3_iS3_S3_iiiS1_S1_Pf_param_1];
	ld.param.u64 	%rd27, [_ZN2ot15ComputeGradientEPKfS1_PKiS3_S3_iS3_S3_iiiS1_S1_Pf_param_3];
	ld.param.u64 	%rd28, [_ZN2ot15ComputeGradientEPKfS1_PKiS3_S3_iS3_S3_iiiS1_S1_Pf_param_4];
	ld.param.u32 	%r35, [_ZN2ot15ComputeGradientEPKfS1_PKiS3_S3_iS3_S3_iiiS1_S1_Pf_param_5];
	ld.param.u64 	%rd30, [_ZN2ot15ComputeGradientEPKfS1_PKiS3_S3_iS3_S3_iiiS1_S1_Pf_param_7];
	ld.param.u32 	%r38, [_ZN2ot15ComputeGradientEPKfS1_PKiS3_S3_iS3_S3_iiiS1_S1_Pf_param_8];
	ld.param.u32 	%r36, [_ZN2ot15ComputeGradientEPKfS1_PKiS3_S3_iS3_S3_iiiS1_S1_Pf_param_9];
	ld.param.u32 	%r37, [_ZN2ot15ComputeGradientEPKfS1_PKiS3_S3_iS3_S3_iiiS1_S1_Pf_param_10];
	ld.param.u64 	%rd31, [_ZN2ot15ComputeGradientEPKfS1_PKiS3_S3_iS3_S3_iiiS1_S1_Pf_param_11];
	ld.param.u64 	%rd32, [_ZN2ot15ComputeGradientEPKfS1_PKiS3_S3_iS3_S3_iiiS1_S1_Pf_param_12];
	ld.param.u64 	%rd33, [_ZN2ot15ComputeGradientEPKfS1_PKiS3_S3_iS3_S3_iiiS1_S1_Pf_param_13];
	mov.u32 	%r39, %ntid.x;
	mov.u32 	%r40, %ctaid.x;
	mov.u32 	%r41, %tid.x;
	mad.lo.s32 	%r1, %r39, %r40, %r41;
	setp.ge.s32 	%p2, %r1, %r38;
	@%p2 bra 	$L__BB3_27;
	ld.param.u64 	%rd80, [_ZN2ot15ComputeGradientEPKfS1_PKiS3_S3_iS3_S3_iiiS1_S1_Pf_param_6];
	cvta.to.global.u64 	%rd34, %rd30;
	cvta.to.global.u64 	%rd35, %rd28;
	cvta.to.global.u64 	%rd36, %rd27;
	cvta.to.global.u64 	%rd37, %rd80;
	cvta.to.global.u64 	%rd38, %rd32;
	cvta.to.global.u64 	%rd1, %rd33;
	mul.wide.s32 	%rd39, %r1, 4;
	add.s64 	%rd40, %rd34, %rd39;
	ld.global.u32 	%r42, [%rd40];
	mul.wide.s32 	%rd41, %r42, 4;
	add.s64 	%rd42, %rd35, %rd41;
	ld.global.u32 	%r2, [%rd42];
	add.s32 	%r43, %r2, 1;
	add.s64 	%rd43, %rd36, %rd41;
	ld.global.u32 	%r3, [%rd43];
	add.s64 	%rd44, %rd37, %rd41;
	ld.global.u32 	%r44, [%rd44];
	sub.s32 	%r45, %r1, %r44;
	div.s32 	%r4, %r45, %r43;
	mad.lo.s32 	%r46, %r4, %r2, %r4;
	sub.s32 	%r5, %r45, %r46;
	mul.lo.s32 	%r6, %r36, %r1;
	cvt.s64.s32 	%rd45, %r44;
	cvt.s64.s32 	%rd46, %r46;
	add.s64 	%rd2, %rd46, %rd45;
	mul.lo.s32 	%r47, %r42, %r37;
	cvt.s64.s32 	%rd3, %r47;
	mul.wide.s32 	%rd47, %r44, 4;
	add.s64 	%rd4, %rd38, %rd47;
	mul.wide.s32 	%rd48, %r46, 4;
	add.s64 	%rd5, %rd4, %rd48;
	add.s32 	%r7, %r46, %r43;
	mul.wide.s32 	%rd49, %r6, 4;
	add.s64 	%rd83, %rd1, %rd49;
	ld.global.f32 	%f1, [%rd4];
	neg.f32 	%f4, %f1;
	abs.f32 	%f5, %f4;
	setp.ne.f32 	%p3, %f5, 0f7F800000;
	@%p3 bra 	$L__BB3_15;
	setp.eq.s32 	%p18, %r36, 0;
	@%p18 bra 	$L__BB3_27;
	and.b32  	%r8, %r36, 15;
	setp.lt.u32 	%p19, %r36, 16;
	mov.b32 	%r74, 0;
	@%p19 bra 	$L__BB3_6;
	and.b32  	%r74, %r36, -16;
	neg.s32 	%r68, %r74;
	add.s64 	%rd70, %rd49, %rd1;
	add.s64 	%rd81, %rd70, 32;
$L__BB3_5:
	.pragma "nounroll";
	mov.b32 	%r64, 0;
	st.global.u32 	[%rd81+-32], %r64;
	st.global.u32 	[%rd81+-28], %r64;
	st.global.u32 	[%rd81+-24], %r64;
	st.global.u32 	[%rd81+-20], %r64;
	st.global.u32 	[%rd81+-16], %r64;
	st.global.u32 	[%rd81+-12], %r64;
	st.global.u32 	[%rd81+-8], %r64;
	st.global.u32 	[%rd81+-4], %r64;
	st.global.u32 	[%rd81], %r64;
	st.global.u32 	[%rd81+4], %r64;
	st.global.u32 	[%rd81+8], %r64;
	st.global.u32 	[%rd81+12], %r64;
	st.global.u32 	[%rd81+16], %r64;
	st.global.u32 	[%rd81+20], %r64;
	st.global.u32 	[%rd81+24], %r64;
	st.global.u32 	[%rd81+28], %r64;
	add.s32 	%r68, %r68, 16;
	add.s64 	%rd81, %rd81, 64;
	setp.eq.s32 	%p20, %r68, 0;
	@%p20 bra 	$L__BB3_6;
	bra.uni 	$L__BB3_5;
$L__BB3_6:
	setp.eq.s32 	%p21, %r8, 0;
	@%p21 bra 	$L__BB3_27;
	and.b32  	%r26, %r36, 7;
	setp.lt.u32 	%p22, %r8, 8;
	@%p22 bra 	$L__BB3_9;
	mul.wide.u32 	%rd71, %r74, 4;
	add.s64 	%rd72, %rd83, %rd71;
	mov.b32 	%r65, 0;
	st.global.u32 	[%rd72], %r65;
	st.global.u32 	[%rd72+4], %r65;
	st.global.u32 	[%rd72+8], %r65;
	st.global.u32 	[%rd72+12], %r65;
	st.global.u32 	[%rd72+16], %r65;
	st.global.u32 	[%rd72+20], %r65;
	st.global.u32 	[%rd72+24], %r65;
	st.global.u32 	[%rd72+28], %r65;
	add.s32 	%r74, %r74, 8;
$L__BB3_9:
	setp.eq.s32 	%p23, %r26, 0;
	@%p23 bra 	$L__BB3_27;
	and.b32  	%r29, %r36, 3;
	setp.lt.u32 	%p24, %r26, 4;
	@%p24 bra 	$L__BB3_12;
	mul.wide.u32 	%rd73, %r74, 4;
	add.s64 	%rd74, %rd83, %rd73;
	mov.b32 	%r66, 0;
	st.global.u32 	[%rd74], %r66;
	st.global.u32 	[%rd74+4], %r66;
	st.global.u32 	[%rd74+8], %r66;
	st.global.u32 	[%rd74+12], %r66;
	add.s32 	%r74, %r74, 4;
$L__BB3_12:
	setp.eq.s32 	%p25, %r29, 0;
	@%p25 bra 	$L__BB3_27;
	mul.wide.u32 	%rd76, %r74, 4;
	add.s64 	%rd77, %rd49, %rd76;
	add.s64 	%rd84, %rd1, %rd77;
	neg.s32 	%r76, %r29;
$L__BB3_14:
	.pragma "nounroll";
	mov.b32 	%r67, 0;
	st.global.u32 	[%rd84], %r67;
	add.s64 	%rd84, %rd84, 4;
	add.s32 	%r76, %r76, 1;
	setp.ne.s32 	%p26, %r76, 0;
	@%p26 bra 	$L__BB3_14;
	bra.uni 	$L__BB3_27;
$L__BB3_15:
	cvt.s64.s32 	%rd10, %r5;
	add.s64 	%rd50, %rd2, %rd10;
	cvta.to.global.u64 	%rd51, %rd31;
	shl.b64 	%rd52, %rd50, 2;
	add.s64 	%rd53, %rd51, %rd52;
	ld.global.f32 	%f6, [%rd53];
	sub.f32 	%f7, %f6, %f1;
	cvta.to.global.u64 	%rd54, %rd25;
	add.s64 	%rd55, %rd54, %rd52;
	ld.global.f32 	%f8, [%rd55];
	sub.f32 	%f2, %f7, %f8;
	setp.ge.s32 	%p4, %r5, %r2;
	mov.b32 	%r69, -1;
	@%p4 bra 	$L__BB3_17;
	ld.param.u64 	%rd79, [_ZN2ot15ComputeGradientEPKfS1_PKiS3_S3_iS3_S3_iiiS1_S1_Pf_param_2];
	add.s64 	%rd56, %rd10, %rd3;
	cvta.to.global.u64 	%rd57, %rd79;
	shl.b64 	%rd58, %rd56, 2;
	add.s64 	%rd59, %rd57, %rd58;
	ld.global.u32 	%r69, [%rd59];
$L__BB3_17:
	setp.eq.s32 	%p5, %r36, 0;
	@%p5 bra 	$L__BB3_27;
	ld.param.u64 	%rd78, [_ZN2ot15ComputeGradientEPKfS1_PKiS3_S3_iS3_S3_iiiS1_S1_Pf_param_0];
	add.s32 	%r15, %r3, -1;
	setp.eq.s32 	%p6, %r4, %r15;
	setp.eq.s32 	%p7, %r5, %r2;
	and.pred  	%p1, %p6, %p7;
	shl.b64 	%rd60, %rd10, 2;
	add.s64 	%rd11, %rd5, %rd60;
	mul.wide.u32 	%rd61, %r69, 4;
	add.s64 	%rd12, %rd83, %rd61;
	cvt.s64.s32 	%rd62, %r7;
	add.s64 	%rd63, %rd62, %rd10;
	shl.b64 	%rd64, %rd63, 2;
	add.s64 	%rd13, %rd4, %rd64;
	mul.wide.u32 	%rd65, %r35, 4;
	add.s64 	%rd14, %rd83, %rd65;
	mul.wide.s32 	%rd66, %r2, 4;
	add.s64 	%rd15, %rd5, %rd66;
	neg.s32 	%r72, %r69;
	neg.s32 	%r71, %r36;
	neg.s32 	%r70, %r35;
	cvta.to.global.u64 	%rd68, %rd78;
	add.s64 	%rd82, %rd68, %rd49;
	not.pred 	%p9, %p1;
$L__BB3_19:
	ld.global.f32 	%f9, [%rd82];
	add.f32 	%f3, %f2, %f9;
	setp.ne.s32 	%p8, %r70, 0;
	or.pred  	%p10, %p8, %p9;
	@%p10 bra 	$L__BB3_21;
	ld.global.f32 	%f78, [%rd15];
	add.f32 	%f79, %f3, %f78;
	fma.rn.f32 	%f80, %f79, 0f3BBB989D, 0f3F000000;
	cvt.sat.f32.f32 	%f81, %f80;
	mov.f32 	%f82, 0f4B400001;
	mov.f32 	%f83, 0f437C0000;
	fma.rm.f32 	%f84, %f81, %f83, %f82;
	add.f32 	%f85, %f84, 0fCB40007F;
	neg.f32 	%f86, %f85;
	fma.rn.f32 	%f87, %f79, 0f3FB8AA3B, %f86;
	fma.rn.f32 	%f88, %f79, 0f32A57060, %f87;
	mov.b32 	%r59, %f84;
	shl.b32 	%r60, %r59, 23;
	mov.b32 	%f89, %r60;
	ex2.approx.ftz.f32 	%f90, %f88;
	mul.f32 	%f91, %f90, %f89;
	fma.rn.f32 	%f92, %f3, 0f3BBB989D, 0f3F000000;
	cvt.sat.f32.f32 	%f93, %f92;
	fma.rm.f32 	%f94, %f93, %f83, %f82;
	add.f32 	%f95, %f94, 0fCB40007F;
	neg.f32 	%f96, %f95;
	fma.rn.f32 	%f97, %f3, 0f3FB8AA3B, %f96;
	fma.rn.f32 	%f98, %f3, 0f32A57060, %f97;
	mov.b32 	%r61, %f94;
	shl.b32 	%r62, %r61, 23;
	mov.b32 	%f99, %r62;
	ex2.approx.ftz.f32 	%f100, %f98;
	mul.f32 	%f101, %f100, %f99;
	sub.f32 	%f102, %f91, %f101;
	st.global.f32 	[%rd14], %f102;
	bra.uni 	$L__BB3_26;
$L__BB3_21:
	setp.ne.s32 	%p11, %r70, 0;
	setp.ge.s32 	%p12, %r4, %r15;
	or.pred  	%p13, %p11, %p12;
	@%p13 bra 	$L__BB3_23;
	ld.global.f32 	%f51, [%rd11];
	add.f32 	%f52, %f3, %f51;
	fma.rn.f32 	%f53, %f52, 0f3BBB989D, 0f3F000000;
	cvt.sat.f32.f32 	%f54, %f53;
	mov.f32 	%f55, 0f4B400001;
	mov.f32 	%f56, 0f437C0000;
	fma.rm.f32 	%f57, %f54, %f56, %f55;
	add.f32 	%f58, %f57, 0fCB40007F;
	neg.f32 	%f59, %f58;
	fma.rn.f32 	%f60, %f52, 0f3FB8AA3B, %f59;
	fma.rn.f32 	%f61, %f52, 0f32A57060, %f60;
	mov.b32 	%r55, %f57;
	shl.b32 	%r56, %r55, 23;
	mov.b32 	%f62, %r56;
	ex2.approx.ftz.f32 	%f63, %f61;
	mul.f32 	%f64, %f63, %f62;
	ld.global.f32 	%f65, [%rd13];
	add.f32 	%f66, %f3, %f65;
	fma.rn.f32 	%f67, %f66, 0f3BBB989D, 0f3F000000;
	cvt.sat.f32.f32 	%f68, %f67;
	fma.rm.f32 	%f69, %f68, %f56, %f55;
	add.f32 	%f70, %f69, 0fCB40007F;
	neg.f32 	%f71, %f70;
	fma.rn.f32 	%f72, %f66, 0f3FB8AA3B, %f71;
	fma.rn.f32 	%f73, %f66, 0f32A57060, %f72;
	mov.b32 	%r57, %f69;
	shl.b32 	%r58, %r57, 23;
	mov.b32 	%f74, %r58;
	ex2.approx.ftz.f32 	%f75, %f73;
	mul.f32 	%f76, %f75, %f74;
	sub.f32 	%f77, %f64, %f76;
	st.global.f32 	[%rd14], %f77;
	bra.uni 	$L__BB3_26;
$L__BB3_23:
	setp.ge.s32 	%p14, %r5, %r2;
	setp.ne.s32 	%p15, %r72, 0;
	or.pred  	%p16, %p14, %p15;
	@%p16 bra 	$L__BB3_25;
	ld.global.f32 	%f24, [%rd11];
	add.f32 	%f25, %f3, %f24;
	fma.rn.f32 	%f26, %f25, 0f3BBB989D, 0f3F000000;
	cvt.sat.f32.f32 	%f27, %f26;
	mov.f32 	%f28, 0f4B400001;
	mov.f32 	%f29, 0f437C0000;
	fma.rm.f32 	%f30, %f27, %f29, %f28;
	add.f32 	%f31, %f30, 0fCB40007F;
	neg.f32 	%f32, %f31;
	fma.rn.f32 	%f33, %f25, 0f3FB8AA3B, %f32;
	fma.rn.f32 	%f34, %f25, 0f32A57060, %f33;
	mov.b32 	%r51, %f30;
	shl.b32 	%r52, %r51, 23;
	mov.b32 	%f35, %r52;
	ex2.approx.ftz.f32 	%f36, %f34;
	mul.f32 	%f37, %f36, %f35;
	ld.global.f32 	%f38, [%rd11+4];
	add.f32 	%f39, %f3, %f38;
	fma.rn.f32 	%f40, %f39, 0f3BBB989D, 0f3F000000;
	cvt.sat.f32.f32 	%f41, %f40;
	fma.rm.f32 	%f42, %f41, %f29, %f28;
	add.f32 	%f43, %f42, 0fCB40007F;
	neg.f32 	%f44, %f43;
	fma.rn.f32 	%f45, %f39, 0f3FB8AA3B, %f44;
	fma.rn.f32 	%f46, %f39, 0f32A57060, %f45;
	mov.b32 	%r53, %f42;
	shl.b32 	%r54, %r53, 23;
	mov.b32 	%f47, %r54;
	ex2.approx.ftz.f32 	%f48, %f46;
	mul.f32 	%f49, %f48, %f47;
	sub.f32 	%f50, %f37, %f49;
	st.global.f32 	[%rd12], %f50;
	bra.uni 	$L__BB3_26;
$L__BB3_25:
	ld.global.f32 	%f10, [%rd11];
	add.f32 	%f11, %f3, %f10;
	fma.rn.f32 	%f12, %f11, 0f3BBB989D, 0f3F000000;
	cvt.sat.f32.f32 	%f13, %f12;
	mov.f32 	%f14, 0f4B400001;
	mov.f32 	%f15, 0f437C0000;
	fma.rm.f32 	%f16, %f13, %f15, %f14;
	add.f32 	%f17, %f16, 0fCB40007F;
	neg.f32 	%f18, %f17;
	fma.rn.f32 	%f19, %f11, 0f3FB8AA3B, %f18;
	fma.rn.f32 	%f20, %f11, 0f32A57060, %f19;
	mov.b32 	%r49, %f16;
	shl.b32 	%r50, %r49, 23;
	mov.b32 	%f21, %r50;
	ex2.approx.ftz.f32 	%f22, %f20;
	mul.f32 	%f23, %f22, %f21;
	st.global.f32 	[%rd83], %f23;
$L__BB3_26:
	add.s32 	%r72, %r72, 1;
	add.s32 	%r71, %r71, 1;
	setp.eq.s32 	%p17, %r71, 0;
	add.s32 	%r70, %r70, 1;
	add.s64 	%rd83, %rd83, 4;
	add.s64 	%rd82, %rd82, 4;
	@%p17 bra 	$L__BB3_27;
	bra.uni 	$L__BB3_19;
$L__BB3_27:
	ret;

}


// ===== COMPILED SASS (sm_100) =====

	.target	sm_100

	.elftype	@"ET_EXEC"


//--------------------- .note.nv.tkinfo           --------------------------
	.section	.note.nv.tkinfo,"",@"SHT_NOTE"
	.sectionflags	@"SHF_NOTE_NV_TKINFO"
	.tkinfo
        /*0018*/ 	.word	0x00000002
        /*0030*/ 	.string	""
        /*0030*/ 	.string	"ptxas"
        /*0030*/ 	.string	"Cuda compilation tools, release 13.0, V13.0.88"
        /*0030*/ 	.string	"Build cuda_13.0.r13.0/compiler.36424714_0"
        /*0030*/ 	.string	"-arch sm_100 -m 64 "



//--------------------- .note.nv.cuinfo           --------------------------
	.section	.note.nv.cuinfo,"",@"SHT_NOTE"
	.sectionflags	@"SHF_NOTE_NV_CUINFO"
        /*0018*/ 	.short	0x0002
        /*001a*/ 	.short	0x0064
        /*001c*/ 	.short	0x0082
	.zero		2


//--------------------- .nv.info                  --------------------------
	.section	.nv.info,"",@"SHT_CUDA_INFO"
	.align	4


	//----- nvinfo : EIATTR_REGCOUNT
	.align		4
        /*0000*/ 	.byte	0x04, 0x2f
        /*0002*/ 	.short	(.L_1 - .L_0)
	.align		4
.L_0:
        /*0004*/ 	.word	index@(_ZN2ot15ComputeLogProbsEPKfS1_PKiS3_iS3_S3_iiiPf)
        /*0008*/ 	.word	0x00000016


	//----- nvinfo : EIATTR_FRAME_SIZE
	.align		4
.L_1:
        /*000c*/ 	.byte	0x04, 0x11
        /*000e*/ 	.short	(.L_3 - .L_2)
	.align		4
.L_2:
        /*0010*/ 	.word	index@(_ZN2ot15ComputeLogProbsEPKfS1_PKiS3_iS3_S3_iiiPf)
        /*0014*/ 	.word	0x00000000


	//----- nvinfo : EIATTR_REGCOUNT
	.align		4
.L_3:
        /*0018*/ 	.byte	0x04, 0x2f
        /*001a*/ 	.short	(.L_5 - .L_4)
	.align		4
.L_4:
        /*001c*/ 	.word	index@(_ZN2ot12ComputeAlphaEPKfPKiS3_S3_iiPiPfS5_)
        /*0020*/ 	.word	0x0000001c


	//----- nvinfo : EIATTR_FRAME_SIZE
	.align		4
.L_5:
        /*0024*/ 	.byte	0x04, 0x11
        /*0026*/ 	.short	(.L_7 - .L_6)
	.align		4
.L_6:
        /*0028*/ 	.word	index@(_ZN2ot12ComputeAlphaEPKfPKiS3_S3_iiPiPfS5_)
        /*002c*/ 	.word	0x00000000


	//----- nvinfo : EIATTR_REGCOUNT
	.align		4
.L_7:
        /*0030*/ 	.byte	0x04, 0x2f
        /*0032*/ 	.short	(.L_9 - .L_8)
	.align		4
.L_8:
        /*0034*/ 	.word	index@(_ZN2ot11ComputeBetaEPKfPKiS3_S3_iiPiPf)
        /*0038*/ 	.word	0x0000001c


	//----- nvinfo : EIATTR_FRAME_SIZE
	.align		4
.L_9:
        /*003c*/ 	.byte	0x04, 0x11
        /*003e*/ 	.short	(.L_11 - .L_10)
	.align		4
.L_10:
        /*0040*/ 	.word	index@(_ZN2ot11ComputeBetaEPKfPKiS3_S3_iiPiPf)
        /*0044*/ 	.word	0x00000000


	//----- nvinfo : EIATTR_REGCOUNT
	.align		4
.L_11:
        /*0048*/ 	.byte	0x04, 0x2f
        /*004a*/ 	.short	(.L_13 - .L_12)
	.align		4
.L_12:
        /*004c*/ 	.word	index@(_ZN2ot15ComputeGradientEPKfS1_PKiS3_S3_iS3_S3_iiiS1_S1_Pf)
        /*0050*/ 	.word	0x0000001f


	//----- nvinfo : EIATTR_FRAME_SIZE
	.align		4
.L_13:
        /*0054*/ 	.byte	0x04, 0x11
        /*0056*/ 	.short	(.L_15 - .L_14)
	.align		4
.L_14:
        /*0058*/ 	.word	index@(_ZN2ot15ComputeGradientEPKfS1_PKiS3_S3_iS3_S3_iiiS1_S1_Pf)
        /*005c*/ 	.word	0x00000000


	//----- nvinfo : EIATTR_MIN_STACK_SIZE
	.align		4
.L_15:
        /*0060*/ 	.byte	0x04, 0x12
        /*0062*/ 	.short	(.L_17 - .L_16)
	.align		4
.L_16:
        /*0064*/ 	.word	index@(_ZN2ot15ComputeGradientEPKfS1_PKiS3_S3_iS3_S3_iiiS1_S1_Pf)
        /*0068*/ 	.word	0x00000000


	//----- nvinfo : EIATTR_MIN_STACK_SIZE
	.align		4
.L_17:
        /*006c*/ 	.byte	0x04, 0x12
        /*006e*/ 	.short	(.L_19 - .L_18)
	.align		4
.L_18:
        /*0070*/ 	.word	index@(_ZN2ot11ComputeBetaEPKfPKiS3_S3_iiPiPf)
        /*0074*/ 	.word	0x00000000


	//----- nvinfo : EIATTR_MIN_STACK_SIZE
	.align		4
.L_19:
        /*0078*/ 	.byte	0x04, 0x12
        /*007a*/ 	.short	(.L_21 - .L_20)
	.align		4
.L_20:
        /*007c*/ 	.word	index@(_ZN2ot12ComputeAlphaEPKfPKiS3_S3_iiPiPfS5_)
        /*0080*/ 	.word	0x00000000


	//----- nvinfo : EIATTR_MIN_STACK_SIZE
	.align		4
.L_21:
        /*0084*/ 	.byte	0x04, 0x12
        /*0086*/ 	.short	(.L_23 - .L_22)
	.align		4
.L_22:
        /*0088*/ 	.word	index@(_ZN2ot15ComputeLogProbsEPKfS1_PKiS3_iS3_S3_iiiPf)
        /*008c*/ 	.word	0x00000000
.L_23:


//--------------------- .nv.compat                --------------------------
	.section	.nv.compat,"",@"SHT_CUDA_COMPAT_INFO"
	.align	4
        /*0000*/ 	.byte	0x02, 0x09, 0x00, 0x00, 0x02, 0x02, 0x01, 0x00, 0x02, 0x05, 0x05, 0x00, 0x03, 0x07, 0x01, 0x01
        /*0010*/ 	.byte	0x02, 0x03, 0x00, 0x00, 0x02, 0x06, 0x01, 0x00, 0x04, 0x0b, 0x08, 0x00, 0x01, 0x00, 0x00, 0x00
        /*0020*/ 	.byte	0x00, 0x00, 0x00, 0x00


//--------------------- .nv.info._ZN2ot15ComputeGradientEPKfS1_PKiS3_S3_iS3_S3_iiiS1_S1_Pf --------------------------
	.section	.nv.info._ZN2ot15ComputeGradientEPKfS1_PKiS3_S3_iS3_S3_iiiS1_S1_Pf,"",@"SHT_CUDA_INFO"
	.sectionflags	@""
	.align	4


	//----- nvinfo : EIATTR_CUDA_API_VERSION
	.align		4
        /*0000*/ 	.byte	0x04, 0x37
        /*0002*/ 	.short	(.L_25 - .L_24)
.L_24:
        /*0004*/ 	.word	0x00000082


	//----- nvinfo : EIATTR_KPARAM_INFO
	.align		4
.L_25:
        /*0008*/ 	.byte	0x04, 0x17
        /*000a*/ 	.short	(.L_27 - .L_26)
.L_26:
        /*000c*/ 	.word	0x00000000
        /*0010*/ 	.short	0x000d
        /*0012*/ 	.short	0x0060
        /*0014*/ 	.byte	0x00, 0xf5, 0x21, 0x00


	//----- nvinfo : EIATTR_KPARAM_INFO
	.align		4
.L_27:
        /*0018*/ 	.byte	0x04, 0x17
        /*001a*/ 	.short	(.L_29 - .L_28)
.L_28:
        /*001c*/ 	.word	0x00000000
        /*0020*/ 	.short	0x000c
        /*0022*/ 	.short	0x0058
        /*0024*/ 	.byte	0x00, 0xf5, 0x21, 0x00


	//----- nvinfo : EIATTR_KPARAM_INFO
	.align		4
.L_29:
        /*0028*/ 	.byte	0x04, 0x17
        /*002a*/ 	.short	(.L_31 - .L_30)
.L_30:
        /*002c*/ 	.word	0x00000000
        /*0030*/ 	.short	0x000b
        /*0032*/ 	.short	0x0050
        /*0034*/ 	.byte	0x00, 0xf5, 0x21, 0x00


	//----- nvinfo : EIATTR_KPARAM_INFO
	.align		4
.L_31:
        /*0038*/ 	.byte	0x04, 0x17
        /*003a*/ 	.short	(.L_33 - .L_32)
.L_32:
        /*003c*/ 	.word	0x00000000
        /*0040*/ 	.short	0x000a
        /*0042*/ 	.short	0x0048
        /*0044*/ 	.byte	0x00, 0xf0, 0x11, 0x00


	//----- nvinfo : EIATTR_KPARAM_INFO
	.align		4
.L_33:
        /*0048*/ 	.byte	0x04, 0x17
        /*004a*/ 	.short	(.L_35 - .L_34)
.L_34:
        /*004c*/ 	.word	0x00000000
        /*0050*/ 	.short	0x0009
        /*0052*/ 	.short	0x0044
        /*0054*/ 	.byte	0x00, 0xf0, 0x11, 0x00


	//----- nvinfo : EIATTR_KPARAM_INFO
	.align		4
.L_35:
        /*0058*/ 	.byte	0x04, 0x17
        /*005a*/ 	.short	(.L_37 - .L_36)
.L_36:
        /*005c*/ 	.word	0x00000000
        /*0060*/ 	.short	0x0008
        /*0062*/ 	.short	0x0040
        /*0064*/ 	.byte	0x00, 0xf0, 0x11, 0x00


	//----- nvinfo : EIATTR_KPARAM_INFO
	.align		4
.L_37:
        /*0068*/ 	.byte	0x04, 0x17
        /*006a*/ 	.short	(.L_39 - .L_38)
.L_38:
        /*006c*/ 	.word	0x00000000
        /*0070*/ 	.short	0x0007
        /*0072*/ 	.short	0x0038
        /*0074*/ 	.byte	0x00, 0xf5, 0x21, 0x00


	//----- nvinfo : EIATTR_KPARAM_INFO
	.align		4
.L_39:
        /*0078*/ 	.byte	0x04, 0x17
        /*007a*/ 	.short	(.L_41 - .L_40)
.L_40:
        /*007c*/ 	.word	0x00000000
        /*0080*/ 	.short	0x0006
        /*0082*/ 	.short	0x0030
        /*0084*/ 	.byte	0x00, 0xf5, 0x21, 0x00


	//----- nvinfo : EIATTR_KPARAM_INFO
	.align		4
.L_41:
        /*0088*/ 	.byte	0x04, 0x17
        /*008a*/ 	.short	(.L_43 - .L_42)
.L_42:
        /*008c*/ 	.word	0x00000000
        /*0090*/ 	.short	0x0005
        /*0092*/ 	.short	0x0028
        /*0094*/ 	.byte	0x00, 0xf0, 0x11, 0x00


	//----- nvinfo : EIATTR_KPARAM_INFO
	.align		4
.L_43:
        /*0098*/ 	.byte	0x04, 0x17
        /*009a*/ 	.short	(.L_45 - .L_44)
.L_44:
        /*009c*/ 	.word	0x00000000
        /*00a0*/ 	.short	0x0004
        /*00a2*/ 	.short	0x0020
        /*00a4*/ 	.byte	0x00, 0xf5, 0x21, 0x00


	//----- nvinfo : EIATTR_KPARAM_INFO
	.align		4
.L_45:
        /*00a8*/ 	.byte	0x04, 0x17
        /*00aa*/ 	.short	(.L_47 - .L_46)
.L_46:
        /*00ac*/ 	.word	0x00000000
        /*00b0*/ 	.short	0x0003
        /*00b2*/ 	.short	0x0018
        /*00b4*/ 	.byte	0x00, 0xf5, 0x21, 0x00


	//----- nvinfo : EIATTR_KPARAM_INFO
	.align		4
.L_47:
        /*00b8*/ 	.byte	0x04, 0x17
        /*00ba*/ 	.short	(.L_49 - .L_48)
.L_48:
        /*00bc*/ 	.word	0x00000000
        /*00c0*/ 	.short	0x0002
        /*00c2*/ 	.short	0x0010
        /*00c4*/ 	.byte	0x00, 0xf5, 0x21, 0x00


	//----- nvinfo : EIATTR_KPARAM_INFO
	.align		4
.L_49:
        /*00c8*/ 	.byte	0x04, 0x17
        /*00ca*/ 	.short	(.L_51 - .L_50)
.L_50:
        /*00cc*/ 	.word	0x00000000
        /*00d0*/ 	.short	0x0001
        /*00d2*/ 	.short	0x0008
        /*00d4*/ 	.byte	0x00, 0xf5, 0x21, 0x00


	//----- nvinfo : EIATTR_KPARAM_INFO
	.align		4
.L_51:
        /*00d8*/ 	.byte	0x04, 0x17
        /*00da*/ 	.short	(.L_53 - .L_52)
.L_52:
        /*00dc*/ 	.word	0x00000000
        /*00e0*/ 	.short	0x0000
        /*00e2*/ 	.short	0x0000
        /*00e4*/ 	.byte	0x00, 0xf5, 0x21, 0x00


	//----- nvinfo : EIATTR_SPARSE_MMA_MASK
	.align		4
.L_53:
        /*00e8*/ 	.byte	0x03, 0x50
        /*00ea*/ 	.short	0x0000


	//----- nvinfo : EIATTR_MAXREG_COUNT
	.align		4
        /*00ec*/ 	.byte	0x03, 0x1b
        /*00ee*/ 	.short	0x00ff


	//----- nvinfo : EIATTR_MERCURY_ISA_VERSION
	.align		4
        /*00f0*/ 	.byte	0x03, 0x5f
        /*00f2*/ 	.short	0x0101


	//----- nvinfo : EIATTR_VRC_CTA_INIT_COUNT
	.align		4
        /*00f4*/ 	.byte	0x02, 0x4a
	.zero		1
	.zero		1


	//----- nvinfo : EIATTR_EXIT_INSTR_OFFSETS
	.align		4
        /*00f8*/ 	.byte	0x04, 0x1c
        /*00fa*/ 	.short	(.L_55 - .L_54)


	//   ....[0]....
.L_54:
        /*00fc*/ 	.word	0x00000070


	//   ....[1]....
        /*0100*/ 	.word	0x00000420


	//   ....[2]....
        /*0104*/ 	.word	0x00000640


	//   ....[3]....
        /*0108*/ 	.word	0x00000740


	//   ....[4]....
        /*010c*/ 	.word	0x000007d0


	//   ....[5]....
        /*0110*/ 	.word	0x000008a0


	//   ....[6]....
        /*0114*/ 	.word	0x00000a30


	//   ....[7]....
        /*0118*/ 	.word	0x00001210


	//----- nvinfo : EIATTR_CRS_STACK_SIZE
	.align		4
.L_55:
        /*011c*/ 	.byte	0x04, 0x1e
        /*011e*/ 	.short	(.L_57 - .L_56)
.L_56:
        /*0120*/ 	.word	0x00000000


	//----- nvinfo : EIATTR_CBANK_PARAM_SIZE
	.align		4
.L_57:
        /*0124*/ 	.byte	0x03, 0x19
        /*0126*/ 	.short	0x0068


	//----- nvinfo : EIATTR_PARAM_CBANK
	.align		4
        /*0128*/ 	.byte	0x04, 0x0a
        /*012a*/ 	.short	(.L_59 - .L_58)
	.align		4
.L_58:
        /*012c*/ 	.word	index@(.nv.constant0._ZN2ot15ComputeGradientEPKfS1_PKiS3_S3_iS3_S3_iiiS1_S1_Pf)
        /*0130*/ 	.short	0x0380
        /*0132*/ 	.short	0x0068


	//----- nvinfo : EIATTR_SW_WAR
	.align		4
.L_59:
        /*0134*/ 	.byte	0x04, 0x36
        /*0136*/ 	.short	(.L_61 - .L_60)
.L_60:
        /*0138*/ 	.word	0x00000008
.L_61:


//--------------------- .nv.info._ZN2ot11ComputeBetaEPKfPKiS3_S3_iiPiPf --------------------------
	.section	.nv.info._ZN2ot11ComputeBetaEPKfPKiS3_S3_iiPiPf,"",@"SHT_CUDA_INFO"
	.sectionflags	@""
	.align	4


	//----- nvinfo : EIATTR_CUDA_API_VERSION
	.align		4
        /*0000*/ 	.byte	0x04, 0x37
        /*0002*/ 	.short	(.L_63 - .L_62)
.L_62:
        /*0004*/ 	.word	0x00000082


	//----- nvinfo : EIATTR_KPARAM_INFO
	.align		4
.L_63:
        /*0008*/ 	.byte	0x04, 0x17
        /*000a*/ 	.short	(.L_65 - .L_64)
.L_64:
        /*000c*/ 	.word	0x00000000
        /*0010*/ 	.short	0x0007
        /*0012*/ 	.short	0x0030
        /*0014*/ 	.byte	0x00, 0xf5, 0x21, 0x00


	//----- nvinfo : EIATTR_KPARAM_INFO
	.align		4
.L_65:
        /*0018*/ 	.byte	0x04, 0x17
        /*001a*/ 	.short	(.L_67 - .L_66)
.L_66:
        /*001c*/ 	.word	0x00000000
        /*0020*/ 	.short	0x0006
        /*0022*/ 	.short	0x0028
        /*0024*/ 	.byte	0x00, 0xf5, 0x21, 0x00


	//----- nvinfo : EIATTR_KPARAM_INFO
	.align		4
.L_67:
        /*0028*/ 	.byte	0x04, 0x17
        /*002a*/ 	.short	(.L_69 - .L_68)
.L_68:
        /*002c*/ 	.word	0x00000000
        /*0030*/ 	.short	0x0005
        /*0032*/ 	.short	0x0024
        /*0034*/ 	.byte	0x00, 0xf0, 0x11, 0x00


	//----- nvinfo : EIATTR_KPARAM_INFO
	.align		4
.L_69:
        /*0038*/ 	.byte	0x04, 0x17
        /*003a*/ 	.short	(.L_71 - .L_70)
.L_70:
        /*003c*/ 	.word	0x00000000
        /*0040*/ 	.short	0x0004
        /*0042*/ 	.short	0x0020
        /*0044*/ 	.byte	0x00, 0xf0, 0x11, 0x00


	//----- nvinfo : EIATTR_KPARAM_INFO
	.align		4
.L_71:
        /*0048*/ 	.byte	0x04, 0x17
        /*004a*/ 	.short	(.L_73 - .L_72)
.L_72:
        /*004c*/ 	.word	0x00000000
        /*0050*/ 	.short	0x0003
        /*0052*/ 	.short	0x0018
        /*0054*/ 	.byte	0x00, 0xf5, 0x21, 0x00


	//----- nvinfo : EIATTR_KPARAM_INFO
	.align		4
.L_73:
        /*0058*/ 	.byte	0x04, 0x17
        /*005a*/ 	.short	(.L_75 - .L_74)
.L_74:
        /*005c*/ 	.word	0x00000000
        /*0060*/ 	.short	0x0002
        /*0062*/ 	.short	0x0010
        /*0064*/ 	.byte	0x00, 0xf5, 0x21, 0x00


	//----- nvinfo : EIATTR_KPARAM_INFO
	.align		4
.L_75:
        /*0068*/ 	.byte	0x04, 0x17
        /*006a*/ 	.short	(.L_77 - .L_76)
.L_76:
        /*006c*/ 	.word	0x00000000
        /*0070*/ 	.short	0x0001
        /*0072*/ 	.short	0x0008
        /*0074*/ 	.byte	0x00, 0xf5, 0x21, 0x00


	//----- nvinfo : EIATTR_KPARAM_INFO
	.align		4
.L_77:
        /*0078*/ 	.byte	0x04, 0x17
        /*007a*/ 	.short	(.L_79 - .L_78)
.L_78:
        /*007c*/ 	.word	0x00000000
        /*0080*/ 	.short	0x0000
        /*0082*/ 	.short	0x0000
        /*0084*/ 	.byte	0x00, 0xf5, 0x21, 0x00


	//----- nvinfo : EIATTR_SPARSE_MMA_MASK
	.align		4
.L_79:
        /*0088*/ 	.byte	0x03, 0x50
        /*008a*/ 	.short	0x0000


	//----- nvinfo : EIATTR_MAXREG_COUNT
	.align		4
        /*008c*/ 	.byte	0x03, 0x1b
        /*008e*/ 	.short	0x00ff


	//----- nvinfo : EIATTR_MERCURY_ISA_VERSION
	.align		4
        /*0090*/ 	.byte	0x03, 0x5f
        /*0092*/ 	.short	0x0101


	//----- nvinfo : EIATTR_COOP_GROUP_MASK_REGIDS
	.align		4
        /*0094*/ 	.byte	0x04, 0x29
        /*0096*/ 	.short	(.L_81 - .L_80)


	//   ....[0]....
.L_80:
        /*0098*/ 	.word	0xffffffff


	//   ....[1]....
        /*009c*/ 	.word	0xffffffff


	//   ....[2]....
        /*00a0*/ 	.word	0xffffffff


	//   ....[3]....
        /*00a4*/ 	.word	0xffffffff


	//   ....[4]....
        /*00a8*/ 	.word	0xffffffff


	//   ....[5]....
        /*00ac*/ 	.word	0xffffffff


	//   ....[6]....
        /*00b0*/ 	.word	0xffffffff


	//   ....[7]....
        /*00b4*/ 	.word	0xffffffff


	//   ....[8]....
        /*00b8*/ 	.word	0xffffffff


	//   ....[9]....
        /*00bc*/ 	.word	0xffffffff


	//   ....[10]....
        /*00c0*/ 	.word	0xffffffff


	//   ....[11]....
        /*00c4*/ 	.word	0xffffffff


	//   ....[12]....
        /*00c8*/ 	.word	0xffffffff


	//   ....[13]....
        /*00cc*/ 	.word	0xffffffff


	//   ....[14]....
        /*00d0*/ 	.word	0xffffffff


	//   ....[15]....
        /*00d4*/ 	.word	0xffffffff


	//   ....[16]....
        /*00d8*/ 	.word	0xffffffff


	//   ....[17]....
        /*00dc*/ 	.word	0xffffffff


	//   ....[18]....
        /*00e0*/ 	.word	0xffffffff


	//   ....[19]....
        /*00e4*/ 	.word	0xffffffff


	//   ....[20]....
        /*00e8*/ 	.word	0xffffffff


	//   ....[21]....
        /*00ec*/ 	.word	0xffffffff


	//   ....[22]....
        /*00f0*/ 	.word	0xffffffff


	//   ....[23]....
        /*00f4*/ 	.word	0xffffffff


	//   ....[24]....
        /*00f8*/ 	.word	0xffffffff


	//   ....[25]....
        /*00fc*/ 	.word	0xffffffff


	//   ....[26]....
        /*0100*/ 	.word	0xffffffff


	//   ....[27]....
        /*0104*/ 	.word	0xffffffff


	//   ....[28]....
        /*0108*/ 	.word	0xffffffff


	//   ....[29]....
        /*010c*/ 	.word	0xffffffff


	//   ....[30]....
        /*0110*/ 	.word	0xffffffff


	//   ....[31]....
        /*0114*/ 	.word	0xffffffff


	//   ....[32]....
        /*0118*/ 	.word	0xffffffff


	//   ....[33]....
        /*011c*/ 	.word	0xffffffff


	//   ....[34]....
        /*0120*/ 	.word	0xffffffff


	//   ....[35]....
        /*0124*/ 	.word	0xffffffff


	//   ....[36]....
        /*0128*/ 	.word	0x0500000b


	//   ....[37]....
        /*012c*/ 	.word	0x0500000b


	//   ....[38]....
        /*0130*/ 	.word	0x0500000b


	//   ....[39]....
        /*0134*/ 	.word	0x0500000b


	//   ....[40]....
        /*0138*/ 	.word	0x0500000b


	//   ....[41]....
        /*013c*/ 	.word	0x0500000b


	//   ....[42]....
        /*0140*/ 	.word	0x0500000b


	//   ....[43]....
        /*0144*/ 	.word	0x0500000b


	//   ....[44]....
        /*0148*/ 	.word	0x0500000b


	//   ....[45]....
        /*014c*/ 	.word	0x0500000b


	//   ....[46]....
        /*0150*/ 	.word	0x0500000b


	//   ....[47]....
        /*0154*/ 	.word	0x0500000b


	//   ....[48]....
        /*0158*/ 	.word	0x0500000b


	//   ....[49]....
        /*015c*/ 	.word	0x0500000b


	//   ....[50]....
        /*0160*/ 	.word	0x0500000b


	//   ....[51]....
        /*0164*/ 	.word	0x0500000b


	//   ....[52]....
        /*0168*/ 	.word	0x0500000b


	//   ....[53]....
        /*016c*/ 	.word	0x0500000b


	//   ....[54]....
        /*0170*/ 	.word	0x0500000b


	//   ....[55]....
        /*0174*/ 	.word	0x0500000b


	//   ....[56]....
        /*0178*/ 	.word	0x0500000b


	//   ....[57]....
        /*017c*/ 	.word	0x0500000b


	//   ....[58]....
        /*0180*/ 	.word	0x0500000b


	//   ....[59]....
        /*0184*/ 	.word	0x0500000b


	//   ....[60]....
        /*0188*/ 	.word	0x0500000b


	//   ....[61]....
        /*018c*/ 	.word	0x0500000b


	//   ....[62]....
        /*0190*/ 	.word	0x0500000b


	//   ....[63]....
        /*0194*/ 	.word	0x0500000b


	//   ....[64]....
        /*0198*/ 	.word	0x0500000b


	//   ....[65]....
        /*019c*/ 	.word	0x0500000b


	//   ....[66]....
        /*01a0*/ 	.word	0x0500000b


	//   ....[67]....
        /*01a4*/ 	.word	0x0500000b


	//   ....[68]....
        /*01a8*/ 	.word	0x0500000b


	//   ....[69]....
        /*01ac*/ 	.word	0x0500000b


	//   ....[70]....
        /*01b0*/ 	.word	0x0500000b


	//   ....[71]....
        /*01b4*/ 	.word	0x0500000b


	//----- nvinfo : EIATTR_COOP_GROUP_INSTR_OFFSETS
	.align		4
.L_81:
        /*01b8*/ 	.byte	0x04, 0x28
        /*01ba*/ 	.short	(.L_83 - .L_82)


	//   ....[0]....
.L_82:
        /*01bc*/ 	.word	0x00000590


	//   ....[1]....
        /*01c0*/ 	.word	0x000005d0


	//   ....[2]....
        /*01c4*/ 	.word	0x00000600


	//   ....[3]....
        /*01c8*/ 	.word	0x00000630


	//   ....[4]....
        /*01cc*/ 	.word	0x00000650


	//   ....[5]....
        /*01d0*/ 	.word	0x00000b60


	//   ....[6]....
        /*01d4*/ 	.word	0x00000ee0


	//   ....[7]....
        /*01d8*/ 	.word	0x00001260


	//   ....[8]....
        /*01dc*/ 	.word	0x000015e0


	//   ....[9]....
        /*01e0*/ 	.word	0x00001960


	//   ....[10]....
        /*01e4*/ 	.word	0x00001ce0


	//   ....[11]....
        /*01e8*/ 	.word	0x00002060


	//   ....[12]....
        /*01ec*/ 	.word	0x000023e0


	//   ....[13]....
        /*01f0*/ 	.word	0x00002760


	//   ....[14]....
        /*01f4*/ 	.word	0x00002ae0


	//   ....[15]....
        /*01f8*/ 	.word	0x00002e60


	//   ....[16]....
        /*01fc*/ 	.word	0x000031e0


	//   ....[17]....
        /*0200*/ 	.word	0x00003560


	//   ....[18]....
        /*0204*/ 	.word	0x000038e0


	//   ....[19]....
        /*0208*/ 	.word	0x00003c60


	//   ....[20]....
        /*020c*/ 	.word	0x00003fe0


	//   ....[21]....
        /*0210*/ 	.word	0x00004360


	//   ....[22]....
        /*0214*/ 	.word	0x000046e0


	//   ....[23]....
        /*0218*/ 	.word	0x00004a60


	//   ....[24]....
        /*021c*/ 	.word	0x00004de0


	//   ....[25]....
        /*0220*/ 	.word	0x00005160


	//   ....[26]....
        /*0224*/ 	.word	0x000054e0


	//   ....[27]....
        /*0228*/ 	.word	0x00005860


	//   ....[28]....
        /*022c*/ 	.word	0x00005be0


	//   ....[29]....
        /*0230*/ 	.word	0x00005f60


	//   ....[30]....
        /*0234*/ 	.word	0x000062e0


	//   ....[31]....
        /*0238*/ 	.word	0x00006660


	//   ....[32]....
        /*023c*/ 	.word	0x000069e0


	//   ....[33]....
        /*0240*/ 	.word	0x00006d60


	//   ....[34]....
        /*0244*/ 	.word	0x000070e0


	//   ....[35]....
        /*0248*/ 	.word	0x00007460


	//   ....[36]....
        /*024c*/ 	.word	0x000078b0


	//   ....[37]....
        /*0250*/ 	.word	0x00007940


	//   ....[38]....
        /*0254*/ 	.word	0x000079a0


	//   ....[39]....
        /*0258*/ 	.word	0x00007a00


	//   ....[40]....
        /*025c*/ 	.word	0x00007a60


	//   ....[41]....
        /*0260*/ 	.word	0x00007b00


	//   ....[42]....
        /*0264*/ 	.word	0x00007ba0


	//   ....[43]....
        /*0268*/ 	.word	0x00007c40


	//   ....[44]....
        /*026c*/ 	.word	0x00007ce0


	//   ....[45]....
        /*0270*/ 	.word	0x00007d80


	//   ....[46]....
        /*0274*/ 	.word	0x00007e20


	//   ....[47]....
        /*0278*/ 	.word	0x00007ec0


	//   ....[48]....
        /*027c*/ 	.word	0x00007f60


	//   ....[49]....
        /*0280*/ 	.word	0x00008000


	//   ....[50]....
        /*0284*/ 	.word	0x000080a0


	//   ....[51]....
        /*0288*/ 	.word	0x00008140


	//   ....[52]....
        /*028c*/ 	.word	0x000081e0


	//   ....[53]....
        /*0290*/ 	.word	0x00008280


	//   ....[54]....
        /*0294*/ 	.word	0x00008320


	//   ....[55]....
        /*0298*/ 	.word	0x000083c0


	//   ....[56]....
        /*029c*/ 	.word	0x00008460


	//   ....[57]....
        /*02a0*/ 	.word	0x00008500


	//   ....[58]....
        /*02a4*/ 	.word	0x000085a0


	//   ....[59]....
        /*02a8*/ 	.word	0x00008640


	//   ....[60]....
        /*02ac*/ 	.word	0x000086e0


	//   ....[61]....
        /*02b0*/ 	.word	0x00008780


	//   ....[62]....
        /*02b4*/ 	.word	0x00008820


	//   ....[63]....
        /*02b8*/ 	.word	0x000088c0


	//   ....[64]....
        /*02bc*/ 	.word	0x00008960


	//   ....[65]....
        /*02c0*/ 	.word	0x00008a00


	//   ....[66]....
        /*02c4*/ 	.word	0x00008aa0


	//   ....[67]....
        /*02c8*/ 	.word	0x00008b40


	//   ....[68]....
        /*02cc*/ 	.word	0x00008be0


	//   ....[69]....
        /*02d0*/ 	.word	0x00008c80


	//   ....[70]....
        /*02d4*/ 	.word	0x00008d20


	//   ....[71]....
        /*02d8*/ 	.word	0x00008dc0


	//----- nvinfo : EIATTR_VRC_CTA_INIT_COUNT
	.align		4
.L_83:
        /*02dc*/ 	.byte	0x02, 0x4a
	.zero		1
	.zero		1


	//----- nvinfo : EIATTR_EXIT_INSTR_OFFSETS
	.align		4
        /*02e0*/ 	.byte	0x04, 0x1c
        /*02e2*/ 	.short	(.L_85 - .L_84)


	//   ....[0]....
.L_84:
        /*02e4*/ 	.word	0x00000140


	//   ....[1]....
        /*02e8*/ 	.word	0x000077e0


	//   ....[2]....
        /*02ec*/ 	.word	0x00007850


	//----- nvinfo : EIATTR_CRS_STACK_SIZE
	.align		4
.L_85:
        /*02f0*/ 	.byte	0x04, 0x1e
        /*02f2*/ 	.short	(.L_87 - .L_86)
.L_86:
        /*02f4*/ 	.word	0x00000000


	//----- nvinfo : EIATTR_CBANK_PARAM_SIZE
	.align		4
.L_87:
        /*02f8*/ 	.byte	0x03, 0x19
        /*02fa*/ 	.short	0x0038


	//----- nvinfo : EIATTR_PARAM_CBANK
	.align		4
        /*02fc*/ 	.byte	0x04, 0x0a
        /*02fe*/ 	.short	(.L_89 - .L_88)
	.align		4
.L_88:
        /*0300*/ 	.word	index@(.nv.constant0._ZN2ot11ComputeBetaEPKfPKiS3_S3_iiPiPf)
        /*0304*/ 	.short	0x0380
        /*0306*/ 	.short	0x0038


	//----- nvinfo : EIATTR_SW_WAR
	.align		4
.L_89:
        /*0308*/ 	.byte	0x04, 0x36
        /*030a*/ 	.short	(.L_91 - .L_90)
.L_90:
        /*030c*/ 	.word	0x00000008
.L_91:


//--------------------- .nv.info._ZN2ot12ComputeAlphaEPKfPKiS3_S3_iiPiPfS5_ --------------------------
	.section	.nv.info._ZN2ot12ComputeAlphaEPKfPKiS3_S3_iiPiPfS5_,"",@"SHT_CUDA_INFO"
	.sectionflags	@""
	.align	4


	//----- nvinfo : EIATTR_CUDA_API_VERSION
	.align		4
        /*0000*/ 	.byte	0x04, 0x37
        /*0002*/ 	.short	(.L_93 - .L_92)
.L_92:
        /*0004*/ 	.word	0x00000082


	//----- nvinfo : EIATTR_KPARAM_INFO
	.align		4
.L_93:
        /*0008*/ 	.byte	0x04, 0x17
        /*000a*/ 	.short	(.L_95 - .L_94)
.L_94:
        /*000c*/ 	.word	0x00000000
        /*0010*/ 	.short	0x0008
        /*0012*/ 	.short	0x0038
        /*0014*/ 	.byte	0x00, 0xf5, 0x21, 0x00


	//----- nvinfo : EIATTR_KPARAM_INFO
	.align		4
.L_95:
        /*0018*/ 	.byte	0x04, 0x17
        /*001a*/ 	.short	(.L_97 - .L_96)
.L_96:
        /*001c*/ 	.word	0x00000000
        /*0020*/ 	.short	0x0007
        /*0022*/ 	.short	0x0030
        /*0024*/ 	.byte	0x00, 0xf5, 0x21, 0x00


	//----- nvinfo : EIATTR_KPARAM_INFO
	.align		4
.L_97:
        /*0028*/ 	.byte	0x04, 0x17
        /*002a*/ 	.short	(.L_99 - .L_98)
.L_98:
        /*002c*/ 	.word	0x00000000
        /*0030*/ 	.short	0x0006
        /*0032*/ 	.short	0x0028
        /*0034*/ 	.byte	0x00, 0xf5, 0x21, 0x00


	//----- nvinfo : EIATTR_KPARAM_INFO
	.align		4
.L_99:
        /*0038*/ 	.byte	0x04, 0x17
        /*003a*/ 	.short	(.L_101 - .L_100)
.L_100:
        /*003c*/ 	.word	0x00000000
        /*0040*/ 	.short	0x0005
        /*0042*/ 	.short	0x0024
        /*0044*/ 	.byte	0x00, 0xf0, 0x11, 0x00


	//----- nvinfo : EIATTR_KPARAM_INFO
	.align		4
.L_101:
        /*0048*/ 	.byte	0x04, 0x17
        /*004a*/ 	.short	(.L_103 - .L_102)
.L_102:
        /*004c*/ 	.word	0x00000000
        /*0050*/ 	.short	0x0004
        /*0052*/ 	.short	0x0020
        /*0054*/ 	.byte	0x00, 0xf0, 0x11, 0x00


	//----- nvinfo : EIATTR_KPARAM_INFO
	.align		4
.L_103:
        /*0058*/ 	.byte	0x04, 0x17
        /*005a*/ 	.short	(.L_105 - .L_104)
.L_104:
        /*005c*/ 	.word	0x00000000
        /*0060*/ 	.short	0x0003
        /*0062*/ 	.short	0x0018
        /*0064*/ 	.byte	0x00, 0xf5, 0x21, 0x00


	//----- nvinfo : EIATTR_KPARAM_INFO
	.align		4
.L_105:
        /*0068*/ 	.byte	0x04, 0x17
        /*006a*/ 	.short	(.L_107 - .L_106)
.L_106:
        /*006c*/ 	.word	0x00000000
        /*0070*/ 	.short	0x0002
        /*0072*/ 	.short	0x0010
        /*0074*/ 	.byte	0x00, 0xf5, 0x21, 0x00


	//----- nvinfo : EIATTR_KPARAM_INFO
	.align		4
.L_107:
        /*0078*/ 	.byte	0x04, 0x17
        /*007a*/ 	.short	(.L_109 - .L_108)
.L_108:
        /*007c*/ 	.word	0x00000000
        /*0080*/ 	.short	0x0001
        /*0082*/ 	.short	0x0008
        /*0084*/ 	.byte	0x00, 0xf5, 0x21, 0x00


	//----- nvinfo : EIATTR_KPARAM_INFO
	.align		4
.L_109:
        /*0088*/ 	.byte	0x04, 0x17
        /*008a*/ 	.short	(.L_111 - .L_110)
.L_110:
        /*008c*/ 	.word	0x00000000
        /*0090*/ 	.short	0x0000
        /*0092*/ 	.short	0x0000
        /*0094*/ 	.byte	0x00, 0xf5, 0x21, 0x00


	//----- nvinfo : EIATTR_SPARSE_MMA_MASK
	.align		4
.L_111:
        /*0098*/ 	.byte	0x03, 0x50
        /*009a*/ 	.short	0x0000


	//----- nvinfo : EIATTR_MAXREG_COUNT
	.align		4
        /*009c*/ 	.byte	0x03, 0x1b
        /*009e*/ 	.short	0x00ff


	//----- nvinfo : EIATTR_MERCURY_ISA_VERSION
	.align		4
        /*00a0*/ 	.byte	0x03, 0x5f
        /*00a2*/ 	.short	0x0101


	//----- nvinfo : EIATTR_COOP_GROUP_MASK_REGIDS
	.align		4
        /*00a4*/ 	.byte	0x04, 0x29
        /*00a6*/ 	.short	(.L_113 - .L_112)


	//   ....[0]....
.L_112:
        /*00a8*/ 	.word	0xffffffff


	//   ....[1]....
        /*00ac*/ 	.word	0xffffffff


	//   ....[2]....
        /*00b0*/ 	.word	0xffffffff


	//   ....[3]....
        /*00b4*/ 	.word	0xffffffff


	//   ....[4]....
        /*00b8*/ 	.word	0xffffffff


	//   ....[5]....
        /*00bc*/ 	.word	0xffffffff


	//   ....[6]....
        /*00c0*/ 	.word	0xffffffff


	//   ....[7]....
        /*00c4*/ 	.word	0xffffffff


	//   ....[8]....
        /*00c8*/ 	.word	0xffffffff


	//   ....[9]....
        /*00cc*/ 	.word	0xffffffff


	//   ....[10]....
        /*00d0*/ 	.word	0xffffffff


	//   ....[11]....
        /*00d4*/ 	.word	0xffffffff


	//   ....[12]....
        /*00d8*/ 	.word	0xffffffff


	//   ....[13]....
        /*00dc*/ 	.word	0xffffffff


	//   ....[14]....
        /*00e0*/ 	.word	0xffffffff


	//   ....[15]....
        /*00e4*/ 	.word	0xffffffff


	//   ....[16]....
        /*00e8*/ 	.word	0xffffffff


	//   ....[17]....
        /*00ec*/ 	.word	0xffffffff


	//   ....[18]....
        /*00f0*/ 	.word	0xffffffff


	//   ....[19]....
        /*00f4*/ 	.word	0xffffffff


	//   ....[20]....
        /*00f8*/ 	.word	0xffffffff


	//   ....[21]....
        /*00fc*/ 	.word	0xffffffff


	//   ....[22]....
        /*0100*/ 	.word	0xffffffff


	//   ....[23]....
        /*0104*/ 	.word	0xffffffff


	//   ....[24]....
        /*0108*/ 	.word	0xffffffff


	//   ....[25]....
        /*010c*/ 	.word	0xffffffff


	//   ....[26]....
        /*0110*/ 	.word	0xffffffff


	//   ....[27]....
        /*0114*/ 	.word	0xffffffff


	//   ....[28]....
        /*0118*/ 	.word	0xffffffff


	//   ....[29]....
        /*011c*/ 	.word	0xffffffff


	//   ....[30]....
        /*0120*/ 	.word	0xffffffff


	//   ....[31]....
        /*0124*/ 	.word	0xffffffff


	//   ....[32]....
        /*0128*/ 	.word	0xffffffff


	//   ....[33]....
        /*012c*/ 	.word	0xffffffff


	//   ....[34]....
        /*0130*/ 	.word	0xffffffff


	//   ....[35]....
        /*0134*/ 	.word	0xffffffff


	//   ....[36]....
        /*0138*/ 	.word	0x05000016


	//   ....[37]....
        /*013c*/ 	.word	0x05000016


	//   ....[38]....
        /*0140*/ 	.word	0x05000016


	//   ....[39]....
        /*0144*/ 	.word	0x05000016


	//   ....[40]....
        /*0148*/ 	.word	0x05000016


	//   ....[41]....
        /*014c*/ 	.word	0x05000016


	//   ....[42]....
        /*0150*/ 	.word	0x05000016


	//   ....[43]....
        /*0154*/ 	.word	0x05000016


	//   ....[44]....
        /*0158*/ 	.word	0x05000016


	//   ....[45]....
        /*015c*/ 	.word	0x05000016


	//   ....[46]....
        /*0160*/ 	.word	0x05000016


	//   ....[47]....
        /*0164*/ 	.word	0x05000016


	//   ....[48]....
        /*0168*/ 	.word	0x05000016


	//   ....[49]....
        /*016c*/ 	.word	0x05000016


	//   ....[50]....
        /*0170*/ 	.word	0x05000016


	//   ....[51]....
        /*0174*/ 	.word	0x05000016


	//   ....[52]....
        /*0178*/ 	.word	0x05000016


	//   ....[53]....
        /*017c*/ 	.word	0x05000016


	//   ....[54]....
        /*0180*/ 	.word	0x05000016


	//   ....[55]....
        /*0184*/ 	.word	0x05000016


	//   ....[56]....
        /*0188*/ 	.word	0x05000016


	//   ....[57]....
        /*018c*/ 	.word	0x05000016


	//   ....[58]....
        /*0190*/ 	.word	0x05000016


	//   ....[59]....
        /*0194*/ 	.word	0x05000016


	//   ....[60]....
        /*0198*/ 	.word	0x05000016


	//   ....[61]....
        /*019c*/ 	.word	0x05000016


	//   ....[62]....
        /*01a0*/ 	.word	0x05000016


	//   ....[63]....
        /*01a4*/ 	.word	0x05000016


	//   ....[64]....
        /*01a8*/ 	.word	0x05000016


	//   ....[65]....
        /*01ac*/ 	.word	0x05000016


	//   ....[66]....
        /*01b0*/ 	.word	0x05000016


	//   ....[67]....
        /*01b4*/ 	.word	0x05000016


	//   ....[68]....
        /*01b8*/ 	.word	0x05000016


	//   ....[69]....
        /*01bc*/ 	.word	0x05000016


	//   ....[70]....
        /*01c0*/ 	.word	0x05000016


	//   ....[71]....
        /*01c4*/ 	.word	0x05000016


	//----- nvinfo : EIATTR_COOP_GROUP_INSTR_OFFSETS
	.align		4
.L_113:
        /*01c8*/ 	.byte	0x04, 0x28
        /*01ca*/ 	.short	(.L_115 - .L_114)


	//   ....[0]....
.L_114:
        /*01cc*/ 	.word	0x00000490


	//   ....[1]....
        /*01d0*/ 	.word	0x000004d0


	//   ....[2]....
        /*01d4*/ 	.word	0x00000500


	//   ....[3]....
        /*01d8*/ 	.word	0x00000530


	//   ....[4]....
        /*01dc*/ 	.word	0x00000550


	//   ....[5]....
        /*01e0*/ 	.word	0x00000a20


	//   ....[6]....
        /*01e4*/ 	.word	0x00000da0


	//   ....[7]....
        /*01e8*/ 	.word	0x00001120


	//   ....[8]....
        /*01ec*/ 	.word	0x000014a0


	//   ....[9]....
        /*01f0*/ 	.word	0x00001820


	//   ....[10]....
        /*01f4*/ 	.word	0x00001ba0


	//   ....[11]....
        /*01f8*/ 	.word	0x00001f20


	//   ....[12]....
        /*01fc*/ 	.word	0x000022a0


	//   ....[13]....
        /*0200*/ 	.word	0x00002620


	//   ....[14]....
        /*0204*/ 	.word	0x000029a0


	//   ....[15]....
        /*0208*/ 	.word	0x00002d20


	//   ....[16]....
        /*020c*/ 	.word	0x000030a0


	//   ....[17]....
        /*0210*/ 	.word	0x00003420


	//   ....[18]....
        /*0214*/ 	.word	0x000037a0


	//   ....[19]....
        /*0218*/ 	.word	0x00003b20


	//   ....[20]....
        /*021c*/ 	.word	0x00003ea0


	//   ....[21]....
        /*0220*/ 	.word	0x00004220


	//   ....[22]....
        /*0224*/ 	.word	0x000045a0


	//   ....[23]....
        /*0228*/ 	.word	0x00004920


	//   ....[24]....
        /*022c*/ 	.word	0x00004ca0


	//   ....[25]....
        /*0230*/ 	.word	0x00005020


	//   ....[26]....
        /*0234*/ 	.word	0x000053a0


	//   ....[27]....
        /*0238*/ 	.word	0x00005720


	//   ....[28]....
        /*023c*/ 	.word	0x00005aa0


	//   ....[29]....
        /*0240*/ 	.word	0x00005e20


	//   ....[30]....
        /*0244*/ 	.word	0x000061a0


	//   ....[31]....
        /*0248*/ 	.word	0x00006520


	//   ....[32]....
        /*024c*/ 	.word	0x000068a0


	//   ....[33]....
        /*0250*/ 	.word	0x00006c20


	//   ....[34]....
        /*0254*/ 	.word	0x00006fa0


	//   ....[35]....
        /*0258*/ 	.word	0x00007320


	//   ....[36]....
        /*025c*/ 	.word	0x00007850


	//   ....[37]....
        /*0260*/ 	.word	0x00007900


	//   ....[38]....
        /*0264*/ 	.word	0x00007980


	//   ....[39]....
        /*0268*/ 	.word	0x00007a00


	//   ....[40]....
        /*026c*/ 	.word	0x00007a80


	//   ....[41]....
        /*0270*/ 	.word	0x00007b20


	//   ....[42]....
        /*0274*/ 	.word	0x00007bb0


	//   ....[43]....
        /*0278*/ 	.word	0x00007c40


	//   ....[44]....
        /*027c*/ 	.word	0x00007cd0


	//   ....[45]....
        /*0280*/ 	.word	0x00007d60


	//   ....[46]....
        /*0284*/ 	.word	0x00007df0


	//   ....[47]....
        /*0288*/ 	.word	0x00007e80


	//   ....[48]....
        /*028c*/ 	.word	0x00007f10


	//   ....[49]....
        /*0290*/ 	.word	0x00007fa0


	//   ....[50]....
        /*0294*/ 	.word	0x00008030


	//   ....[51]....
        /*0298*/ 	.word	0x000080c0


	//   ....[52]....
        /*029c*/ 	.word	0x00008150


	//   ....[53]....
        /*02a0*/ 	.word	0x000081e0


	//   ....[54]....
        /*02a4*/ 	.word	0x00008270


	//   ....[55]....
        /*02a8*/ 	.word	0x00008300


	//   ....[56]....
        /*02ac*/ 	.word	0x00008390


	//   ....[57]....
        /*02b0*/ 	.word	0x00008420


	//   ....[58]....
        /*02b4*/ 	.word	0x000084b0


	//   ....[59]....
        /*02b8*/ 	.word	0x00008540


	//   ....[60]....
        /*02bc*/ 	.word	0x000085d0


	//   ....[61]....
        /*02c0*/ 	.word	0x00008660


	//   ....[62]....
        /*02c4*/ 	.word	0x000086f0


	//   ....[63]....
        /*02c8*/ 	.word	0x00008780


	//   ....[64]....
        /*02cc*/ 	.word	0x00008810


	//   ....[65]....
        /*02d0*/ 	.word	0x000088a0


	//   ....[66]....
        /*02d4*/ 	.word	0x00008930


	//   ....[67]....
        /*02d8*/ 	.word	0x000089c0


	//   ....[68]....
        /*02dc*/ 	.word	0x00008a50


	//   ....[69]....
        /*02e0*/ 	.word	0x00008ae0


	//   ....[70]....
        /*02e4*/ 	.word	0x00008b70


	//   ....[71]....
        /*02e8*/ 	.word	0x00008c00


	//----- nvinfo : EIATTR_VRC_CTA_INIT_COUNT
	.align		4
.L_115:
        /*02ec*/ 	.byte	0x02, 0x4a
	.zero		1
	.zero		1


	//----- nvinfo : EIATTR_EXIT_INSTR_OFFSETS
	.align		4
        /*02f0*/ 	.byte	0x04, 0x1c
        /*02f2*/ 	.short	(.L_117 - .L_116)


	//   ....[0]....
.L_116:
        /*02f4*/ 	.word	0x00000120


	//   ....[1]....
        /*02f8*/ 	.word	0x00007740


	//   ....[2]....
        /*02fc*/ 	.word	0x000077e0


	//----- nvinfo : EIATTR_CRS_STACK_SIZE
	.align		4
.L_117:
        /*0300*/ 	.byte	0x04, 0x1e
        /*0302*/ 	.short	(.L_119 - .L_118)
.L_118:
        /*0304*/ 	.word	0x00000000


	//----- nvinfo : EIATTR_CBANK_PARAM_SIZE
	.align		4
.L_119:
        /*0308*/ 	.byte	0x03, 0x19
        /*030a*/ 	.short	0x0040


	//----- nvinfo : EIATTR_PARAM_CBANK
	.align		4
        /*030c*/ 	.byte	0x04, 0x0a
        /*030e*/ 	.short	(.L_121 - .L_120)
	.align		4
.L_120:
        /*0310*/ 	.word	index@(.nv.constant0._ZN2ot12ComputeAlphaEPKfPKiS3_S3_iiPiPfS5_)
        /*0314*/ 	.short	0x0380
        /*0316*/ 	.short	0x0040


	//----- nvinfo : EIATTR_SW_WAR
	.align		4
.L_121:
        /*0318*/ 	.byte	0x04, 0x36
        /*031a*/ 	.short	(.L_123 - .L_122)
.L_122:
        /*031c*/ 	.word	0x00000008
.L_123:


//--------------------- .nv.info._ZN2ot15ComputeLogProbsEPKfS1_PKiS3_iS3_S3_iiiPf --------------------------
	.section	.nv.info._ZN2ot15ComputeLogProbsEPKfS1_PKiS3_iS3_S3_iiiPf,"",@"SHT_CUDA_INFO"
	.sectionflags	@""
	.align	4


	//----- nvinfo : EIATTR_CUDA_API_VERSION
	.align		4
        /*0000*/ 	.byte	0x04, 0x37
        /*0002*/ 	.short	(.L_125 - .L_124)
.L_124:
        /*0004*/ 	.word	0x00000082


	//----- nvinfo : EIATTR_KPARAM_INFO
	.align		4
.L_125:
        /*0008*/ 	.byte	0x04, 0x17
        /*000a*/ 	.short	(.L_127 - .L_126)
.L_126:
        /*000c*/ 	.word	0x00000000
        /*0010*/ 	.short	0x000a
        /*0012*/ 	.short	0x0048
        /*0014*/ 	.byte	0x00, 0xf5, 0x21, 0x00


	//----- nvinfo : EIATTR_KPARAM_INFO
	.align		4
.L_127:
        /*0018*/ 	.byte	0x04, 0x17
        /*001a*/ 	.short	(.L_129 - .L_128)
.L_128:
        /*001c*/ 	.word	0x00000000
        /*0020*/ 	.short	0x0009
        /*0022*/ 	.short	0x0040
        /*0024*/ 	.byte	0x00, 0xf0, 0x11, 0x00


	//----- nvinfo : EIATTR_KPARAM_INFO
	.align		4
.L_129:
        /*0028*/ 	.byte	0x04, 0x17
        /*002a*/ 	.short	(.L_131 - .L_130)
.L_130:
        /*002c*/ 	.word	0x00000000
        /*0030*/ 	.short	0x0008
        /*0032*/ 	.short	0x003c
        /*0034*/ 	.byte	0x00, 0xf0, 0x11, 0x00


	//----- nvinfo : EIATTR_KPARAM_INFO
	.align		4
.L_131:
        /*0038*/ 	.byte	0x04, 0x17
        /*003a*/ 	.short	(.L_133 - .L_132)
.L_132:
        /*003c*/ 	.word	0x00000000
        /*0040*/ 	.short	0x0007
        /*0042*/ 	.short	0x0038
        /*0044*/ 	.byte	0x00, 0xf0, 0x11, 0x00


	//----- nvinfo : EIATTR_KPARAM_INFO
	.align		4
.L_133:
        /*0048*/ 	.byte	0x04, 0x17
        /*004a*/ 	.short	(.L_135 - .L_134)
.L_134:
        /*004c*/ 	.word	0x00000000
        /*0050*/ 	.short	0x0006
        /*0052*/ 	.short	0x0030
        /*0054*/ 	.byte	0x00, 0xf5, 0x21, 0x00


	//----- nvinfo : EIATTR_KPARAM_INFO
	.align		4
.L_135:
        /*0058*/ 	.byte	0x04, 0x17
        /*005a*/ 	.short	(.L_137 - .L_136)
.L_136:
        /*005c*/ 	.word	0x00000000
        /*0060*/ 	.short	0x0005
        /*0062*/ 	.short	0x0028
        /*0064*/ 	.byte	0x00, 0xf5, 0x21, 0x00


	//----- nvinfo : EIATTR_KPARAM_INFO
	.align		4
.L_137:
        /*0068*/ 	.byte	0x04, 0x17
        /*006a*/ 	.short	(.L_139 - .L_138)
.L_138:
        /*006c*/ 	.word	0x00000000
        /*0070*/ 	.short	0x0004
        /*0072*/ 	.short	0x0020
        /*0074*/ 	.byte	0x00, 0xf0, 0x11, 0x00


	//----- nvinfo : EIATTR_KPARAM_INFO
	.align		4
.L_139:
        /*0078*/ 	.byte	0x04, 0x17
        /*007a*/ 	.short	(.L_141 - .L_140)
.L_140:
        /*007c*/ 	.word	0x00000000
        /*0080*/ 	.short	0x0003
        /*0082*/ 	.short	0x0018
        /*0084*/ 	.byte	0x00, 0xf5, 0x21, 0x00


	//----- nvinfo : EIATTR_KPARAM_INFO
	.align		4
.L_141:
        /*0088*/ 	.byte	0x04, 0x17
        /*008a*/ 	.short	(.L_143 - .L_142)
.L_142:
        /*008c*/ 	.word	0x00000000
        /*0090*/ 	.short	0x0002
        /*0092*/ 	.short	0x0010
        /*0094*/ 	.byte	0x00, 0xf5, 0x21, 0x00


	//----- nvinfo : EIATTR_KPARAM_INFO
	.align		4
.L_143:
        /*0098*/ 	.byte	0x04, 0x17
        /*009a*/ 	.short	(.L_145 - .L_144)
.L_144:
        /*009c*/ 	.word	0x00000000
        /*00a0*/ 	.short	0x0001
        /*00a2*/ 	.short	0x0008
        /*00a4*/ 	.byte	0x00, 0xf5, 0x21, 0x00


	//----- nvinfo : EIATTR_KPARAM_INFO
	.align		4
.L_145:
        /*00a8*/ 	.byte	0x04, 0x17
        /*00aa*/ 	.short	(.L_147 - .L_146)
.L_146:
        /*00ac*/ 	.word	0x00000000
        /*00b0*/ 	.short	0x0000
        /*00b2*/ 	.short	0x0000
        /*00b4*/ 	.byte	0x00, 0xf5, 0x21, 0x00


	//----- nvinfo : EIATTR_SPARSE_MMA_MASK
	.align		4
.L_147:
        /*00b8*/ 	.byte	0x03, 0x50
        /*00ba*/ 	.short	0x0000


	//----- nvinfo : EIATTR_MAXREG_COUNT
	.align		4
        /*00bc*/ 	.byte	0x03, 0x1b
        /*00be*/ 	.short	0x00ff


	//----- nvinfo : EIATTR_MERCURY_ISA_VERSION
	.align		4
        /*00c0*/ 	.byte	0x03, 0x5f
        /*00c2*/ 	.short	0x0101


	//----- nvinfo : EIATTR_VRC_CTA_INIT_COUNT
	.align		4
        /*00c4*/ 	.byte	0x02, 0x4a
	.zero		1
	.zero		1


	//----- nvinfo : EIATTR_EXIT_INSTR_OFFSETS
	.align		4
        /*00c8*/ 	.byte	0x04, 0x1c
        /*00ca*/ 	.short	(.L_149 - .L_148)


	//   ....[0]....
.L_148:
        /*00cc*/ 	.word	0x00000070


	//   ....[1]....
        /*00d0*/ 	.word	0x000003d0


	//   ....[2]....
        /*00d4*/ 	.word	0x00000490


	//----- nvinfo : EIATTR_CBANK_PARAM_SIZE
	.align		4
.L_149:
        /*00d8*/ 	.byte	0x03, 0x19
        /*00da*/ 	.short	0x0050


	//----- nvinfo : EIATTR_PARAM_CBANK
	.align		4
        /*00dc*/ 	.byte	0x04, 0x0a
        /*00de*/ 	.short	(.L_151 - .L_150)
	.align		4
.L_150:
        /*00e0*/ 	.word	index@(.nv.constant0._ZN2ot15ComputeLogProbsEPKfS1_PKiS3_iS3_S3_iiiPf)
        /*00e4*/ 	.short	0x0380
        /*00e6*/ 	.short	0x0050


	//----- nvinfo : EIATTR_SW_WAR
	.align		4
.L_151:
        /*00e8*/ 	.byte	0x04, 0x36
        /*00ea*/ 	.short	(.L_153 - .L_152)
.L_152:
        /*00ec*/ 	.word	0x00000008
.L_153:


//--------------------- .nv.callgraph             --------------------------
	.section	.nv.callgraph,"",@"SHT_CUDA_CALLGRAPH"
	.align	4
	.sectionentsize	8
	.align		4
        /*0000*/ 	.word	0x00000000
	.align		4
        /*0004*/ 	.word	0xffffffff
	.align		4
        /*0008*/ 	.word	0x00000000
	.align		4
        /*000c*/ 	.word	0xfffffffe
	.align		4
        /*0010*/ 	.word	0x00000000
	.align		4
        /*0014*/ 	.word	0xfffffffd
	.align		4
        /*0018*/ 	.word	0x00000000
	.align		4
        /*001c*/ 	.word	0xfffffffc


//--------------------- .text._ZN2ot15ComputeGradientEPKfS1_PKiS3_S3_iS3_S3_iiiS1_S1_Pf --------------------------
	.section	.text._ZN2ot15ComputeGradientEPKfS1_PKiS3_S3_iS3_S3_iiiS1_S1_Pf,"ax",@progbits
	.align	128
        .global         _ZN2ot15ComputeGradientEPKfS1_PKiS3_S3_iS3_S3_iiiS1_S1_Pf
        .type           _ZN2ot15ComputeGradientEPKfS1_PKiS3_S3_iS3_S3_iiiS1_S1_Pf,@function
        .size           _ZN2ot15ComputeGradientEPKfS1_PKiS3_S3_iS3_S3_iiiS1_S1_Pf,(.L_x_421 - _ZN2ot15ComputeGradientEPKfS1_PKiS3_S3_iS3_S3_iiiS1_S1_Pf)
        .other          _ZN2ot15ComputeGradientEPKfS1_PKiS3_S3_iS3_S3_iiiS1_S1_Pf,@"STO_CUDA_ENTRY STV_DEFAULT"
_ZN2ot15ComputeGradientEPKfS1_PKiS3_S3_iS3_S3_iiiS1_S1_Pf:
.text._ZN2ot15ComputeGradientEPKfS1_PKiS3_S3_iS3_S3_iiiS1_S1_Pf:
[----:B------:R-:W-:Y:S01]  /*0000*/  LDC R1, c[0x0][0x37c] ;  /* 0x0000df00ff017b82 */ /* 0x000fe20000000800 */
[----:B------:R-:W0:Y:S01]  /*0010*/  S2R R4, SR_CTAID.X ;  /* 0x0000000000047919 */ /* 0x000e220000002500 */
[----:B------:R-:W0:Y:S01]  /*0020*/  LDCU UR4, c[0x0][0x360] ;  /* 0x00006c00ff0477ac */ /* 0x000e220008000800 */
[----:B------:R-:W0:Y:S01]  /*0030*/  S2R R3, SR_TID.X ;  /* 0x0000000000037919 */ /* 0x000e220000002100 */
[----:B------:R-:W1:Y:S01]  /*0040*/  LDCU UR5, c[0x0][0x3c0] ;  /* 0x00007800ff0577ac */ /* 0x000e620008000800 */
[----:B0-----:R-:W-:-:S05]  /*0050*/  IMAD R4, R4, UR4, R3 ;  /* 0x0000000404047c24 */ /* 0x001fca000f8e0203 */
[----:B-1----:R-:W-:-:S13]  /*0060*/  ISETP.GE.AND P0, PT, R4, UR5, PT ;  /* 0x0000000504007c0c */ /* 0x002fda000bf06270 */
[----:B------:R-:W-:Y:S05]  /*0070*/  @P0 EXIT ;  /* 0x000000000000094d */ /* 0x000fea0003800000 */
[----:B------:R-:W0:Y:S01]  /*0080*/  LDC.64 R16, c[0x0][0x3b8] ;  /* 0x0000ee00ff107b82 */ /* 0x000e220000000a00 */
[----:B------:R-:W1:Y:S01]  /*0090*/  LDCU.64 UR8, c[0x0][0x358] ;  /* 0x00006b00ff0877ac */ /* 0x000e620008000a00 */
[----:B------:R-:W2:Y:S06]  /*00a0*/  LDCU UR7, c[0x0][0x3c4] ;  /* 0x00007880ff0777ac */ /* 0x000eac0008000800 */
[----:B------:R-:W3:Y:S01]  /*00b0*/  LDC.64 R14, c[0x0][0x3b0] ;  /* 0x0000ec00ff0e7b82 */ /* 0x000ee20000000a00 */
[----:B------:R-:W4:Y:S07]  /*00c0*/  LDCU.64 UR4, c[0x0][0x3e0] ;  /* 0x00007c00ff0477ac */ /* 0x000f2e0008000a00 */
[----:B------:R-:W2:Y:S01]  /*00d0*/  LDC.64 R6, c[0x0][0x3a0] ;  /* 0x0000e800ff067b82 */ /* 0x000ea20000000a00 */
[----:B0-----:R-:W-:-:S07]  /*00e0*/  IMAD.WIDE R16, R4, 0x4, R16 ;  /* 0x0000000404107825 */ /* 0x001fce00078e0210 */
[----:B------:R-:W0:Y:S01]  /*00f0*/  LDC.64 R2, c[0x0][0x3d8] ;  /* 0x0000f600ff027b82 */ /* 0x000e220000000a00 */
[----:B-1----:R-:W3:Y:S07]  /*0100*/  LDG.E R16, desc[UR8][R16.64] ;  /* 0x0000000810107981 */ /* 0x002eee000c1e1900 */
[----:B------:R-:W1:Y:S01]  /*0110*/  LDC.64 R8, c[0x0][0x398] ;  /* 0x0000e600ff087b82 */ /* 0x000e620000000a00 */
[----:B---3--:R-:W-:-:S05]  /*0120*/  IMAD.WIDE R14, R16, 0x4, R14 ;  /* 0x00000004100e7825 */ /* 0x008fca00078e020e */
[----:B------:R-:W0:Y:S01]  /*0130*/  LDG.E R11, desc[UR8][R14.64] ;  /* 0x000000080e0b7981 */ /* 0x000e22000c1e1900 */
[----:B--2---:R-:W-:-:S05]  /*0140*/  IMAD.WIDE R6, R16, 0x4, R6 ;  /* 0x0000000410067825 */ /* 0x004fca00078e0206 */
[----:B------:R-:W2:Y:S01]  /*0150*/  LDG.E R13, desc[UR8][R6.64] ;  /* 0x00000008060d7981 */ /* 0x000ea2000c1e1900 */
[----:B-1----:R-:W-:-:S05]  /*0160*/  IMAD.WIDE R8, R16, 0x4, R8 ;  /* 0x0000000410087825 */ /* 0x002fca00078e0208 */
[----:B------:R1:W5:Y:S01]  /*0170*/  LDG.E R17, desc[UR8][R8.64] ;  /* 0x0000000808117981 */ /* 0x000362000c1e1900 */
[----:B0-----:R-:W-:-:S05]  /*0180*/  IMAD.WIDE R2, R11, 0x4, R2 ;  /* 0x000000040b027825 */ /* 0x001fca00078e0202 */
[----:B------:R-:W3:Y:S01]  /*0190*/  LDG.E R10, desc[UR8][R2.64] ;  /* 0x00000008020a7981 */ /* 0x000ee2000c1e1900 */
[----:B--2---:R-:W-:-:S04]  /*01a0*/  IADD3 R24, PT, PT, R13, 0x1, RZ ;  /* 0x000000010d187810 */ /* 0x004fc80007ffe0ff */
[----:B------:R-:W-:-:S04]  /*01b0*/  IABS R15, R24 ;  /* 0x00000018000f7213 */ /* 0x000fc80000000000 */
[----:B------:R-:W0:Y:S08]  /*01c0*/  I2F.RP R0, R15 ;  /* 0x0000000f00007306 */ /* 0x000e300000209400 */
[----:B0-----:R-:W0:Y:S02]  /*01d0*/  MUFU.RCP R0, R0 ;  /* 0x0000000000007308 */ /* 0x001e240000001000 */
[----:B0-----:R-:W-:-:S06]  /*01e0*/  VIADD R6, R0, 0xffffffe ;  /* 0x0ffffffe00067836 */ /* 0x001fcc0000000000 */
[----:B------:R0:W2:Y:S01]  /*01f0*/  F2I.FTZ.U32.TRUNC.NTZ R7, R6 ;  /* 0x0000000600077305 */ /* 0x0000a2000021f000 */
[----:B------:R-:W-:Y:S02]  /*0200*/  IMAD.IADD R5, R4, 0x1, -R11 ;  /* 0x0000000104057824 */ /* 0x000fe400078e0a0b */
[----:B0-----:R-:W-:Y:S01]  /*0210*/  HFMA2 R6, -RZ, RZ, 0, 0 ;  /* 0x00000000ff067431 */ /* 0x001fe200000001ff */
[----:B--2---:R-:W-:-:S05]  /*0220*/  IADD3 R12, PT, PT, RZ, -R7, RZ ;  /* 0x80000007ff0c7210 */ /* 0x004fca0007ffe0ff */
[----:B-1----:R-:W-:Y:S01]  /*0230*/  IMAD R9, R12, R15, RZ ;  /* 0x0000000f0c097224 */ /* 0x002fe200078e02ff */
[----:B------:R-:W-:Y:S02]  /*0240*/  IABS R12, R24 ;  /* 0x00000018000c7213 */ /* 0x000fe40000000000 */
[----:B------:R-:W-:Y:S01]  /*0250*/  IABS R8, R5 ;  /* 0x0000000500087213 */ /* 0x000fe20000000000 */
[----:B------:R-:W-:-:S04]  /*0260*/  IMAD.HI.U32 R7, R7, R9, R6 ;  /* 0x0000000907077227 */ /* 0x000fc800078e0006 */
[----:B------:R-:W-:Y:S02]  /*0270*/  IMAD.MOV R9, RZ, RZ, -R12 ;  /* 0x000000ffff097224 */ /* 0x000fe400078e0a0c */
[----:B------:R-:W-:-:S04]  /*0280*/  IMAD.HI.U32 R0, R7, R8, RZ ;  /* 0x0000000807007227 */ /* 0x000fc800078e00ff */
[----:B------:R-:W-:-:S05]  /*0290*/  IMAD R6, R0, R9, R8 ;  /* 0x0000000900067224 */ /* 0x000fca00078e0208 */
[----:B------:R-:W-:-:S13]  /*02a0*/  ISETP.GT.U32.AND P1, PT, R15, R6, PT ;  /* 0x000000060f00720c */ /* 0x000fda0003f24070 */
[----:B------:R-:W-:-:S04]  /*02b0*/  @!P1 IADD3 R6, PT, PT, R6, -R15, RZ ;  /* 0x8000000f06069210 */ /* 0x000fc80007ffe0ff */
[----:B------:R-:W-:Y:S02]  /*02c0*/  ISETP.GE.U32.AND P0, PT, R6, R15, PT ;  /* 0x0000000f0600720c */ /* 0x000fe40003f06070 */
[----:B------:R-:W-:Y:S01]  /*02d0*/  LOP3.LUT R6, R5, R24, RZ, 0x3c, !PT ;  /* 0x0000001805067212 */ /* 0x000fe200078e3cff */
[----:B------:R-:W-:Y:S01]  /*02e0*/  @!P1 VIADD R0, R0, 0x1 ;  /* 0x0000000100009836 */ /* 0x000fe20000000000 */
[----:B------:R-:W-:Y:S02]  /*02f0*/  ISETP.NE.AND P1, PT, R24, RZ, PT ;  /* 0x000000ff1800720c */ /* 0x000fe40003f25270 */
[----:B------:R-:W-:Y:S01]  /*0300*/  ISETP.GE.AND P2, PT, R6, RZ, PT ;  /* 0x000000ff0600720c */ /* 0x000fe20003f46270 */
[----:B------:R-:W-:-:S06]  /*0310*/  IMAD R6, R4, UR7, RZ ;  /* 0x0000000704067c24 */ /* 0x000fcc000f8e02ff */
[----:B------:R-:W-:Y:S01]  /*0320*/  @P0 IADD3 R0, PT, PT, R0, 0x1, RZ ;  /* 0x0000000100000810 */ /* 0x000fe20007ffe0ff */
[----:B------:R-:W-:-:S05]  /*0330*/  IMAD.WIDE R6, R6, 0x4, RZ ;  /* 0x0000000406067825 */ /* 0x000fca00078e02ff */
[----:B------:R-:W-:Y:S01]  /*0340*/  @!P2 IMAD.MOV R0, RZ, RZ, -R0 ;  /* 0x000000ffff00a224 */ /* 0x000fe200078e0a00 */
[----:B------:R-:W-:Y:S02]  /*0350*/  @!P1 LOP3.LUT R0, RZ, R24, RZ, 0x33, !PT ;  /* 0x00000018ff009212 */ /* 0x000fe400078e33ff */
[----:B----4-:R-:W-:-:S03]  /*0360*/  IADD3 R4, P1, PT, R6, UR4, RZ ;  /* 0x0000000406047c10 */ /* 0x010fc6000ff3e0ff */
[----:B------:R-:W-:Y:S01]  /*0370*/  IMAD R19, R13, R0, R0 ;  /* 0x000000000d137224 */ /* 0x000fe200078e0200 */
[----:B------:R-:W-:Y:S02]  /*0380*/  IADD3.X R15, PT, PT, R7, UR5, RZ, P1, !PT ;  /* 0x00000005070f7c10 */ /* 0x000fe40008ffe4ff */
[----:B------:R-:W-:Y:S01]  /*0390*/  SHF.R.S32.HI R18, RZ, 0x1f, R11 ;  /* 0x0000001fff127819 */ /* 0x000fe2000001140b */
[----:B------:R-:W-:Y:S01]  /*03a0*/  IMAD.IADD R24, R24, 0x1, R19 ;  /* 0x0000000118187824 */ /* 0x000fe200078e0213 */
[----:B------:R-:W-:Y:S01]  /*03b0*/  IADD3 R12, PT, PT, R5, -R19, RZ ;  /* 0x80000013050c7210 */ /* 0x000fe20007ffe0ff */
[----:B------:R-:W-:Y:S01]  /*03c0*/  IMAD.WIDE R8, R19, 0x4, R2 ;  /* 0x0000000413087825 */ /* 0x000fe200078e0202 */
[----:B------:R-:W-:Y:S02]  /*03d0*/  SHF.R.S32.HI R20, RZ, 0x1f, R19 ;  /* 0x0000001fff147819 */ /* 0x000fe40000011413 */
[----:B------:R-:W-:Y:S02]  /*03e0*/  MOV R5, R15 ;  /* 0x0000000f00057202 */ /* 0x000fe40000000f00 */
[----:B---3--:R-:W-:-:S13]  /*03f0*/  FSETP.NE.AND P0, PT, |R10|, +INF , PT ;  /* 0x7f8000000a00780b */ /* 0x008fda0003f05200 */
[----:B------:R-:W-:Y:S05]  /*0400*/  @P0 BRA `(.L_x_0) ;  /* 0x0000000400280947 */ /* 0x000fea0003800000 */
[----:B------:R-:W-:-:S13]  /*0410*/  ISETP.NE.AND P0, PT, RZ, UR7, PT ;  /* 0x00000007ff007c0c */ /* 0x000fda000bf05270 */
[----:B------:R-:W-:Y:S05]  /*0420*/  @!P0 EXIT ;  /* 0x000000000000894d */ /* 0x000fea0003800000 */
[----:B------:R-:W-:Y:S01]  /*0430*/  UISETP.GE.U32.AND UP0, UPT, UR7, 0x10, UPT ;  /* 0x000000100700788c */ /* 0x000fe2000bf06070 */
[----:B------:R-:W-:Y:S01]  /*0440*/  IMAD.MOV.U32 R9, RZ, RZ, RZ ;  /* 0x000000ffff097224 */ /* 0x000fe200078e00ff */
[----:B------:R-:W-:-:S06]  /*0450*/  ULOP3.LUT UR4, UR7, 0xf, URZ, 0xc0, !UPT ;  /* 0x0000000f07047892 */ /* 0x000fcc000f8ec0ff */
[----:B------:R-:W-:Y:S01]  /*0460*/  ISETP.NE.AND P0, PT, RZ, UR4, PT ;  /* 0x00000004ff007c0c */ /* 0x000fe2000bf05270 */
[----:B------:R-:W-:-:S12]  /*0470*/  BRA.U !UP0, `(.L_x_1) ;  /* 0x0000000108707547 */ /* 0x000fd8000b800000 */
[----:B------:R-:W-:Y:S01]  /*0480*/  ULOP3.LUT UR5, UR7, 0xfffffff0, URZ, 0xc0, !UPT ;  /* 0xfffffff007057892 */ /* 0x000fe2000f8ec0ff */
[----:B------:R-:W-:-:S03]  /*0490*/  IADD3 R0, P1, PT, R4, 0x20, RZ ;  /* 0x0000002004007810 */ /* 0x000fc60007f3e0ff */
[----:B------:R-:W-:Y:S01]  /*04a0*/  UIADD3 UR6, UPT, UPT, -UR5, URZ, URZ ;  /* 0x000000ff05067290 */ /* 0x000fe2000fffe1ff */
[----:B------:R-:W-:Y:S01]  /*04b0*/  IADD3.X R11, PT, PT, RZ, R15, RZ, P1, !PT ;  /* 0x0000000fff0b7210 */ /* 0x000fe20000ffe4ff */
[----:B------:R-:W-:-:S10]  /*04c0*/  IMAD.U32 R9, RZ, RZ, UR5 ;  /* 0x00000005ff097e24 */ /* 0x000fd4000f8e00ff */
.L_x_2:
[----:B0-----:R-:W-:Y:S01]  /*04d0*/  MOV R2, R0 ;  /* 0x0000000000027202 */ /* 0x001fe20000000f00 */
[----:B------:R-:W-:Y:S01]  /*04e0*/  IMAD.MOV.U32 R3, RZ, RZ, R11 ;  /* 0x000000ffff037224 */ /* 0x000fe200078e000b */
[----:B------:R-:W-:Y:S02]  /*04f0*/  UIADD3 UR6, UPT, UPT, UR6, 0x10, URZ ;  /* 0x0000001006067890 */ /* 0x000fe4000fffe0ff */
[----:B------:R-:W-:Y:S02]  /*0500*/  IADD3 R0, P1, PT, R2, 0x40, RZ ;  /* 0x0000004002007810 */ /* 0x000fe40007f3e0ff */
[----:B------:R0:W-:Y:S01]  /*0510*/  STG.E desc[UR8][R2.64+-0x20], RZ ;  /* 0xffffe0ff02007986 */ /* 0x0001e2000c101908 */
[----:B------:R-:W-:Y:S01]  /*0520*/  UISETP.NE.AND UP0, UPT, UR6, URZ, UPT ;  /* 0x000000ff0600728c */ /* 0x000fe2000bf05270 */
[----:B------:R-:W-:Y:S02]  /*0530*/  IADD3.X R11, PT, PT, RZ, R3, RZ, P1, !PT ;  /* 0x00000003ff0b7210 */ /* 0x000fe40000ffe4ff */
[----:B------:R0:W-:Y:S04]  /*0540*/  STG.E desc[UR8][R2.64+-0x1c], RZ ;  /* 0xffffe4ff02007986 */ /* 0x0001e8000c101908 */
        /* <DEDUP_REMOVED lines=13> */
[----:B------:R0:W-:Y:S01]  /*0620*/  STG.E desc[UR8][R2.64+0x1c], RZ ;  /* 0x00001cff02007986 */ /* 0x0001e2000c101908 */
[----:B------:R-:W-:Y:S05]  /*0630*/  BRA.U UP0, `(.L_x_2) ;  /* 0xfffffffd00a47547 */ /* 0x000fea000b83ffff */
.L_x_1:
[----:B------:R-:W-:Y:S05]  /*0640*/  @!P0 EXIT ;  /* 0x000000000000894d */ /* 0x000fea0003800000 */
[----:B------:R-:W1:Y:S01]  /*0650*/  LDC R0, c[0x0][0x3c4] ;  /* 0x0000f100ff007b82 */ /* 0x000e620000000800 */
[----:B------:R-:W-:Y:S01]  /*0660*/  UISETP.GE.U32.AND UP0, UPT, UR4, 0x8, UPT ;  /* 0x000000080400788c */ /* 0x000fe2000bf06070 */
[----:B-1----:R-:W-:-:S04]  /*0670*/  LOP3.LUT R8, R0, 0x7, RZ, 0xc0, !PT ;  /* 0x0000000700087812 */ /* 0x002fc800078ec0ff */
[----:B------:R-:W-:-:S04]  /*0680*/  ISETP.NE.AND P0, PT, R8, RZ, PT ;  /* 0x000000ff0800720c */ /* 0x000fc80003f05270 */
[----:B------:R-:W-:Y:S09]  /*0690*/  BRA.U !UP0, `(.L_x_3) ;  /* 0x0000000108287547 */ /* 0x000ff2000b800000 */
[----:B0-----:R-:W-:-:S04]  /*06a0*/  IMAD.WIDE.U32 R2, R9, 0x4, R4 ;  /* 0x0000000409027825 */ /* 0x001fc800078e0004 */
[----:B------:R-:W-:Y:S01]  /*06b0*/  VIADD R9, R9, 0x8 ;  /* 0x0000000809097836 */ /* 0x000fe20000000000 */
[----:B------:R1:W-:Y:S04]  /*06c0*/  STG.E desc[UR8][R2.64], RZ ;  /* 0x000000ff02007986 */ /* 0x0003e8000c101908 */
[----:B------:R1:W-:Y:S04]  /*06d0*/  STG.E desc[UR8][R2.64+0x4], RZ ;  /* 0x000004ff02007986 */ /* 0x0003e8000c101908 */
[----:B------:R1:W-:Y:S04]  /*06e0*/  STG.E desc[UR8][R2.64+0x8], RZ ;  /* 0x000008ff02007986 */ /* 0x0003e8000c101908 */
[----:B------:R1:W-:Y:S04]  /*06f0*/  STG.E desc[UR8][R2.64+0xc], RZ ;  /* 0x00000cff02007986 */ /* 0x0003e8000c101908 */
[----:B------:R1:W-:Y:S04]  /*0700*/  STG.E desc[UR8][R2.64+0x10], RZ ;  /* 0x000010ff02007986 */ /* 0x0003e8000c101908 */
[----:B------:R1:W-:Y:S04]  /*0710*/  STG.E desc[UR8][R2.64+0x14], RZ ;  /* 0x000014ff02007986 */ /* 0x0003e8000c101908 */
[----:B------:R1:W-:Y:S04]  /*0720*/  STG.E desc[UR8][R2.64+0x18], RZ ;  /* 0x000018ff02007986 */ /* 0x0003e8000c101908 */
[----:B------:R1:W-:Y:S02]  /*0730*/  STG.E desc[UR8][R2.64+0x1c], RZ ;  /* 0x00001cff02007986 */ /* 0x0003e4000c101908 */
.L_x_3:
[----:B------:R-:W-:Y:S05]  /*0740*/  @!P0 EXIT ;  /* 0x000000000000894d */ /* 0x000fea0003800000 */
[----:B------:R-:W-:Y:S02]  /*0750*/  ISETP.GE.U32.AND P0, PT, R8, 0x4, PT ;  /* 0x000000040800780c */ /* 0x000fe40003f06070 */
[----:B------:R-:W-:-:S04]  /*0760*/  LOP3.LUT R0, R0, 0x3, RZ, 0xc0, !PT ;  /* 0x0000000300007812 */ /* 0x000fc800078ec0ff */
[----:B------:R-:W-:-:S07]  /*0770*/  ISETP.NE.AND P1, PT, R0, RZ, PT ;  /* 0x000000ff0000720c */ /* 0x000fce0003f25270 */
[----:B------:R-:W-:-:S05]  /*0780*/  @P0 IMAD.WIDE.U32 R4, R9, 0x4, R4 ;  /* 0x0000000409040825 */ /* 0x000fca00078e0004 */
[----:B------:R2:W-:Y:S04]  /*0790*/  @P0 STG.E desc[UR8][R4.64], RZ ;  /* 0x000000ff04000986 */ /* 0x0005e8000c101908 */
[----:B------:R2:W-:Y:S04]  /*07a0*/  @P0 STG.E desc[UR8][R4.64+0x4], RZ ;  /* 0x000004ff04000986 */ /* 0x0005e8000c101908 */
[----:B------:R2:W-:Y:S04]  /*07b0*/  @P0 STG.E desc[UR8][R4.64+0x8], RZ ;  /* 0x000008ff04000986 */ /* 0x0005e8000c101908 */
[----:B------:R2:W-:Y:S01]  /*07c0*/  @P0 STG.E desc[UR8][R4.64+0xc], RZ ;  /* 0x00000cff04000986 */ /* 0x0005e2000c101908 */
[----:B------:R-:W-:Y:S05]  /*07d0*/  @!P1 EXIT ;  /* 0x000000000000994d */ /* 0x000fea0003800000 */
[----:B------:R-:W0:Y:S01]  /*07e0*/  LDCU.64 UR4, c[0x0][0x3e0] ;  /* 0x00007c00ff0477ac */ /* 0x000e220008000a00 */
[----:B------:R-:W-:Y:S02]  /*07f0*/  @P0 IADD3 R9, PT, PT, R9, 0x4, RZ ;  /* 0x0000000409090810 */ /* 0x000fe40007ffe0ff */
[----:B------:R-:W-:-:S03]  /*0800*/  IADD3 R0, PT, PT, -R0, RZ, RZ ;  /* 0x000000ff00007210 */ /* 0x000fc60007ffe1ff */
[----:B------:R-:W-:-:S03]  /*0810*/  IMAD.WIDE.U32 R6, R9, 0x4, R6 ;  /* 0x0000000409067825 */ /* 0x000fc600078e0006 */
[----:B01----:R-:W-:-:S04]  /*0820*/  IADD3 R2, P0, PT, R6, UR4, RZ ;  /* 0x0000000406027c10 */ /* 0x003fc8000ff1e0ff */
[----:B------:R-:W-:-:S09]  /*0830*/  IADD3.X R3, PT, PT, R7, UR5, RZ, P0, !PT ;  /* 0x0000000507037c10 */ /* 0x000fd200087fe4ff */
.L_x_4:
[----:B------:R-:W-:Y:S01]  /*0840*/  VIADD R0, R0, 0x1 ;  /* 0x0000000100007836 */ /* 0x000fe20000000000 */
[----:B------:R0:W-:Y:S04]  /*0850*/  STG.E desc[UR8][R2.64], RZ ;  /* 0x000000ff02007986 */ /* 0x0001e8000c101908 */
[----:B------:R-:W-:Y:S02]  /*0860*/  ISETP.NE.AND P0, PT, R0, RZ, PT ;  /* 0x000000ff0000720c */ /* 0x000fe40003f05270 */
[----:B0-----:R-:W-:-:S04]  /*0870*/  IADD3 R2, P1, PT, R2, 0x4, RZ ;  /* 0x0000000402027810 */ /* 0x001fc80007f3e0ff */
[----:B------:R-:W-:-:S07]  /*0880*/  IADD3.X R3, PT, PT, RZ, R3, RZ, P1, !PT ;  /* 0x00000003ff037210 */ /* 0x000fce0000ffe4ff */
[----:B------:R-:W-:Y:S05]  /*0890*/  @P0 BRA `(.L_x_4) ;  /* 0xfffffffc00e80947 */ /* 0x000fea000383ffff */
[----:B------:R-:W-:Y:S05]  /*08a0*/  EXIT ;  /* 0x000000000000794d */ /* 0x000fea0003800000 */
.L_x_0:
[----:B------:R-:W0:Y:S01]  /*08b0*/  LDCU.64 UR4, c[0x0][0x3d0] ;  /* 0x00007a00ff0477ac */ /* 0x000e220008000a00 */
[C---:B------:R-:W-:Y:S02]  /*08c0*/  IADD3 R19, P1, P2, R12.reuse, R19, R11 ;  /* 0x000000130c137210 */ /* 0x040fe40007a3e00b */
[----:B------:R-:W-:Y:S01]  /*08d0*/  SHF.R.S32.HI R11, RZ, 0x1f, R12 ;  /* 0x0000001fff0b7819 */ /* 0x000fe2000001140c */
[----:B------:R-:W1:Y:S01]  /*08e0*/  LDCU.64 UR10, c[0x0][0x388] ;  /* 0x00007100ff0a77ac */ /* 0x000e620008000a00 */
[----:B------:R-:W-:Y:S02]  /*08f0*/  SHF.L.U32 R22, R19, 0x2, RZ ;  /* 0x0000000213167819 */ /* 0x000fe400000006ff */
[----:B------:R-:W-:Y:S01]  /*0900*/  IADD3.X R18, PT, PT, R11, R20, R18, P1, P2 ;  /* 0x000000140b127210 */ /* 0x000fe20000fe4412 */
[----:B------:R-:W2:Y:S01]  /*0910*/  LDCU UR6, c[0x0][0x3c8] ;  /* 0x00007900ff0677ac */ /* 0x000ea20008000800 */
[----:B------:R-:W-:Y:S02]  /*0920*/  ISETP.GE.AND P0, PT, R12, R13, PT ;  /* 0x0000000d0c00720c */ /* 0x000fe40003f06270 */
[----:B------:R-:W-:-:S02]  /*0930*/  SHF.L.U64.HI R18, R19, 0x2, R18 ;  /* 0x0000000213127819 */ /* 0x000fc40000010212 */
[----:B0-----:R-:W-:-:S04]  /*0940*/  IADD3 R20, P1, PT, R22, UR4, RZ ;  /* 0x0000000416147c10 */ /* 0x001fc8000ff3e0ff */
[----:B------:R-:W-:-:S05]  /*0950*/  IADD3.X R21, PT, PT, R18, UR5, RZ, P1, !PT ;  /* 0x0000000512157c10 */ /* 0x000fca0008ffe4ff */
[----:B------:R-:W0:Y:S01]  /*0960*/  @!P0 LDC.64 R14, c[0x0][0x390] ;  /* 0x0000e400ff0e8b82 */ /* 0x000e220000000a00 */
[----:B-1----:R-:W-:Y:S01]  /*0970*/  IADD3 R22, P1, PT, R22, UR10, RZ ;  /* 0x0000000a16167c10 */ /* 0x002fe2000ff3e0ff */
[----:B--2---:R-:W-:Y:S01]  /*0980*/  IMAD R16, R16, UR6, RZ ;  /* 0x0000000610107c24 */ /* 0x004fe2000f8e02ff */
[----:B------:R1:W5:Y:S02]  /*0990*/  LDG.E R25, desc[UR8][R20.64] ;  /* 0x0000000814197981 */ /* 0x000364000c1e1900 */
[----:B------:R-:W-:Y:S02]  /*09a0*/  IADD3.X R23, PT, PT, R18, UR11, RZ, P1, !PT ;  /* 0x0000000b12177c10 */ /* 0x000fe40008ffe4ff */
[----:B------:R-:W-:-:S03]  /*09b0*/  @!P0 IADD3 R19, P2, PT, R12, R16, RZ ;  /* 0x000000100c138210 */ /* 0x000fc60007f5e0ff */
[----:B------:R1:W5:Y:S01]  /*09c0*/  LDG.E R22, desc[UR8][R22.64] ;  /* 0x0000000816167981 */ /* 0x000362000c1e1900 */
[----:B------:R-:W-:Y:S02]  /*09d0*/  @!P0 LEA.HI.X.SX32 R16, R16, R11, 0x1, P2 ;  /* 0x0000000b10108211 */ /* 0x000fe400010f0eff */
[----:B0-----:R-:W-:-:S04]  /*09e0*/  @!P0 LEA R18, P1, R19, R14, 0x2 ;  /* 0x0000000e13128211 */ /* 0x001fc800078210ff */
[----:B------:R-:W-:Y:S01]  /*09f0*/  @!P0 LEA.HI.X R19, R19, R15, R16, 0x2, P1 ;  /* 0x0000000f13138211 */ /* 0x000fe200008f1410 */
[----:B------:R-:W-:-:S06]  /*0a00*/  IMAD.MOV.U32 R15, RZ, RZ, -0x1 ;  /* 0xffffffffff0f7424 */ /* 0x000fcc00078e00ff */
[----:B------:R1:W5:Y:S01]  /*0a10*/  @!P0 LDG.E R15, desc[UR8][R18.64] ;  /* 0x00000008120f8981 */ /* 0x000362000c1e1900 */
[----:B------:R-:W-:-:S13]  /*0a20*/  ISETP.NE.AND P0, PT, RZ, UR7, PT ;  /* 0x00000007ff007c0c */ /* 0x000fda000bf05270 */
[----:B-1----:R-:W-:Y:S05]  /*0a30*/  @!P0 EXIT ;  /* 0x000000000000894d */ /* 0x002fea0003800000 */
[----:B------:R-:W0:Y:S01]  /*0a40*/  LDCU.64 UR4, c[0x0][0x380] ;  /* 0x00007000ff0477ac */ /* 0x000e220008000a00 */
[----:B------:R-:W1:Y:S01]  /*0a50*/  LDC R21, c[0x0][0x3a8] ;  /* 0x0000ea00ff157b82 */ /* 0x000e620000000800 */
[----:B------:R-:W-:Y:S01]  /*0a60*/  IADD3 R19, P0, PT, R12, R24, RZ ;  /* 0x000000180c137210 */ /* 0x000fe20007f1e0ff */
[----:B-----5:R-:W-:Y:S01]  /*0a70*/  FADD R25, -R10, R25 ;  /* 0x000000190a197221 */ /* 0x020fe20000000100 */
[----:B------:R-:W-:Y:S02]  /*0a80*/  IADD3 R17, PT, PT, R17, -0x1, RZ ;  /* 0xffffffff11117810 */ /* 0x000fe40007ffe0ff */
[----:B------:R-:W-:Y:S01]  /*0a90*/  LEA.HI.X.SX32 R24, R24, R11, 0x1, P0 ;  /* 0x0000000b18187211 */ /* 0x000fe200000f0eff */
[----:B------:R-:W-:Y:S01]  /*0aa0*/  FADD R18, R25, -R22 ;  /* 0x8000001619127221 */ /* 0x000fe20000000000 */
[----:B------:R-:W-:-:S04]  /*0ab0*/  LEA R2, P0, R19, R2, 0x2 ;  /* 0x0000000213027211 */ /* 0x000fc800078010ff */
[----:B------:R-:W-:Y:S02]  /*0ac0*/  LEA.HI.X R3, R19, R3, R24, 0x2, P0 ;  /* 0x0000000313037211 */ /* 0x000fe400000f1418 */
[----:B------:R-:W-:Y:S02]  /*0ad0*/  ISETP.NE.AND P0, PT, R12, R13, PT ;  /* 0x0000000d0c00720c */ /* 0x000fe40003f05270 */
[C---:B------:R-:W-:Y:S01]  /*0ae0*/  IADD3 R24, PT, PT, -R15.reuse, RZ, RZ ;  /* 0x000000ff0f187210 */ /* 0x040fe20007ffe1ff */
[----:B------:R-:W-:Y:S01]  /*0af0*/  IMAD.WIDE.U32 R14, R15, 0x4, R4 ;  /* 0x000000040f0e7825 */ /* 0x000fe200078e0004 */
[----:B0-----:R-:W-:Y:S01]  /*0b00*/  IADD3 R16, P2, PT, R6, UR4, RZ ;  /* 0x0000000406107c10 */ /* 0x001fe2000ff5e0ff */
[----:B------:R-:W-:Y:S01]  /*0b10*/  UIADD3 UR4, UPT, UPT, -UR7, URZ, URZ ;  /* 0x000000ff07047290 */ /* 0x000fe2000fffe1ff */
[----:B------:R-:W-:Y:S02]  /*0b20*/  LEA R6, P1, R12, R8, 0x2 ;  /* 0x000000080c067211 */ /* 0x000fe400078210ff */
[----:B------:R-:W-:-:S02]  /*0b30*/  IADD3.X R19, PT, PT, R7, UR5, RZ, P2, !PT ;  /* 0x0000000507137c10 */ /* 0x000fc400097fe4ff */
[----:B------:R-:W-:Y:S01]  /*0b40*/  LEA.HI.X R7, R12, R9, R11, 0x2, P1 ;  /* 0x000000090c077211 */ /* 0x000fe200008f140b */
[----:B------:R-:W-:Y:S01]  /*0b50*/  IMAD.WIDE R8, R13, 0x4, R8 ;  /* 0x000000040d087825 */ /* 0x000fe200078e0208 */
[----:B------:R-:W-:Y:S02]  /*0b60*/  ISETP.EQ.AND P0, PT, R0, R17, !P0 ;  /* 0x000000110000720c */ /* 0x000fe40004702270 */
[----:B------:R-:W-:Y:S01]  /*0b70*/  MOV R22, UR4 ;  /* 0x0000000400167c02 */ /* 0x000fe20008000f00 */
[----:B-1----:R-:W-:Y:S02]  /*0b80*/  IMAD.MOV R23, RZ, RZ, -R21 ;  /* 0x000000ffff177224 */ /* 0x002fe400078e0a15 */
[----:B------:R-:W-:-:S08]  /*0b90*/  IMAD.WIDE.U32 R10, R21, 0x4, R4 ;  /* 0x00000004150a7825 */ /* 0x000fd000078e0004 */
.L_x_10:
[----:B------:R-:W-:Y:S01]  /*0ba0*/  MOV R20, R16 ;  /* 0x0000001000147202 */ /* 0x000fe20000000f00 */
[----:B0-----:R-:W-:-:S05]  /*0bb0*/  IMAD.MOV.U32 R21, RZ, RZ, R19 ;  /* 0x000000ffff157224 */ /* 0x001fca00078e0013 */
[----:B--23--:R-:W2:Y:S01]  /*0bc0*/  LDG.E R25, desc[UR8][R20.64] ;  /* 0x0000000814197981 */ /* 0x00cea2000c1e1900 */
[----:B------:R-:W-:Y:S01]  /*0bd0*/  ISETP.NE.OR P1, PT, R23, RZ, !P0 ;  /* 0x000000ff1700720c */ /* 0x000fe20004725670 */
[----:B------:R-:W-:Y:S01]  /*0be0*/  BSSY.RECONVERGENT B0, `(.L_x_5) ;  /* 0x000005c000007945 */ /* 0x000fe20003800200 */
[----:B--2---:R-:W-:-:S11]  /*0bf0*/  FADD R25, R18, R25 ;  /* 0x0000001912197221 */ /* 0x004fd60000000000 */
[----:B------:R-:W-:Y:S05]  /*0c00*/  @P1 BRA `(.L_x_6) ;  /* 0x0000000000581947 */ /* 0x000fea0003800000 */
[----:B------:R-:W2:Y:S01]  /*0c10*/  LDG.E R20, desc[UR8][R8.64] ;  /* 0x0000000808147981 */ /* 0x000ea2000c1e1900 */
[----:B------:R-:W-:Y:S01]  /*0c20*/  HFMA2 R26, -RZ, RZ, 0.96630859375, -0.0022525787353515625 ;  /* 0x3bbb989dff1a7431 */ /* 0x000fe200000001ff */
[----:B------:R-:W-:Y:S01]  /*0c30*/  MOV R27, 0x437c0000 ;  /* 0x437c0000001b7802 */ /* 0x000fe20000000f00 */
[----:B--2---:R-:W-:-:S04]  /*0c40*/  FADD R20, R25, R20 ;  /* 0x0000001419147221 */ /* 0x004fc80000000000 */
[-C--:B------:R-:W-:Y:S01]  /*0c50*/  FFMA.SAT R21, R20, R26.reuse, 0.5 ;  /* 0x3f00000014157423 */ /* 0x080fe2000000201a */
[----:B------:R-:W-:-:S03]  /*0c60*/  FFMA.SAT R26, R25, R26, 0.5 ;  /* 0x3f000000191a7423 */ /* 0x000fc6000000201a */
[-C--:B------:R-:W-:Y:S01]  /*0c70*/  FFMA.RM R21, R21, R27.reuse, 12582913 ;  /* 0x4b40000115157423 */ /* 0x080fe2000000401b */
[----:B------:R-:W-:-:S03]  /*0c80*/  FFMA.RM R26, R26, R27, 12582913 ;  /* 0x4b4000011a1a7423 */ /* 0x000fc6000000401b */
[----:B------:R-:W-:Y:S01]  /*0c90*/  FADD R27, R21, -12583039 ;  /* 0xcb40007f151b7421 */ /* 0x000fe20000000000 */
[----:B------:R-:W-:-:S03]  /*0ca0*/  FADD R28, R26, -12583039 ;  /* 0xcb40007f1a1c7421 */ /* 0x000fc60000000000 */
[----:B------:R-:W-:Y:S01]  /*0cb0*/  FFMA R27, R20, 1.4426950216293334961, -R27 ;  /* 0x3fb8aa3b141b7823 */ /* 0x000fe2000000081b */
[----:B------:R-:W-:-:S03]  /*0cc0*/  FFMA R28, R25, 1.4426950216293334961, -R28 ;  /* 0x3fb8aa3b191c7823 */ /* 0x000fc6000000081c */
[----:B------:R-:W-:Y:S01]  /*0cd0*/  FFMA R27, R20, 1.925963033500011079e-08, R27 ;  /* 0x32a57060141b7823 */ /* 0x000fe2000000001b */
[----:B------:R-:W-:Y:S01]  /*0ce0*/  FFMA R28, R25, 1.925963033500011079e-08, R28 ;  /* 0x32a57060191c7823 */ /* 0x000fe2000000001c */
[----:B------:R-:W-:Y:S01]  /*0cf0*/  IMAD.SHL.U32 R25, R26, 0x800000, RZ ;  /* 0x008000001a197824 */ /* 0x000fe200078e00ff */
[----:B------:R-:W-:-:S03]  /*0d00*/  SHF.L.U32 R20, R21, 0x17, RZ ;  /* 0x0000001715147819 */ /* 0x000fc600000006ff */
[----:B------:R-:W-:Y:S08]  /*0d10*/  MUFU.EX2 R27, R27 ;  /* 0x0000001b001b7308 */ /* 0x000ff00000000800 */
[----:B------:R-:W0:Y:S02]  /*0d20*/  MUFU.EX2 R28, R28 ;  /* 0x0000001c001c7308 */ /* 0x000e240000000800 */
[----:B0-----:R-:W-:-:S04]  /*0d30*/  FMUL R25, R25, R28 ;  /* 0x0000001c19197220 */ /* 0x001fc80000400000 */
[----:B------:R-:W-:-:S05]  /*0d40*/  FFMA R25, R20, R27, -R25 ;  /* 0x0000001b14197223 */ /* 0x000fca0000000819 */
[----:B------:R3:W-:Y:S01]  /*0d50*/  STG.E desc[UR8][R10.64], R25 ;  /* 0x000000190a007986 */ /* 0x0007e2000c101908 */
[----:B------:R-:W-:Y:S05]  /*0d60*/  BRA `(.L_x_7) ;  /* 0x00000004000c7947 */ /* 0x000fea0003800000 */
.L_x_6:
[----:B------:R-:W-:-:S04]  /*0d70*/  ISETP.GE.AND P1, PT, R0, R17, PT ;  /* 0x000000110000720c */ /* 0x000fc80003f26270 */
[----:B------:R-:W-:-:S13]  /*0d80*/  ISETP.NE.OR P1, PT, R23, RZ, P1 ;  /* 0x000000ff1700720c */ /* 0x000fda0000f25670 */
[----:B------:R-:W-:Y:S05]  /*0d90*/  @P1 BRA `(.L_x_8) ;  /* 0x0000000000601947 */ /* 0x000fea0003800000 */
[----:B------:R-:W2:Y:S04]  /*0da0*/  LDG.E R26, desc[UR8][R2.64] ;  /* 0x00000008021a7981 */ /* 0x000ea8000c1e1900 */
[----:B------:R-:W3:Y:S01]  /*0db0*/  LDG.E R20, desc[UR8][R6.64] ;  /* 0x0000000806147981 */ /* 0x000ee2000c1e1900 */
[----:B------:R-:W-:Y:S02]  /*0dc0*/  IMAD.MOV.U32 R27, RZ, RZ, 0x437c0000 ;  /* 0x437c0000ff1b7424 */ /* 0x000fe400078e00ff */
[C---:B--2---:R-:W-:Y:S01]  /*0dd0*/  FADD R21, R25.reuse, R26 ;  /* 0x0000001a19157221 */ /* 0x044fe20000000000 */
[----:B------:R-:W-:Y:S02]  /*0de0*/  HFMA2 R26, -RZ, RZ, 0.96630859375, -0.0022525787353515625 ;  /* 0x3bbb989dff1a7431 */ /* 0x000fe400000001ff */
[----:B---3--:R-:W-:-:S04]  /*0df0*/  FADD R25, R25, R20 ;  /* 0x0000001419197221 */ /* 0x008fc80000000000 */
[-C--:B------:R-:W-:Y:S01]  /*0e00*/  FFMA.SAT R20, R25, R26.reuse, 0.5 ;  /* 0x3f00000019147423 */ /* 0x080fe2000000201a */
[----:B------:R-:W-:-:S03]  /*0e10*/  FFMA.SAT R26, R21, R26, 0.5 ;  /* 0x3f000000151a7423 */ /* 0x000fc6000000201a */
[-C--:B------:R-:W-:Y:S01]  /*0e20*/  FFMA.RM R20, R20, R27.reuse, 12582913 ;  /* 0x4b40000114147423 */ /* 0x080fe2000000401b */
[----:B------:R-:W-:-:S04]  /*0e30*/  FFMA.RM R26, R26, R27, 12582913 ;  /* 0x4b4000011a1a7423 */ /* 0x000fc8000000401b */
[----:B------:R-:W-:-:S04]  /*0e40*/  FADD R28, R26, -12583039 ;  /* 0xcb40007f1a1c7421 */ /* 0x000fc80000000000 */
[----:B------:R-:W-:-:S04]  /*0e50*/  FFMA R28, R21, 1.4426950216293334961, -R28 ;  /* 0x3fb8aa3b151c7823 */ /* 0x000fc8000000081c */
[----:B------:R-:W-:Y:S01]  /*0e60*/  FFMA R28, R21, 1.925963033500011079e-08, R28 ;  /* 0x32a57060151c7823 */ /* 0x000fe2000000001c */
[----:B------:R-:W-:Y:S01]  /*0e70*/  SHF.L.U32 R21, R26, 0x17, RZ ;  /* 0x000000171a157819 */ /* 0x000fe200000006ff */
[C---:B------:R-:W-:Y:S01]  /*0e80*/  FADD R26, R20.reuse, -12583039 ;  /* 0xcb40007f141a7421 */ /* 0x040fe20000000000 */
[----:B------:R-:W-:-:S03]  /*0e90*/  SHF.L.U32 R20, R20, 0x17, RZ ;  /* 0x0000001714147819 */ /* 0x000fc600000006ff */
[C---:B------:R-:W-:Y:S01]  /*0ea0*/  FFMA R26, R25.reuse, 1.4426950216293334961, -R26 ;  /* 0x3fb8aa3b191a7823 */ /* 0x040fe2000000081a */
[----:B------:R-:W0:Y:S03]  /*0eb0*/  MUFU.EX2 R28, R28 ;  /* 0x0000001c001c7308 */ /* 0x000e260000000800 */
[----:B------:R-:W-:-:S06]  /*0ec0*/  FFMA R26, R25, 1.925963033500011079e-08, R26 ;  /* 0x32a57060191a7823 */ /* 0x000fcc000000001a */
[----:B------:R-:W1:Y:S01]  /*0ed0*/  MUFU.EX2 R26, R26 ;  /* 0x0000001a001a7308 */ /* 0x000e620000000800 */
[----:B0-----:R-:W-:-:S04]  /*0ee0*/  FMUL R21, R21, R28 ;  /* 0x0000001c15157220 */ /* 0x001fc80000400000 */
[----:B-1----:R-:W-:-:S05]  /*0ef0*/  FFMA R21, R20, R26, -R21 ;  /* 0x0000001a14157223 */ /* 0x002fca0000000815 */
[----:B------:R0:W-:Y:S01]  /*0f00*/  STG.E desc[UR8][R10.64], R21 ;  /* 0x000000150a007986 */ /* 0x0001e2000c101908 */
[----:B------:R-:W-:Y:S05]  /*0f10*/  BRA `(.L_x_7) ;  /* 0x0000000000a07947 */ /* 0x000fea0003800000 */
.L_x_8:
[----:B------:R-:W-:-:S04]  /*0f20*/  ISETP.NE.AND P1, PT, R24, RZ, PT ;  /* 0x000000ff1800720c */ /* 0x000fc80003f25270 */
[----:B------:R-:W-:-:S13]  /*0f30*/  ISETP.GE.OR P1, PT, R12, R13, P1 ;  /* 0x0000000d0c00720c */ /* 0x000fda0000f26670 */
[----:B------:R-:W-:Y:S05]  /*0f40*/  @P1 BRA `(.L_x_9) ;  /* 0x0000000000601947 */ /* 0x000fea0003800000 */
[----:B------:R-:W2:Y:S04]  /*0f50*/  LDG.E R20, desc[UR8][R6.64] ;  /* 0x0000000806147981 */ /* 0x000ea8000c1e1900 */
[----:B------:R-:W3:Y:S01]  /*0f60*/  LDG.E R26, desc[UR8][R6.64+0x4] ;  /* 0x00000408061a7981 */ /* 0x000ee2000c1e1900 */
[----:B------:R-:W-:Y:S01]  /*0f70*/  MOV R27, 0x437c0000 ;  /* 0x437c0000001b7802 */ /* 0x000fe20000000f00 */
[C---:B--2---:R-:W-:Y:S01]  /*0f80*/  FADD R20, R25.reuse, R20 ;  /* 0x0000001419147221 */ /* 0x044fe20000000000 */
[----:B---3--:R-:W-:Y:S01]  /*0f90*/  FADD R25, R25, R26 ;  /* 0x0000001a19197221 */ /* 0x008fe20000000000 */
[----:B------:R-:W-:-:S04]  /*0fa0*/  IMAD.MOV.U32 R26, RZ, RZ, 0x3bbb989d ;  /* 0x3bbb989dff1a7424 */ /* 0x000fc800078e00ff */
        /* <DEDUP_REMOVED lines=10> */
[----:B------:R-:W-:Y:S01]  /*1050*/  SHF.L.U32 R25, R26, 0x17, RZ ;  /* 0x000000171a197819 */ /* 0x000fe200000006ff */
[----:B------:R-:W-:-:S03]  /*1060*/  IMAD.SHL.U32 R20, R21, 0x800000, RZ ;  /* 0x0080000015147824 */ /* 0x000fc600078e00ff */
[----:B------:R-:W-:Y:S08]  /*1070*/  MUFU.EX2 R27, R27 ;  /* 0x0000001b001b7308 */ /* 0x000ff00000000800 */
[----:B------:R-:W0:Y:S02]  /*1080*/  MUFU.EX2 R28, R28 ;  /* 0x0000001c001c7308 */ /* 0x000e240000000800 */
[----:B0-----:R-:W-:-:S04]  /*1090*/  FMUL R25, R25, R28 ;  /* 0x0000001c19197220 */ /* 0x001fc80000400000 */
[----:B------:R-:W-:-:S05]  /*10a0*/  FFMA R25, R20, R27, -R25 ;  /* 0x0000001b14197223 */ /* 0x000fca0000000819 */
[----:B------:R2:W-:Y:S01]  /*10b0*/  STG.E desc[UR8][R14.64], R25 ;  /* 0x000000190e007986 */ /* 0x0005e2000c101908 */
[----:B------:R-:W-:Y:S05]  /*10c0*/  BRA `(.L_x_7) ;  /* 0x0000000000347947 */ /* 0x000fea0003800000 */
.L_x_9:
[----:B------:R-:W2:Y:S01]  /*10d0*/  LDG.E R20, desc[UR8][R6.64] ;  /* 0x0000000806147981 */ /* 0x000ea2000c1e1900 */
[----:B------:R-:W-:Y:S01]  /*10e0*/  HFMA2 R21, -RZ, RZ, 0.96630859375, -0.0022525787353515625 ;  /* 0x3bbb989dff157431 */ /* 0x000fe200000001ff */
[----:B------:R-:W-:Y:S01]  /*10f0*/  MOV R26, 0x437c0000 ;  /* 0x437c0000001a7802 */ /* 0x000fe20000000f00 */
[----:B--2---:R-:W-:-:S04]  /*1100*/  FADD R20, R25, R20 ;  /* 0x0000001419147221 */ /* 0x004fc80000000000 */
[----:B------:R-:W-:-:S04]  /*1110*/  FFMA.SAT R21, R20, R21, 0.5 ;  /* 0x3f00000014157423 */ /* 0x000fc80000002015 */
[----:B------:R-:W-:-:S04]  /*1120*/  FFMA.RM R21, R21, R26, 12582913 ;  /* 0x4b40000115157423 */ /* 0x000fc8000000401a */
[C---:B------:R-:W-:Y:S01]  /*1130*/  FADD R25, R21.reuse, -12583039 ;  /* 0xcb40007f15197421 */ /* 0x040fe20000000000 */
[----:B------:R-:W-:-:S03]  /*1140*/  IMAD.SHL.U32 R21, R21, 0x800000, RZ ;  /* 0x0080000015157824 */ /* 0x000fc600078e00ff */
[----:B------:R-:W-:-:S04]  /*1150*/  FFMA R25, R20, 1.4426950216293334961, -R25 ;  /* 0x3fb8aa3b14197823 */ /* 0x000fc80000000819 */
[----:B------:R-:W-:-:S04]  /*1160*/  FFMA R25, R20, 1.925963033500011079e-08, R25 ;  /* 0x32a5706014197823 */ /* 0x000fc80000000019 */
[----:B------:R-:W0:Y:S02]  /*1170*/  MUFU.EX2 R20, R25 ;  /* 0x0000001900147308 */ /* 0x000e240000000800 */
[----:B0-----:R-:W-:-:S05]  /*1180*/  FMUL R21, R21, R20 ;  /* 0x0000001415157220 */ /* 0x001fca0000400000 */
[----:B------:R1:W-:Y:S02]  /*1190*/  STG.E desc[UR8][R4.64], R21 ;  /* 0x0000001504007986 */ /* 0x0003e4000c101908 */
.L_x_7:
[----:B------:R-:W-:Y:S05]  /*11a0*/  BSYNC.RECONVERGENT B0 ;  /* 0x0000000000007941 */ /* 0x000fea0003800200 */
.L_x_5:
[----:B------:R-:W-:Y:S02]  /*11b0*/  IADD3 R22, PT, PT, R22, 0x1, RZ ;  /* 0x0000000116167810 */ /* 0x000fe40007ffe0ff */
[----:B------:R-:W-:Y:S02]  /*11c0*/  IADD3 R16, P3, PT, R16, 0x4, RZ ;  /* 0x0000000410107810 */ /* 0x000fe40007f7e0ff */
[----:B------:R-:W-:Y:S02]  /*11d0*/  ISETP.NE.AND P1, PT, R22, RZ, PT ;  /* 0x000000ff1600720c */ /* 0x000fe40003f25270 */
[----:B-1----:R-:W-:Y:S01]  /*11e0*/  IADD3 R4, P2, PT, R4, 0x4, RZ ;  /* 0x0000000404047810 */ /* 0x002fe20007f5e0ff */
[----:B------:R-:W-:-:S03]  /*11f0*/  IMAD.X R19, RZ, RZ, R19, P3 ;  /* 0x000000ffff137224 */ /* 0x000fc600018e0613 */
[----:B------:R-:W-:-:S07]  /*1200*/  IADD3.X R5, PT, PT, RZ, R5, RZ, P2, !PT ;  /* 0x00000005ff057210 */ /* 0x000fce00017fe4ff */
[----:B------:R-:W-:Y:S05]  /*1210*/  @!P1 EXIT ;  /* 0x000000000000994d */ /* 0x000fea0003800000 */
[----:B------:R-:W-:Y:S02]  /*1220*/  IADD3 R24, PT, PT, R24, 0x1, RZ ;  /* 0x0000000118187810 */ /* 0x000fe40007ffe0ff */
[----:B------:R-:W-:Y:S01]  /*1230*/  IADD3 R23, PT, PT, R23, 0x1, RZ ;  /* 0x0000000117177810 */ /* 0x000fe20007ffe0ff */
[----:B------:R-:W-:Y:S06]  /*1240*/  BRA `(.L_x_10) ;  /* 0xfffffff800547947 */ /* 0x000fec000383ffff */
.L_x_11:
[----:B------:R-:W-:-:S00]  /*1250*/  BRA `(.L_x_11) ;  /* 0xfffffffc00fc7947 */ /* 0x000fc0000383ffff */
[----:B------:R-:W-:-:S00]  /*1260*/  NOP ;  /* 0x0000000000007918 */ /* 0x000fc00000000000 */
        /* <DEDUP_REMOVED lines=9> */
.L_x_421:


//--------------------- .text._ZN2ot11ComputeBetaEPKfPKiS3_S3_iiPiPf --------------------------
	.section	.text._ZN2ot11ComputeBetaEPKfPKiS3_S3_iiPiPf,"ax",@progbits
	.align	128
        .global         _ZN2ot11ComputeBetaEPKfPKiS3_S3_iiPiPf
        .type           _ZN2ot11ComputeBetaEPKfPKiS3_S3_iiPiPf,@function
        .size           _ZN2ot11ComputeBetaEPKfPKiS3_S3_iiPiPf,(.L_x_422 - _ZN2ot11ComputeBetaEPKfPKiS3_S3_iiPiPf)
        .other          _ZN2ot11ComputeBetaEPKfPKiS3_S3_iiPiPf,@"STO_CUDA_ENTRY STV_DEFAULT"
_ZN2ot11ComputeBetaEPKfPKiS3_S3_iiPiPf:
.text._ZN2ot11ComputeBetaEPKfPKiS3_S3_iiPiPf:
[----:B------:R-:W-:Y:S01]  /*0000*/  LDC R1, c[0x0][0x37c] ;  /* 0x0000df00ff017b82 */ /* 0x000fe20000000800 */
[----:B------:R-:W0:Y:S07]  /*0010*/  S2R R8, SR_CTAID.Z ;  /* 0x0000000000087919 */ /* 0x000e2e0000002700 */
[----:B------:R-:W0:Y:S01]  /*0020*/  LDC.64 R2, c[0x0][0x388] ;  /* 0x0000e200ff027b82 */ /* 0x000e220000000a00 */
[----:B------:R-:W1:Y:S07]  /*0030*/  LDCU.64 UR6, c[0x0][0x358] ;  /* 0x00006b00ff0677ac */ /* 0x000e6e0008000a00 */
[----:B------:R-:W2:Y:S01]  /*0040*/  LDC.64 R4, c[0x0][0x390] ;  /* 0x0000e400ff047b82 */ /* 0x000ea20000000a00 */
[----:B0-----:R-:W-:-:S04]  /*0050*/  IMAD.WIDE.U32 R2, R8, 0x4, R2 ;  /* 0x0000000408027825 */ /* 0x001fc800078e0002 */
[----:B--2---:R-:W-:Y:S01]  /*0060*/  IMAD.WIDE.U32 R4, R8, 0x4, R4 ;  /* 0x0000000408047825 */ /* 0x004fe200078e0004 */
[----:B-1----:R-:W2:Y:S04]  /*0070*/  LDG.E R16, desc[UR6][R2.64] ;  /* 0x0000000602107981 */ /* 0x002ea8000c1e1900 */
[----:B------:R-:W3:Y:S01]  /*0080*/  LDG.E R19, desc[UR6][R4.64] ;  /* 0x0000000604137981 */ /* 0x000ee2000c1e1900 */
[----:B------:R-:W0:Y:S01]  /*0090*/  LDC R21, c[0x0][0x360] ;  /* 0x0000d800ff157b82 */ /* 0x000e220000000800 */
[----:B------:R-:W0:Y:S01]  /*00a0*/  S2R R18, SR_CTAID.X ;  /* 0x0000000000127919 */ /* 0x000e220000002500 */
[----:B------:R-:W1:Y:S06]  /*00b0*/  S2R R0, SR_TID.X ;  /* 0x0000000000007919 */ /* 0x000e6c0000002100 */
[----:B------:R-:W4:Y:S02]  /*00c0*/  S2UR UR5, SR_CTAID.Y ;  /* 0x00000000000579c3 */ /* 0x000f240000002600 */
[----:B----4-:R-:W-:Y:S01]  /*00d0*/  ULOP3.LUT UR4, URZ, UR5, URZ, 0x33, !UPT ;  /* 0x00000005ff047292 */ /* 0x010fe2000f8e33ff */
[----:B0-----:R-:W-:-:S05]  /*00e0*/  IMAD R21, R21, R18, RZ ;  /* 0x0000001215157224 */ /* 0x001fca00078e02ff */
[----:B-1----:R-:W-:-:S04]  /*00f0*/  IADD3 R15, PT, PT, R21, R0, RZ ;  /* 0x00000000150f7210 */ /* 0x002fc80007ffe0ff */
[----:B--2---:R-:W-:Y:S02]  /*0100*/  IADD3 R20, PT, PT, R16, -0x2, -R15 ;  /* 0xfffffffe10147810 */ /* 0x004fe40007ffe80f */
[----:B---3--:R-:W-:-:S04]  /*0110*/  IADD3 R17, PT, PT, R19, UR4, RZ ;  /* 0x0000000413117c10 */ /* 0x008fc8000fffe0ff */
[----:B------:R-:W-:-:S04]  /*0120*/  LOP3.LUT R2, R20, R17, RZ, 0xfc, !PT ;  /* 0x0000001114027212 */ /* 0x000fc800078efcff */
[----:B------:R-:W-:-:S13]  /*0130*/  ISETP.GE.AND P0, PT, R2, RZ, PT ;  /* 0x000000ff0200720c */ /* 0x000fda0003f06270 */
[----:B------:R-:W-:Y:S05]  /*0140*/  @!P0 EXIT ;  /* 0x000000000000894d */ /* 0x000fea0003800000 */
[----:B------:R-:W0:Y:S01]  /*0150*/  LDC.64 R4, c[0x0][0x398] ;  /* 0x0000e600ff047b82 */ /* 0x000e220000000a00 */
[----:B------:R-:W-:Y:S01]  /*0160*/  IADD3 R23, PT, PT, R19, 0x1, RZ ;  /* 0x0000000113177810 */ /* 0x000fe20007ffe0ff */
[----:B------:R-:W1:Y:S01]  /*0170*/  LDCU.64 UR8, c[0x0][0x380] ;  /* 0x00007000ff0877ac */ /* 0x000e620008000a00 */
[----:B------:R-:W-:Y:S01]  /*0180*/  LOP3.LUT P1, RZ, R15, UR5, RZ, 0xfc, !PT ;  /* 0x000000050fff7c12 */ /* 0x000fe2000f82fcff */
[----:B------:R-:W2:Y:S04]  /*0190*/  LDCU UR4, c[0x0][0x3a4] ;  /* 0x00007480ff0477ac */ /* 0x000ea80008000800 */
[----:B------:R-:W3:Y:S01]  /*01a0*/  LDC.64 R12, c[0x0][0x3a8] ;  /* 0x0000ea00ff0c7b82 */ /* 0x000ee20000000a00 */
[----:B0-----:R-:W-:-:S05]  /*01b0*/  IMAD.WIDE.U32 R4, R8, 0x4, R4 ;  /* 0x0000000408047825 */ /* 0x001fca00078e0004 */
[----:B------:R-:W4:Y:S01]  /*01c0*/  LDG.E R11, desc[UR6][R4.64] ;  /* 0x00000006040b7981 */ /* 0x000f22000c1e1900 */
[----:B------:R-:W-:Y:S01]  /*01d0*/  IMAD R9, R23, R20, RZ ;  /* 0x0000001417097224 */ /* 0x000fe200078e02ff */
[----:B------:R-:W-:-:S04]  /*01e0*/  @!P1 SHF.L.U32 R25, R19, 0x1, RZ ;  /* 0x0000000113199819 */ /* 0x000fc800000006ff */
[----:B------:R-:W-:-:S04]  /*01f0*/  SHF.L.U32 R3, R9, 0x1, RZ ;  /* 0x0000000109037819 */ /* 0x000fc800000006ff */
[----:B------:R-:W-:Y:S02]  /*0200*/  SHF.R.S32.HI R7, RZ, 0x1f, R3 ;  /* 0x0000001fff077819 */ /* 0x000fe40000011403 */
[----:B----4-:R-:W-:-:S04]  /*0210*/  SHF.L.U32 R2, R11, 0x1, RZ ;  /* 0x000000010b027819 */ /* 0x010fc800000006ff */
[----:B------:R-:W-:-:S04]  /*0220*/  IADD3 R3, P0, PT, R2, R3, RZ ;  /* 0x0000000302037210 */ /* 0x000fc80007f1e0ff */
[----:B------:R-:W-:Y:S02]  /*0230*/  LEA.HI.X.SX32 R6, R2, R7, 0x1, P0 ;  /* 0x0000000702067211 */ /* 0x000fe400000f0eff */
[----:B-1----:R-:W-:-:S04]  /*0240*/  LEA R2, P0, R3, UR8, 0x2 ;  /* 0x0000000803027c11 */ /* 0x002fc8000f8010ff */
[----:B------:R-:W-:Y:S02]  /*0250*/  LEA.HI.X R3, R3, UR9, R6, 0x2, P0 ;  /* 0x0000000903037c11 */ /* 0x000fe400080f1406 */
[----:B------:R-:W0:Y:S01]  /*0260*/  LDC.64 R6, c[0x0][0x3b0] ;  /* 0x0000ec00ff067b82 */ /* 0x000e220000000a00 */
[----:B------:R-:W-:-:S04]  /*0270*/  IMAD.WIDE R4, R23, 0x8, R2 ;  /* 0x0000000817047825 */ /* 0x000fc800078e0202 */
[----:B------:R-:W-:-:S06]  /*0280*/  @!P1 IMAD.WIDE R24, R25, 0x4, R4 ;  /* 0x0000000419189825 */ /* 0x000fcc00078e0204 */
[----:B------:R-:W4:Y:S01]  /*0290*/  @!P1 LDG.E R25, desc[UR6][R24.64] ;  /* 0x0000000618199981 */ /* 0x000f22000c1e1900 */
[----:B--2---:R-:W-:Y:S01]  /*02a0*/  IMAD R10, R8, UR4, RZ ;  /* 0x00000004080a7c24 */ /* 0x004fe2000f8e02ff */
[----:B------:R-:W-:-:S04]  /*02b0*/  ISETP.NE.AND P2, PT, R18, RZ, PT ;  /* 0x000000ff1200720c */ /* 0x000fc80003f45270 */
[----:B------:R-:W-:Y:S01]  /*02c0*/  IADD3 R14, P0, PT, R10, UR5, RZ ;  /* 0x000000050a0e7c10 */ /* 0x000fe2000ff1e0ff */
[----:B0-----:R-:W-:-:S03]  /*02d0*/  IMAD.WIDE R6, R11, 0x4, R6 ;  /* 0x000000040b067825 */ /* 0x001fc600078e0206 */
[----:B------:R-:W-:Y:S02]  /*02e0*/  LEA.HI.X.SX32 R22, R10, RZ, 0x1, P0 ;  /* 0x000000ff0a167211 */ /* 0x000fe400000f0eff */
[C---:B---3--:R-:W-:Y:S02]  /*02f0*/  LEA R12, P3, R14.reuse, R12, 0x2 ;  /* 0x0000000c0e0c7211 */ /* 0x048fe400078610ff */
[----:B------:R-:W-:Y:S01]  /*0300*/  ISETP.NE.AND P0, PT, R15, RZ, PT ;  /* 0x000000ff0f00720c */ /* 0x000fe20003f05270 */
[----:B------:R-:W-:Y:S01]  /*0310*/  IMAD.WIDE R8, R9, 0x4, R6 ;  /* 0x0000000409087825 */ /* 0x000fe200078e0206 */
[----:B------:R-:W-:-:S03]  /*0320*/  LEA.HI.X R13, R14, R13, R22, 0x2, P3 ;  /* 0x0000000d0e0d7211 */ /* 0x000fc600018f1416 */
[----:B------:R-:W-:-:S04]  /*0330*/  IMAD.WIDE R10, R23, 0x4, R8 ;  /* 0x00000004170a7825 */ /* 0x000fc800078e0208 */
[----:B------:R-:W-:-:S05]  /*0340*/  @!P1 IMAD.WIDE R14, R19, 0x4, R10 ;  /* 0x00000004130e9825 */ /* 0x000fca00078e020a */
[----:B----4-:R0:W-:Y:S01]  /*0350*/  @!P1 STG.E desc[UR6][R14.64], R25 ;  /* 0x000000190e009986 */ /* 0x0101e2000c101906 */
[----:B------:R-:W-:Y:S05]  /*0360*/  @!P2 BRA `(.L_x_12) ;  /* 0x000000000018a947 */ /* 0x000fea0003800000 */
[----:B------:R-:W-:Y:S01]  /*0370*/  BSSY B0, `(.L_x_12) ;  /* 0x0000005000007945 */ /* 0x000fe20003800000 */
.L_x_13:
[----:B------:R-:W-:Y:S05]  /*0380*/  YIELD ;  /* 0x0000000000007946 */ /* 0x000fea0003800000 */
[----:B0-----:R-:W2:Y:S02]  /*0390*/  ATOMG.E.OR.STRONG.GPU PT, R15, desc[UR6][R12.64], RZ ;  /* 0x800000ff0c0f79a8 */ /* 0x001ea4000b1ef106 */
[----:B--2---:R-:W-:-:S13]  /*03a0*/  ISETP.GE.U32.AND P1, PT, R15, R18, PT ;  /* 0x000000120f00720c */ /* 0x004fda0003f26070 */
[----:B------:R-:W-:Y:S05]  /*03b0*/  @!P1 BRA `(.L_x_13) ;  /* 0xfffffffc00f09947 */ /* 0x000fea000383ffff */
[----:B------:R-:W-:Y:S05]  /*03c0*/  BSYNC B0 ;  /* 0x0000000000007941 */ /* 0x000fea0003800000 */
.L_x_12:
[----:B------:R-:W-:-:S09]  /*03d0*/  UISETP.NE.AND UP0, UPT, UR5, URZ, UPT ;  /* 0x000000ff0500728c */ /* 0x000fd2000bf05270 */
[----:B------:R-:W-:Y:S05]  /*03e0*/  BRA.U !UP0, `(.L_x_14) ;  /* 0x0000000108187547 */ /* 0x000fea000b800000 */
[----:B------:R-:W-:Y:S01]  /*03f0*/  BSSY B0, `(.L_x_14) ;  /* 0x0000005000007945 */ /* 0x000fe20003800000 */
.L_x_15:
[----:B------:R-:W-:Y:S05]  /*0400*/  YIELD ;  /* 0x0000000000007946 */ /* 0x000fea0003800000 */
[----:B0-----:R-:W2:Y:S02]  /*0410*/  ATOMG.E.OR.STRONG.GPU PT, R15, desc[UR6][R12.64+-0x4], RZ ;  /* 0xfffffcff0c0f79a8 */ /* 0x001ea4000b1ef106 */
[----:B--2---:R-:W-:-:S13]  /*0420*/  ISETP.GT.U32.AND P1, PT, R15, R18, PT ;  /* 0x000000120f00720c */ /* 0x004fda0003f24070 */
[----:B------:R-:W-:Y:S05]  /*0430*/  @!P1 BRA `(.L_x_15) ;  /* 0xfffffffc00f09947 */ /* 0x000fea000383ffff */
[----:B------:R-:W-:Y:S05]  /*0440*/  BSYNC B0 ;  /* 0x0000000000007941 */ /* 0x000fea0003800000 */
.L_x_14:
[----:B------:R-:W-:Y:S04]  /*0450*/  BSSY.RECONVERGENT B0, `(.L_x_16) ;  /* 0x000000b000007945 */ /* 0x000fe80003800200 */
[----:B------:R-:W-:Y:S05]  /*0460*/  @P0 BRA `(.L_x_17) ;  /* 0x0000000000240947 */ /* 0x000fea0003800000 */
[----:B0-----:R-:W-:Y:S02]  /*0470*/  SHF.L.U32 R25, R17, 0x1, RZ ;  /* 0x0000000111197819 */ /* 0x001fe400000006ff */
[----:B------:R-:W-:-:S03]  /*0480*/  IADD3 R15, PT, PT, R19, -UR5, RZ ;  /* 0x80000005130f7c10 */ /* 0x000fc6000fffe0ff */
[----:B------:R-:W-:-:S04]  /*0490*/  IMAD.WIDE.U32 R4, R25, 0x4, R4 ;  /* 0x0000000419047825 */ /* 0x000fc800078e0004 */
[--C-:B------:R-:W-:Y:S02]  /*04a0*/  IMAD.WIDE R14, R15, 0x4, R10.reuse ;  /* 0x000000040f0e7825 */ /* 0x100fe400078e020a */
[----:B------:R-:W2:Y:S04]  /*04b0*/  LDG.E R5, desc[UR6][R4.64+0x4] ;  /* 0x0000040604057981 */ /* 0x000ea8000c1e1900 */
[----:B------:R-:W2:Y:S01]  /*04c0*/  LDG.E R14, desc[UR6][R14.64] ;  /* 0x000000060e0e7981 */ /* 0x000ea2000c1e1900 */
[----:B------:R-:W-:-:S04]  /*04d0*/  IMAD.WIDE.U32 R10, R17, 0x4, R10 ;  /* 0x00000004110a7825 */ /* 0x000fc800078e000a */
[----:B--2---:R-:W-:-:S05]  /*04e0*/  FADD R25, R14, R5 ;  /* 0x000000050e197221 */ /* 0x004fca0000000000 */
[----:B------:R1:W-:Y:S02]  /*04f0*/  STG.E desc[UR6][R10.64], R25 ;  /* 0x000000190a007986 */ /* 0x0003e4000c101906 */
.L_x_17:
[----:B------:R-:W-:Y:S05]  /*0500*/  BSYNC.RECONVERGENT B0 ;  /* 0x0000000000007941 */ /* 0x000fea0003800200 */
.L_x_16:
[----:B------:R-:W-:Y:S01]  /*0510*/  UISETP.NE.AND UP0, UPT, UR5, URZ, UPT ;  /* 0x000000ff0500728c */ /* 0x000fe2000bf05270 */
[----:B------:R-:W-:-:S08]  /*0520*/  SHF.R.S32.HI R4, RZ, 0x1f, R19 ;  /* 0x0000001fff047819 */ /* 0x000fd00000011413 */
[----:B------:R-:W-:Y:S05]  /*0530*/  BRA.U UP0, `(.L_x_18) ;  /* 0x0000000100807547 */ /* 0x000fea000b800000 */
[----:B-1----:R-:W-:-:S05]  /*0540*/  SHF.L.U32 R11, R19, 0x1, RZ ;  /* 0x00000001130b7819 */ /* 0x002fca00000006ff */
[----:B------:R-:W-:-:S05]  /*0550*/  IMAD.WIDE R10, R11, 0x4, R2 ;  /* 0x000000040b0a7825 */ /* 0x000fca00078e0202 */
[----:B------:R1:W5:Y:S01]  /*0560*/  LDG.E R5, desc[UR6][R10.64] ;  /* 0x000000060a057981 */ /* 0x000362000c1e1900 */
[----:B------:R-:W-:-:S03]  /*0570*/  UMOV UR4, 0xffffffff ;  /* 0xffffffff00047882 */ /* 0x000fc60000000000 */
[----:B------:R-:W-:Y:S05]  /*0580*/  BRA.DIV UR4, `(.L_x_19) ;  /* 0x0000007204b47947 */ /* 0x000fea000b800000 */
[----:B-1---5:R-:W1:Y:S01]  /*0590*/  SHFL.UP PT, R10, R5, 0x1, RZ ;  /* 0x04200000050a7989 */ /* 0x022e6200000e00ff */
[----:B------:R-:W-:-:S13]  /*05a0*/  ISETP.NE.AND P0, PT, R0, RZ, PT ;  /* 0x000000ff0000720c */ /* 0x000fda0003f05270 */
[----:B-1----:R-:W-:Y:S01]  /*05b0*/  @P0 FADD R5, R5, R10 ;  /* 0x0000000a05050221 */ /* 0x002fe20000000000 */
[----:B------:R-:W-:-:S04]  /*05c0*/  ISETP.GE.U32.AND P0, PT, R0, 0x2, PT ;  /* 0x000000020000780c */ /* 0x000fc80003f06070 */
[----:B------:R-:W1:Y:S09]  /*05d0*/  SHFL.UP PT, R10, R5, 0x2, RZ ;  /* 0x04400000050a7989 */ /* 0x000e7200000e00ff */
[----:B-1----:R-:W-:Y:S01]  /*05e0*/  @P0 FADD R5, R5, R10 ;  /* 0x0000000a05050221 */ /* 0x002fe20000000000 */
[----:B------:R-:W-:-:S04]  /*05f0*/  ISETP.GE.U32.AND P0, PT, R0, 0x4, PT ;  /* 0x000000040000780c */ /* 0x000fc80003f06070 */
[----:B------:R-:W1:Y:S09]  /*0600*/  SHFL.UP PT, R10, R5, 0x4, RZ ;  /* 0x04800000050a7989 */ /* 0x000e7200000e00ff */
[----:B-1----:R-:W-:Y:S01]  /*0610*/  @P0 FADD R5, R5, R10 ;  /* 0x0000000a05050221 */ /* 0x002fe20000000000 */
[----:B------:R-:W-:-:S04]  /*0620*/  ISETP.GE.U32.AND P0, PT, R0, 0x8, PT ;  /* 0x000000080000780c */ /* 0x000fc80003f06070 */
[----:B------:R-:W1:Y:S09]  /*0630*/  SHFL.UP PT, R10, R5, 0x8, RZ ;  /* 0x05000000050a7989 */ /* 0x000e7200000e00ff */
[----:B-1----:R-:W-:-:S05]  /*0640*/  @P0 FADD R5, R5, R10 ;  /* 0x0000000a05050221 */ /* 0x002fca0000000000 */
[----:B------:R1:W2:Y:S02]  /*0650*/  SHFL.UP PT, R18, R5, 0x10, RZ ;  /* 0x0600000005127989 */ /* 0x0002a400000e00ff */
.L_x_121:
[----:B------:R-:W-:-:S04]  /*0660*/  LOP3.LUT R21, RZ, R21, RZ, 0x33, !PT ;  /* 0x00000015ff157212 */ /* 0x000fc800078e33ff */
[----:B------:R-:W-:-:S05]  /*0670*/  IADD3 R16, PT, PT, R16, R21, RZ ;  /* 0x0000001510107210 */ /* 0x000fca0007ffe0ff */
[----:B------:R-:W-:-:S05]  /*0680*/  IMAD R16, R23, R16, RZ ;  /* 0x0000001017107224 */ /* 0x000fca00078e02ff */
[----:B------:R-:W-:-:S04]  /*0690*/  IADD3 R11, P0, PT, R16, R19, RZ ;  /* 0x00000013100b7210 */ /* 0x000fc80007f1e0ff */
[----:B------:R-:W-:Y:S02]  /*06a0*/  IADD3.X R10, PT, PT, RZ, R4, RZ, P0, !PT ;  /* 0x00000004ff0a7210 */ /* 0x000fe400007fe4ff */
[----:B0-----:R-:W-:-:S04]  /*06b0*/  LEA R14, P0, R11, R6, 0x2 ;  /* 0x000000060b0e7211 */ /* 0x001fc800078010ff */
[----:B------:R-:W-:-:S05]  /*06c0*/  LEA.HI.X R15, R11, R7, R10, 0x2, P0 ;  /* 0x000000070b0f7211 */ /* 0x000fca00000f140a */
[----:B------:R-:W3:Y:S01]  /*06d0*/  LDG.E R14, desc[UR6][R14.64] ;  /* 0x000000060e0e7981 */ /* 0x000ee2000c1e1900 */
[----:B------:R-:W-:Y:S02]  /*06e0*/  ISETP.GE.U32.AND P0, PT, R0, 0x10, PT ;  /* 0x000000100000780c */ /* 0x000fe40003f06070 */
[----:B------:R-:W-:-:S04]  /*06f0*/  LEA R10, P1, R19, R8, 0x2 ;  /* 0x00000008130a7211 */ /* 0x000fc800078210ff */
[----:B------:R-:W-:-:S07]  /*0700*/  LEA.HI.X R11, R19, R9, R4, 0x2, P1 ;  /* 0x00000009130b7211 */ /* 0x000fce00008f1404 */
[----:B-12---:R-:W-:-:S04]  /*0710*/  @P0 FADD R5, R5, R18 ;  /* 0x0000001205050221 */ /* 0x006fc80000000000 */
[----:B---3--:R-:W-:-:S05]  /*0720*/  FADD R5, R5, R14 ;  /* 0x0000000e05057221 */ /* 0x008fca0000000000 */
[----:B------:R2:W-:Y:S02]  /*0730*/  STG.E desc[UR6][R10.64], R5 ;  /* 0x000000050a007986 */ /* 0x0005e4000c101906 */
.L_x_18:
[----:B------:R-:W-:Y:S02]  /*0740*/  IADD3 R20, PT, PT, R20, R0, RZ ;  /* 0x0000000014147210 */ /* 0x000fe40007ffe0ff */
[----:B0-----:R-:W-:Y:S02]  /*0750*/  IADD3 R15, PT, PT, R19, -UR5, RZ ;  /* 0x80000005130f7c10 */ /* 0x001fe4000fffe0ff */
[----:B-12---:R-:W-:Y:S01]  /*0760*/  SHF.L.U32 R11, R17, 0x1, RZ ;  /* 0x00000001110b7819 */ /* 0x006fe200000006ff */
[----:B------:R-:W-:Y:S02]  /*0770*/  IMAD R20, R23, R20, R23 ;  /* 0x0000001417147224 */ /* 0x000fe400078e0217 */
[----:B------:R-:W-:-:S03]  /*0780*/  IMAD.WIDE R14, R15, 0x4, R8 ;  /* 0x000000040f0e7825 */ /* 0x000fc600078e0208 */
[----:B------:R-:W-:Y:S01]  /*0790*/  IADD3 R5, P0, PT, R17, R20, RZ ;  /* 0x0000001411057210 */ /* 0x000fe20007f1e0ff */
[----:B------:R-:W-:Y:S02]  /*07a0*/  IMAD.WIDE.U32 R10, R11, 0x4, R2 ;  /* 0x000000040b0a7825 */ /* 0x000fe400078e0002 */
[----:B------:R-:W2:Y:S01]  /*07b0*/  LDG.E R14, desc[UR6][R14.64] ;  /* 0x000000060e0e7981 */ /* 0x000ea2000c1e1900 */
[----:B------:R-:W-:Y:S02]  /*07c0*/  IADD3.X R4, PT, PT, RZ, RZ, RZ, P0, !PT ;  /* 0x000000ffff047210 */ /* 0x000fe400007fe4ff */
[C---:B------:R-:W-:Y:S01]  /*07d0*/  LEA R6, P0, R5.reuse, R6, 0x2 ;  /* 0x0000000605067211 */ /* 0x040fe200078010ff */
[----:B------:R-:W3:Y:S03]  /*07e0*/  LDG.E R2, desc[UR6][R10.64] ;  /* 0x000000060a027981 */ /* 0x000ee6000c1e1900 */
[----:B------:R-:W-:Y:S01]  /*07f0*/  LEA.HI.X R7, R5, R7, R4, 0x2, P0 ;  /* 0x0000000705077211 */ /* 0x000fe200000f1404 */
[----:B------:R-:W2:Y:S05]  /*0800*/  LDG.E R3, desc[UR6][R10.64+0x4] ;  /* 0x000004060a037981 */ /* 0x000eaa000c1e1900 */
[----:B------:R-:W3:Y:S01]  /*0810*/  LDG.E R7, desc[UR6][R6.64] ;  /* 0x0000000606077981 */ /* 0x000ee2000c1e1900 */
[----:B------:R-:W-:Y:S01]  /*0820*/  BSSY.RECONVERGENT B0, `(.L_x_20) ;  /* 0x0000031000007945 */ /* 0x000fe20003800200 */
[----:B--2---:R-:W-:Y:S01]  /*0830*/  FADD R3, R3, R14 ;  /* 0x0000000e03037221 */ /* 0x004fe20000000000 */
[----:B---3--:R-:W-:-:S05]  /*0840*/  FADD R4, R2, R7 ;  /* 0x0000000702047221 */ /* 0x008fca0000000000 */
[C---:B------:R-:W-:Y:S01]  /*0850*/  FSETP.GEU.AND P0, PT, R4.reuse, R3, PT ;  /* 0x000000030400720b */ /* 0x040fe20003f0e000 */
[----:B------:R-:W-:-:S12]  /*0860*/  FADD R5, R4, -R3 ;  /* 0x8000000304057221 */ /* 0x000fd80000000000 */
[----:B------:R-:W-:-:S04]  /*0870*/  @P0 FADD R5, -R4, R3 ;  /* 0x0000000304050221 */ /* 0x000fc80000000100 */
[----:B------:R-:W-:-:S05]  /*0880*/  FADD R16, R5, -R5 ;  /* 0x8000000505107221 */ /* 0x000fca0000000000 */
[----:B------:R-:W-:Y:S02]  /*0890*/  FSETP.NEU.AND P1, PT, R16, RZ, PT ;  /* 0x000000ff1000720b */ /* 0x000fe40003f2d000 */
[----:B------:R-:W-:-:S11]  /*08a0*/  FSEL R4, R3, R4, !P0 ;  /* 0x0000000403047208 */ /* 0x000fd60004000000 */
[----:B------:R-:W-:Y:S05]  /*08b0*/  @P1 BRA `(.L_x_21) ;  /* 0x00000000009c1947 */ /* 0x000fea0003800000 */
[----:B------:R-:W-:Y:S01]  /*08c0*/  HFMA2 R6, -RZ, RZ, 0.96630859375, -0.0022525787353515625 ;  /* 0x3bbb989dff067431 */ /* 0x000fe200000001ff */
[----:B------:R-:W-:Y:S01]  /*08d0*/  MOV R7, 0x437c0000 ;  /* 0x437c000000077802 */ /* 0x000fe20000000f00 */
[----:B------:R-:W-:Y:S01]  /*08e0*/  HFMA2 R14, -RZ, RZ, 1.625, 0 ;  /* 0x3e800000ff0e7431 */ /* 0x000fe200000001ff */
[----:B------:R-:W-:Y:S02]  /*08f0*/  MOV R16, 0x3d39bf78 ;  /* 0x3d39bf7800107802 */ /* 0x000fe40000000f00 */
[----:B------:R-:W-:-:S04]  /*0900*/  FFMA.SAT R6, R5, R6, 0.5 ;  /* 0x3f00000005067423 */ /* 0x000fc80000002006 */
[----:B------:R-:W-:-:S04]  /*0910*/  FFMA.RM R6, R6, R7, 12582913 ;  /* 0x4b40000106067423 */ /* 0x000fc80000004007 */
[----:B------:R-:W-:-:S04]  /*0920*/  FADD R10, R6, -12583039 ;  /* 0xcb40007f060a7421 */ /* 0x000fc80000000000 */
[----:B------:R-:W-:-:S04]  /*0930*/  FFMA R10, R5, 1.4426950216293334961, -R10 ;  /* 0x3fb8aa3b050a7823 */ /* 0x000fc8000000080a */
[----:B------:R-:W-:Y:S01]  /*0940*/  FFMA R10, R5, 1.925963033500011079e-08, R10 ;  /* 0x32a57060050a7823 */ /* 0x000fe2000000000a */
[----:B------:R-:W-:-:S05]  /*0950*/  SHF.L.U32 R5, R6, 0x17, RZ ;  /* 0x0000001706057819 */ /* 0x000fca00000006ff */
[----:B------:R-:W0:Y:S02]  /*0960*/  MUFU.EX2 R10, R10 ;  /* 0x0000000a000a7308 */ /* 0x000e240000000800 */
[----:B0-----:R-:W-:-:S04]  /*0970*/  FMUL R5, R5, R10 ;  /* 0x0000000a05057220 */ /* 0x001fc80000400000 */
[C---:B------:R-:W-:Y:S01]  /*0980*/  FADD.RZ R6, R5.reuse, 1 ;  /* 0x3f80000005067421 */ /* 0x040fe2000000c000 */
[----:B------:R-:W-:-:S04]  /*0990*/  ISETP.GE.U32.AND P0, PT, R5, 0x7f800000, PT ;  /* 0x7f8000000500780c */ /* 0x000fc80003f06070 */
[----:B------:R-:W-:Y:S02]  /*09a0*/  IADD3 R6, PT, PT, R6, -0x3f400000, RZ ;  /* 0xc0c0000006067810 */ /* 0x000fe40007ffe0ff */
[----:B------:R-:W-:Y:S02]  /*09b0*/  ISETP.GT.AND P1, PT, R5, -0x40800000, P0 ;  /* 0xbf8000000500780c */ /* 0x000fe40000724270 */
[----:B------:R-:W-:-:S04]  /*09c0*/  LOP3.LUT R6, R6, 0xff800000, RZ, 0xc0, !PT ;  /* 0xff80000006067812 */ /* 0x000fc800078ec0ff */
[----:B------:R-:W-:Y:S02]  /*09d0*/  IADD3 R11, PT, PT, -R6, 0x40800000, RZ ;  /* 0x40800000060b7810 */ /* 0x000fe40007ffe1ff */
[-C--:B------:R-:W-:Y:S02]  /*09e0*/  IADD3 R7, PT, PT, R5, -R6.reuse, RZ ;  /* 0x8000000605077210 */ /* 0x080fe40007ffe0ff */
[----:B------:R-:W-:Y:S01]  /*09f0*/  I2FP.F32.S32 R6, R6 ;  /* 0x0000000600067245 */ /* 0x000fe20000201400 */
[----:B------:R-:W-:-:S04]  /*0a00*/  FFMA R14, R11, R14, -1 ;  /* 0xbf8000000b0e7423 */ /* 0x000fc8000000000e */
[----:B------:R-:W-:Y:S01]  /*0a10*/  FADD R7, R7, R14 ;  /* 0x0000000e07077221 */ /* 0x000fe20000000000 */
[----:B------:R-:W-:-:S03]  /*0a20*/  FMUL R6, R6, 1.1920928955078125e-07 ;  /* 0x3400000006067820 */ /* 0x000fc60000400000 */
[----:B------:R-:W-:-:S04]  /*0a30*/  FFMA R10, R7, -R16, 0.10546888411045074463 ;  /* 0x3dd80012070a7423 */ /* 0x000fc80000000810 */
[----:B------:R-:W-:-:S04]  /*0a40*/  FFMA R10, R7, R10, -0.13229703903198242188 ;  /* 0xbe0778e0070a7423 */ /* 0x000fc8000000000a */
[----:B------:R-:W-:-:S04]  /*0a50*/  FFMA R10, R7, R10, 0.14491446316242218018 ;  /* 0x3e146475070a7423 */ /* 0x000fc8000000000a */
[----:B------:R-:W-:-:S04]  /*0a60*/  FFMA R10, R7, R10, -0.16641564667224884033 ;  /* 0xbe2a68dd070a7423 */ /* 0x000fc8000000000a */
[----:B------:R-:W-:-:S04]  /*0a70*/  FFMA R10, R7, R10, 0.19988867640495300293 ;  /* 0x3e4caf9e070a7423 */ /* 0x000fc8000000000a */
[----:B------:R-:W-:-:S04]  /*0a80*/  FFMA R10, R7, R10, -0.25000196695327758789 ;  /* 0xbe800042070a7423 */ /* 0x000fc8000000000a */
[----:B------:R-:W-:-:S04]  /*0a90*/  FFMA R10, R7, R10, 0.33333510160446166992 ;  /* 0x3eaaaae6070a7423 */ /* 0x000fc8000000000a */
[----:B------:R-:W-:-:S04]  /*0aa0*/  FFMA R10, R7, R10, -0.5 ;  /* 0xbf000000070a7423 */ /* 0x000fc8000000000a */
[----:B------:R-:W-:-:S04]  /*0ab0*/  FMUL R10, R7, R10 ;  /* 0x0000000a070a7220 */ /* 0x000fc80000400000 */
[----:B------:R-:W-:Y:S01]  /*0ac0*/  FFMA R7, R7, R10, R7 ;  /* 0x0000000a07077223 */ /* 0x000fe20000000007 */
[----:B------:R-:W-:-:S03]  /*0ad0*/  @P0 MOV R10, 0x7f800000 ;  /* 0x7f800000000a0802 */ /* 0x000fc60000000f00 */
[----:B------:R-:W-:Y:S02]  /*0ae0*/  FFMA R7, R6, 0.69314718246459960938, R7 ;  /* 0x3f31721806077823 */ /* 0x000fe40000000007 */
[C---:B------:R-:W-:Y:S01]  /*0af0*/  @P1 FFMA R7, R5.reuse, R10, +INF ;  /* 0x7f80000005071423 */ /* 0x040fe2000000000a */
[----:B------:R-:W-:-:S04]  /*0b00*/  @P0 FSETP.NEU.AND P1, PT, R5, RZ, PT ;  /* 0x000000ff0500020b */ /* 0x000fc80003f2d000 */
[----:B------:R-:W-:-:S05]  /*0b10*/  @P0 FSEL R7, R7, -RZ, P1 ;  /* 0x800000ff07070208 */ /* 0x000fca0000800000 */
[----:B------:R-:W-:-:S07]  /*0b20*/  FADD R4, R4, R7 ;  /* 0x0000000704047221 */ /* 0x000fce0000000000 */
.L_x_21:
[----:B------:R-:W-:Y:S05]  /*0b30*/  BSYNC.RECONVERGENT B0 ;  /* 0x0000000000007941 */ /* 0x000fea0003800200 */
.L_x_20:
[----:B------:R-:W-:-:S03]  /*0b40*/  UMOV UR4, 0xffffffff ;  /* 0xffffffff00047882 */ /* 0x000fc60000000000 */
[----:B------:R-:W-:Y:S05]  /*0b50*/  BRA.DIV UR4, `(.L_x_22) ;  /* 0x0000006e04d07947 */ /* 0x000fea000b800000 */
[----:B------:R0:W1:Y:S02]  /*0b60*/  SHFL.UP PT, R5, R4, 0x1, RZ ;  /* 0x0420000004057989 */ /* 0x00006400000e00ff */
.L_x_124:
[----:B------:R-:W-:Y:S01]  /*0b70*/  ISETP.NE.AND P0, PT, R0, 0x1, PT ;  /* 0x000000010000780c */ /* 0x000fe20003f05270 */
[----:B------:R-:W-:-:S12]  /*0b80*/  BSSY.RECONVERGENT B0, `(.L_x_23) ;  /* 0x0000033000007945 */ /* 0x000fd80003800200 */
[----:B------:R-:W-:Y:S05]  /*0b90*/  @P0 BRA `(.L_x_24) ;  /* 0x0000000000c40947 */ /* 0x000fea0003800000 */
[----:B01----:R-:W-:-:S04]  /*0ba0*/  FADD R4, R2, R5 ;  /* 0x0000000502047221 */ /* 0x003fc80000000000 */
[----:B------:R-:W-:Y:S01]  /*0bb0*/  FADD R7, -R3, R4 ;  /* 0x0000000403077221 */ /* 0x000fe20000000100 */
[----:B------:R-:W-:-:S13]  /*0bc0*/  FSETP.GEU.AND P0, PT, R4, R3, PT ;  /* 0x000000030400720b */ /* 0x000fda0003f0e000 */
[----:B------:R-:W-:-:S04]  /*0bd0*/  @P0 FADD R7, R3, -R4 ;  /* 0x8000000403070221 */ /* 0x000fc80000000000 */
[----:B------:R-:W-:-:S05]  /*0be0*/  FADD R5, R7, -R7 ;  /* 0x8000000707057221 */ /* 0x000fca0000000000 */
[----:B------:R-:W-:Y:S02]  /*0bf0*/  FSETP.NEU.AND P1, PT, R5, RZ, PT ;  /* 0x000000ff0500720b */ /* 0x000fe40003f2d000 */
[----:B------:R-:W-:-:S04]  /*0c00*/  FSEL R5, R3, R4, !P0 ;  /* 0x0000000403057208 */ /* 0x000fc80004000000 */
[----:B------:R-:W-:-:S07]  /*0c10*/  MOV R4, R5 ;  /* 0x0000000500047202 */ /* 0x000fce0000000f00 */
[----:B------:R-:W-:Y:S05]  /*0c20*/  @P1 BRA `(.L_x_24) ;  /* 0x0000000000a01947 */ /* 0x000fea0003800000 */
[----:B------:R-:W-:Y:S01]  /*0c30*/  HFMA2 R4, -RZ, RZ, 0.96630859375, -0.0022525787353515625 ;  /* 0x3bbb989dff047431 */ /* 0x000fe200000001ff */
[----:B------:R-:W-:Y:S01]  /*0c40*/  MOV R11, 0x437c0000 ;  /* 0x437c0000000b7802 */ /* 0x000fe20000000f00 */
[----:B------:R-:W-:Y:S01]  /*0c50*/  HFMA2 R14, -RZ, RZ, 1.625, 0 ;  /* 0x3e800000ff0e7431 */ /* 0x000fe200000001ff */
[----:B------:R-:W-:Y:S02]  /*0c60*/  MOV R15, 0x3d39bf78 ;  /* 0x3d39bf78000f7802 */ /* 0x000fe40000000f00 */
[----:B------:R-:W-:-:S04]  /*0c70*/  FFMA.SAT R4, R7, R4, 0.5 ;  /* 0x3f00000007047423 */ /* 0x000fc80000002004 */
[----:B------:R-:W-:-:S04]  /*0c80*/  FFMA.RM R4, R4, R11, 12582913 ;  /* 0x4b40000104047423 */ /* 0x000fc8000000400b */
[C---:B------:R-:W-:Y:S01]  /*0c90*/  FADD R6, R4.reuse, -12583039 ;  /* 0xcb40007f04067421 */ /* 0x040fe20000000000 */
[----:B------:R-:W-:-:S03]  /*0ca0*/  SHF.L.U32 R4, R4, 0x17, RZ ;  /* 0x0000001704047819 */ /* 0x000fc600000006ff */
[----:B------:R-:W-:-:S04]  /*0cb0*/  FFMA R6, R7, 1.4426950216293334961, -R6 ;  /* 0x3fb8aa3b07067823 */ /* 0x000fc80000000806 */
[----:B------:R-:W-:-:S04]  /*0cc0*/  FFMA R6, R7, 1.925963033500011079e-08, R6 ;  /* 0x32a5706007067823 */ /* 0x000fc80000000006 */
        /* <DEDUP_REMOVED lines=28> */
[----:B------:R-:W-:-:S05]  /*0e90*/  FADD R5, R5, R10 ;  /* 0x0000000a05057221 */ /* 0x000fca0000000000 */
[----:B------:R-:W-:-:S07]  /*0ea0*/  MOV R4, R5 ;  /* 0x0000000500047202 */ /* 0x000fce0000000f00 */
.L_x_24:
[----:B------:R-:W-:Y:S05]  /*0eb0*/  BSYNC.RECONVERGENT B0 ;  /* 0x0000000000007941 */ /* 0x000fea0003800200 */
.L_x_23:
[----:B------:R-:W-:-:S03]  /*0ec0*/  UMOV UR4, 0xffffffff ;  /* 0xffffffff00047882 */ /* 0x000fc60000000000 */
[----:B------:R-:W-:Y:S05]  /*0ed0*/  BRA.DIV UR4, `(.L_x_25) ;  /* 0x0000006e041c7947 */ /* 0x000fea000b800000 */
[----:B-1----:R-:W1:Y:S02]  /*0ee0*/  SHFL.UP PT, R5, R5, 0x1, RZ ;  /* 0x0420000005057989 */ /* 0x002e6400000e00ff */
.L_x_127:
        /* <DEDUP_REMOVED lines=52> */
.L_x_27:
[----:B------:R-:W-:Y:S05]  /*1230*/  BSYNC.RECONVERGENT B0 ;  /* 0x0000000000007941 */ /* 0x000fea0003800200 */
.L_x_26:
[----:B------:R-:W-:-:S03]  /*1240*/  UMOV UR4, 0xffffffff ;  /* 0xffffffff00047882 */ /* 0x000fc60000000000 */
[----:B------:R-:W-:Y:S05]  /*1250*/  BRA.DIV UR4, `(.L_x_28) ;  /* 0x0000006a04647947 */ /* 0x000fea000b800000 */
[----:B-1----:R-:W1:Y:S02]  /*1260*/  SHFL.UP PT, R5, R5, 0x1, RZ ;  /* 0x0420000005057989 */ /* 0x002e6400000e00ff */
.L_x_130:
        /* <DEDUP_REMOVED lines=52> */
.L_x_30:
[----:B------:R-:W-:Y:S05]  /*15b0*/  BSYNC.RECONVERGENT B0 ;  /* 0x0000000000007941 */ /* 0x000fea0003800200 */
.L_x_29:
[----:B------:R-:W-:-:S03]  /*15c0*/  UMOV UR4, 0xffffffff ;  /* 0xffffffff00047882 */ /* 0x000fc60000000000 */
[----:B------:R-:W-:Y:S05]  /*15d0*/  BRA.DIV UR4, `(.L_x_31) ;  /* 0x0000006604ac7947 */ /* 0x000fea000b800000 */
[----:B-1----:R-:W1:Y:S02]  /*15e0*/  SHFL.UP PT, R5, R5, 0x1, RZ ;  /* 0x0420000005057989 */ /* 0x002e6400000e00ff */
.L_x_133:
        /* <DEDUP_REMOVED lines=52> */
.L_x_33:
[----:B------:R-:W-:Y:S05]  /*1930*/  BSYNC.RECONVERGENT B0 ;  /* 0x0000000000007941 */ /* 0x000fea0003800200 */
.L_x_32:
[----:B------:R-:W-:-:S03]  /*1940*/  UMOV UR4, 0xffffffff ;  /* 0xffffffff00047882 */ /* 0x000fc60000000000 */
[----:B------:R-:W-:Y:S05]  /*1950*/  BRA.DIV UR4, `(.L_x_34) ;  /* 0x0000006204f47947 */ /* 0x000fea000b800000 */
[----:B-1----:R-:W1:Y:S02]  /*1960*/  SHFL.UP PT, R5, R5, 0x1, RZ ;  /* 0x0420000005057989 */ /* 0x002e6400000e00ff */
.L_x_136:
        /* <DEDUP_REMOVED lines=52> */
.L_x_36:
[----:B------:R-:W-:Y:S05]  /*1cb0*/  BSYNC.RECONVERGENT B0 ;  /* 0x0000000000007941 */ /* 0x000fea0003800200 */
.L_x_35:
[----:B------:R-:W-:-:S03]  /*1cc0*/  UMOV UR4, 0xffffffff ;  /* 0xffffffff00047882 */ /* 0x000fc60000000000 */
[----:B------:R-:W-:Y:S05]  /*1cd0*/  BRA.DIV UR4, `(.L_x_37) ;  /* 0x00000062043c7947 */ /* 0x000fea000b800000 */
[----:B-1----:R-:W1:Y:S02]  /*1ce0*/  SHFL.UP PT, R5, R5, 0x1, RZ ;  /* 0x0420000005057989 */ /* 0x002e6400000e00ff */
.L_x_139:
        /* <DEDUP_REMOVED lines=52> */
.L_x_39:
[----:B------:R-:W-:Y:S05]  /*2030*/  BSYNC.RECONVERGENT B0 ;  /* 0x0000000000007941 */ /* 0x000fea0003800200 */
.L_x_38:
[----:B------:R-:W-:-:S03]  /*2040*/  UMOV UR4, 0xffffffff ;  /* 0xffffffff00047882 */ /* 0x000fc60000000000 */
[----:B------:R-:W-:Y:S05]  /*2050*/  BRA.DIV UR4, `(.L_x_40) ;  /* 0x0000005e04847947 */ /* 0x000fea000b800000 */
[----:B-1----:R-:W1:Y:S02]  /*2060*/  SHFL.UP PT, R5, R5, 0x1, RZ ;  /* 0x0420000005057989 */ /* 0x002e6400000e00ff */
.L_x_142:
        /* <DEDUP_REMOVED lines=52> */
.L_x_42:
[----:B------:R-:W-:Y:S05]  /*23b0*/  BSYNC.RECONVERGENT B0 ;  /* 0x0000000000007941 */ /* 0x000fea0003800200 */
.L_x_41:
[----:B------:R-:W-:-:S03]  /*23c0*/  UMOV UR4, 0xffffffff ;  /* 0xffffffff00047882 */ /* 0x000fc60000000000 */
[----:B------:R-:W-:Y:S05]  /*23d0*/  BRA.DIV UR4, `(.L_x_43) ;  /* 0x0000005a04cc7947 */ /* 0x000fea000b800000 */
[----:B-1----:R-:W1:Y:S02]  /*23e0*/  SHFL.UP PT, R5, R5, 0x1, RZ ;  /* 0x0420000005057989 */ /* 0x002e6400000e00ff */
.L_x_145:
        /* <DEDUP_REMOVED lines=52> */
.L_x_45:
[----:B------:R-:W-:Y:S05]  /*2730*/  BSYNC.RECONVERGENT B0 ;  /* 0x0000000000007941 */ /* 0x000fea0003800200 */
.L_x_44:
[----:B------:R-:W-:-:S03]  /*2740*/  UMOV UR4, 0xffffffff ;  /* 0xffffffff00047882 */ /* 0x000fc60000000000 */
[----:B------:R-:W-:Y:S05]  /*2750*/  BRA.DIV UR4, `(.L_x_46) ;  /* 0x0000005a04147947 */ /* 0x000fea000b800000 */
[----:B-1----:R-:W1:Y:S02]  /*2760*/  SHFL.UP PT, R5, R5, 0x1, RZ ;  /* 0x0420000005057989 */ /* 0x002e6400000e00ff */
.L_x_148:
        /* <DEDUP_REMOVED lines=52> */
.L_x_48:
[----:B------:R-:W-:Y:S05]  /*2ab0*/  BSYNC.RECONVERGENT B0 ;  /* 0x0000000000007941 */ /* 0x000fea0003800200 */
.L_x_47:
[----:B------:R-:W-:-:S03]  /*2ac0*/  UMOV UR4, 0xffffffff ;  /* 0xffffffff00047882 */ /* 0x000fc60000000000 */
[----:B------:R-:W-:Y:S05]  /*2ad0*/  BRA.DIV UR4, `(.L_x_49) ;  /* 0x00000056045c7947 */ /* 0x000fea000b800000 */
[----:B-1----:R-:W1:Y:S02]  /*2ae0*/  SHFL.UP PT, R5, R5, 0x1, RZ ;  /* 0x0420000005057989 */ /* 0x002e6400000e00ff */
.L_x_151:
        /* <DEDUP_REMOVED lines=52> */
.L_x_51:
[----:B------:R-:W-:Y:S05]  /*2e30*/  BSYNC.RECONVERGENT B0 ;  /* 0x0000000000007941 */ /* 0x000fea0003800200 */
.L_x_50:
[----:B------:R-:W-:-:S03]  /*2e40*/  UMOV UR4, 0xffffffff ;  /* 0xffffffff00047882 */ /* 0x000fc60000000000 */
[----:B------:R-:W-:Y:S05]  /*2e50*/  BRA.DIV UR4, `(.L_x_52) ;  /* 0x0000005204a47947 */ /* 0x000fea000b800000 */
[----:B-1----:R-:W1:Y:S02]  /*2e60*/  SHFL.UP PT, R5, R5, 0x1, RZ ;  /* 0x0420000005057989 */ /* 0x002e6400000e00ff */
.L_x_154:
        /* <DEDUP_REMOVED lines=52> */
.L_x_54:
[----:B------:R-:W-:Y:S05]  /*31b0*/  BSYNC.RECONVERGENT B0 ;  /* 0x0000000000007941 */ /* 0x000fea0003800200 */
.L_x_53:
[----:B------:R-:W-:-:S03]  /*31c0*/  UMOV UR4, 0xffffffff ;  /* 0xffffffff00047882 */ /* 0x000fc60000000000 */
[----:B------:R-:W-:Y:S05]  /*31d0*/  BRA.DIV UR4, `(.L_x_55) ;  /* 0x0000004e04ec7947 */ /* 0x000fea000b800000 */
[----:B-1----:R-:W1:Y:S02]  /*31e0*/  SHFL.UP PT, R5, R5, 0x1, RZ ;  /* 0x0420000005057989 */ /* 0x002e6400000e00ff */
.L_x_157:
        /* <DEDUP_REMOVED lines=52> */
.L_x_57:
[----:B------:R-:W-:Y:S05]  /*3530*/  BSYNC.RECONVERGENT B0 ;  /* 0x0000000000007941 */ /* 0x000fea0003800200 */
.L_x_56:
[----:B------:R-:W-:-:S03]  /*3540*/  UMOV UR4, 0xffffffff ;  /* 0xffffffff00047882 */ /* 0x000fc60000000000 */
[----:B------:R-:W-:Y:S05]  /*3550*/  BRA.DIV UR4, `(.L_x_58) ;  /* 0x0000004e04347947 */ /* 0x000fea000b800000 */
[----:B-1----:R-:W1:Y:S02]  /*3560*/  SHFL.UP PT, R5, R5, 0x1, RZ ;  /* 0x0420000005057989 */ /* 0x002e6400000e00ff */
.L_x_160:
        /* <DEDUP_REMOVED lines=52> */
.L_x_60:
[----:B------:R-:W-:Y:S05]  /*38b0*/  BSYNC.RECONVERGENT B0 ;  /* 0x0000000000007941 */ /* 0x000fea0003800200 */
.L_x_59:
[----:B------:R-:W-:-:S03]  /*38c0*/  UMOV UR4, 0xffffffff ;  /* 0xffffffff00047882 */ /* 0x000fc60000000000 */
[----:B------:R-:W-:Y:S05]  /*38d0*/  BRA.DIV UR4, `(.L_x_61) ;  /* 0x0000004a047c7947 */ /* 0x000fea000b800000 */
[----:B-1----:R-:W1:Y:S02]  /*38e0*/  SHFL.UP PT, R5, R5, 0x1, RZ ;  /* 0x0420000005057989 */ /* 0x002e6400000e00ff */
.L_x_163:
        /* <DEDUP_REMOVED lines=52> */
.L_x_63:
[----:B------:R-:W-:Y:S05]  /*3c30*/  BSYNC.RECONVERGENT B0 ;  /* 0x0000000000007941 */ /* 0x000fea0003800200 */
.L_x_62:
[----:B------:R-:W-:-:S03]  /*3c40*/  UMOV UR4, 0xffffffff ;  /* 0xffffffff00047882 */ /* 0x000fc60000000000 */
[----:B------:R-:W-:Y:S05]  /*3c50*/  BRA.DIV UR4, `(.L_x_64) ;  /* 0x0000004604c47947 */ /* 0x000fea000b800000 */
[----:B-1----:R-:W1:Y:S02]  /*3c60*/  SHFL.UP PT, R5, R5, 0x1, RZ ;  /* 0x0420000005057989 */ /* 0x002e6400000e00ff */
.L_x_166:
        /* <DEDUP_REMOVED lines=52> */
.L_x_66:
[----:B------:R-:W-:Y:S05]  /*3fb0*/  BSYNC.RECONVERGENT B0 ;  /* 0x0000000000007941 */ /* 0x000fea0003800200 */
.L_x_65:
[----:B------:R-:W-:-:S03]  /*3fc0*/  UMOV UR4, 0xffffffff ;  /* 0xffffffff00047882 */ /* 0x000fc60000000000 */
[----:B------:R-:W-:Y:S05]  /*3fd0*/  BRA.DIV UR4, `(.L_x_67) ;  /* 0x00000046040c7947 */ /* 0x000fea000b800000 */
[----:B-1----:R-:W1:Y:S02]  /*3fe0*/  SHFL.UP PT, R5, R5, 0x1, RZ ;  /* 0x0420000005057989 */ /* 0x002e6400000e00ff */
.L_x_169:
        /* <DEDUP_REMOVED lines=52> */
.L_x_69:
[----:B------:R-:W-:Y:S05]  /*4330*/  BSYNC.RECONVERGENT B0 ;  /* 0x0000000000007941 */ /* 0x000fea0003800200 */
.L_x_68:
[----:B------:R-:W-:-:S03]  /*4340*/  UMOV UR4, 0xffffffff ;  /* 0xffffffff00047882 */ /* 0x000fc60000000000 */
[----:B------:R-:W-:Y:S05]  /*4350*/  BRA.DIV UR4, `(.L_x_70) ;  /* 0x0000004204547947 */ /* 0x000fea000b800000 */
[----:B-1----:R-:W1:Y:S02]  /*4360*/  SHFL.UP PT, R5, R5, 0x1, RZ ;  /* 0x0420000005057989 */ /* 0x002e6400000e00ff */
.L_x_172:
        /* <DEDUP_REMOVED lines=52> */
.L_x_72:
[----:B------:R-:W-:Y:S05]  /*46b0*/  BSYNC.RECONVERGENT B0 ;  /* 0x0000000000007941 */ /* 0x000fea0003800200 */
.L_x_71:
[----:B------:R-:W-:-:S03]  /*46c0*/  UMOV UR4, 0xffffffff ;  /* 0xffffffff00047882 */ /* 0x000fc60000000000 */
[----:B------:R-:W-:Y:S05]  /*46d0*/  BRA.DIV UR4, `(.L_x_73) ;  /* 0x0000003e049c7947 */ /* 0x000fea000b800000 */
[----:B-1----:R-:W1:Y:S02]  /*46e0*/  SHFL.UP PT, R5, R5, 0x1, RZ ;  /* 0x0420000005057989 */ /* 0x002e6400000e00ff */
.L_x_175:
        /* <DEDUP_REMOVED lines=52> */
.L_x_75:
[----:B------:R-:W-:Y:S05]  /*4a30*/  BSYNC.RECONVERGENT B0 ;  /* 0x0000000000007941 */ /* 0x000fea0003800200 */
.L_x_74:
[----:B------:R-:W-:-:S03]  /*4a40*/  UMOV UR4, 0xffffffff ;  /* 0xffffffff00047882 */ /* 0x000fc60000000000 */
[----:B------:R-:W-:Y:S05]  /*4a50*/  BRA.DIV UR4, `(.L_x_76) ;  /* 0x0000003a04e47947 */ /* 0x000fea000b800000 */
[----:B-1----:R-:W1:Y:S02]  /*4a60*/  SHFL.UP PT, R5, R5, 0x1, RZ ;  /* 0x0420000005057989 */ /* 0x002e6400000e00ff */
.L_x_178:
        /* <DEDUP_REMOVED lines=52> */
.L_x_78:
[----:B------:R-:W-:Y:S05]  /*4db0*/  BSYNC.RECONVERGENT B0 ;  /* 0x0000000000007941 */ /* 0x000fea0003800200 */
.L_x_77:
[----:B------:R-:W-:-:S03]  /*4dc0*/  UMOV UR4, 0xffffffff ;  /* 0xffffffff00047882 */ /* 0x000fc60000000000 */
[----:B------:R-:W-:Y:S05]  /*4dd0*/  BRA.DIV UR4, `(.L_x_79) ;  /* 0x0000003a042c7947 */ /* 0x000fea000b800000 */
[----:B-1----:R-:W1:Y:S02]  /*4de0*/  SHFL.UP PT, R5, R5, 0x1, RZ ;  /* 0x0420000005057989 */ /* 0x002e6400000e00ff */
.L_x_181:
        /* <DEDUP_REMOVED lines=52> */
.L_x_81:
[----:B------:R-:W-:Y:S05]  /*5130*/  BSYNC.RECONVERGENT B0 ;  /* 0x0000000000007941 */ /* 0x000fea0003800200 */
.L_x_80:
[----:B------:R-:W-:-:S03]  /*5140*/  UMOV UR4, 0xffffffff ;  /* 0xffffffff00047882 */ /* 0x000fc60000000000 */
[----:B------:R-:W-:Y:S05]  /*5150*/  BRA.DIV UR4, `(.L_x_82) ;  /* 0x0000003604747947 */ /* 0x000fea000b800000 */
[----:B-1----:R-:W1:Y:S02]  /*5160*/  SHFL.UP PT, R5, R5, 0x1, RZ ;  /* 0x0420000005057989 */ /* 0x002e6400000e00ff */
.L_x_184:
        /* <DEDUP_REMOVED lines=52> */
.L_x_84:
[----:B------:R-:W-:Y:S05]  /*54b0*/  BSYNC.RECONVERGENT B0 ;  /* 0x0000000000007941 */ /* 0x000fea0003800200 */
.L_x_83:
[----:B------:R-:W-:-:S03]  /*54c0*/  UMOV UR4, 0xffffffff ;  /* 0xffffffff00047882 */ /* 0x000fc60000000000 */
[----:B------:R-:W-:Y:S05]  /*54d0*/  BRA.DIV UR4, `(.L_x_85) ;  /* 0x0000003204bc7947 */ /* 0x000fea000b800000 */
[----:B-1----:R-:W1:Y:S02]  /*54e0*/  SHFL.UP PT, R5, R5, 0x1, RZ ;  /* 0x0420000005057989 */ /* 0x002e6400000e00ff */
.L_x_187:
        /* <DEDUP_REMOVED lines=52> */
.L_x_87:
[----:B------:R-:W-:Y:S05]  /*5830*/  BSYNC.RECONVERGENT B0 ;  /* 0x0000000000007941 */ /* 0x000fea0003800200 */
.L_x_86:
[----:B------:R-:W-:-:S03]  /*5840*/  UMOV UR4, 0xffffffff ;  /* 0xffffffff00047882 */ /* 0x000fc60000000000 */
[----:B------:R-:W-:Y:S05]  /*5850*/  BRA.DIV UR4, `(.L_x_88) ;  /* 0x0000003204047947 */ /* 0x000fea000b800000 */
[----:B-1----:R-:W1:Y:S02]  /*5860*/  SHFL.UP PT, R5, R5, 0x1, RZ ;  /* 0x0420000005057989 */ /* 0x002e6400000e00ff */
.L_x_190:
        /* <DEDUP_REMOVED lines=52> */
.L_x_90:
[----:B------:R-:W-:Y:S05]  /*5bb0*/  BSYNC.RECONVERGENT B0 ;  /* 0x0000000000007941 */ /* 0x000fea0003800200 */
.L_x_89:
[----:B------:R-:W-:-:S03]  /*5bc0*/  UMOV UR4, 0xffffffff ;  /* 0xffffffff00047882 */ /* 0x000fc60000000000 */
[----:B------:R-:W-:Y:S05]  /*5bd0*/  BRA.DIV UR4, `(.L_x_91) ;  /* 0x0000002e044c7947 */ /* 0x000fea000b800000 */
[----:B-1----:R-:W1:Y:S02]  /*5be0*/  SHFL.UP PT, R5, R5, 0x1, RZ ;  /* 0x0420000005057989 */ /* 0x002e6400000e00ff */
.L_x_193:
        /* <DEDUP_REMOVED lines=52> */
.L_x_93:
[----:B------:R-:W-:Y:S05]  /*5f30*/  BSYNC.RECONVERGENT B0 ;  /* 0x0000000000007941 */ /* 0x000fea0003800200 */
.L_x_92:
[----:B------:R-:W-:-:S03]  /*5f40*/  UMOV UR4, 0xffffffff ;  /* 0xffffffff00047882 */ /* 0x000fc60000000000 */
[----:B------:R-:W-:Y:S05]  /*5f50*/  BRA.DIV UR4, `(.L_x_94) ;  /* 0x0000002a04947947 */ /* 0x000fea000b800000 */
[----:B-1----:R-:W1:Y:S02]  /*5f60*/  SHFL.UP PT, R5, R5, 0x1, RZ ;  /* 0x0420000005057989 */ /* 0x002e6400000e00ff */
.L_x_196:
        /* <DEDUP_REMOVED lines=52> */
.L_x_96:
[----:B------:R-:W-:Y:S05]  /*62b0*/  BSYNC.RECONVERGENT B0 ;  /* 0x0000000000007941 */ /* 0x000fea0003800200 */
.L_x_95:
[----:B------:R-:W-:-:S03]  /*62c0*/  UMOV UR4, 0xffffffff ;  /* 0xffffffff00047882 */ /* 0x000fc60000000000 */
[----:B------:R-:W-:Y:S05]  /*62d0*/  BRA.DIV UR4, `(.L_x_97) ;  /* 0x0000002604dc7947 */ /* 0x000fea000b800000 */
[----:B-1----:R-:W1:Y:S02]  /*62e0*/  SHFL.UP PT, R5, R5, 0x1, RZ ;  /* 0x0420000005057989 */ /* 0x002e6400000e00ff */
.L_x_199:
        /* <DEDUP_REMOVED lines=52> */
.L_x_99:
[----:B------:R-:W-:Y:S05]  /*6630*/  BSYNC.RECONVERGENT B0 ;  /* 0x0000000000007941 */ /* 0x000fea0003800200 */
.L_x_98:
[----:B------:R-:W-:-:S03]  /*6640*/  UMOV UR4, 0xffffffff ;  /* 0xffffffff00047882 */ /* 0x000fc60000000000 */
[----:B------:R-:W-:Y:S05]  /*6650*/  BRA.DIV UR4, `(.L_x_100) ;  /* 0x0000002604247947 */ /* 0x000fea000b800000 */
[----:B-1----:R-:W1:Y:S02]  /*6660*/  SHFL.UP PT, R5, R5, 0x1, RZ ;  /* 0x0420000005057989 */ /* 0x002e6400000e00ff */
.L_x_202:
        /* <DEDUP_REMOVED lines=52> */
.L_x_102:
[----:B------:R-:W-:Y:S05]  /*69b0*/  BSYNC.RECONVERGENT B0 ;  /* 0x0000000000007941 */ /* 0x000fea0003800200 */
.L_x_101:
[----:B------:R-:W-:-:S03]  /*69c0*/  UMOV UR4, 0xffffffff ;  /* 0xffffffff00047882 */ /* 0x000fc60000000000 */
[----:B------:R-:W-:Y:S05]  /*69d0*/  BRA.DIV UR4, `(.L_x_103) ;  /* 0x00000022046c7947 */ /* 0x000fea000b800000 */
[----:B-1----:R-:W1:Y:S02]  /*69e0*/  SHFL.UP PT, R5, R5, 0x1, RZ ;  /* 0x0420000005057989 */ /* 0x002e6400000e00ff */
.L_x_205:
        /* <DEDUP_REMOVED lines=52> */
.L_x_105:
[----:B------:R-:W-:Y:S05]  /*6d30*/  BSYNC.RECONVERGENT B0 ;  /* 0x0000000000007941 */ /* 0x000fea0003800200 */
.L_x_104:
[----:B------:R-:W-:-:S03]  /*6d40*/  UMOV UR4, 0xffffffff ;  /* 0xffffffff00047882 */ /* 0x000fc60000000000 */
[----:B------:R-:W-:Y:S05]  /*6d50*/  BRA.DIV UR4, `(.L_x_106) ;  /* 0x0000001e04b47947 */ /* 0x000fea000b800000 */
[----:B-1----:R-:W1:Y:S02]  /*6d60*/  SHFL.UP PT, R5, R5, 0x1, RZ ;  /* 0x0420000005057989 */ /* 0x002e6400000e00ff */
.L_x_208:
        /* <DEDUP_REMOVED lines=52> */
.L_x_108:
[----:B------:R-:W-:Y:S05]  /*70b0*/  BSYNC.RECONVERGENT B0 ;  /* 0x0000000000007941 */ /* 0x000fea0003800200 */
.L_x_107:
[----:B------:R-:W-:-:S03]  /*70c0*/  UMOV UR4, 0xffffffff ;  /* 0xffffffff00047882 */ /* 0x000fc60000000000 */
[----:B------:R-:W-:Y:S05]  /*70d0*/  BRA.DIV UR4, `(.L_x_109) ;  /* 0x0000001a04fc7947 */ /* 0x000fea000b800000 */
[----:B-1----:R-:W1:Y:S02]  /*70e0*/  SHFL.UP PT, R5, R5, 0x1, RZ ;  /* 0x0420000005057989 */ /* 0x002e6400000e00ff */
.L_x_211:
        /* <DEDUP_REMOVED lines=52> */
.L_x_111:
[----:B------:R-:W-:Y:S05]  /*7430*/  BSYNC.RECONVERGENT B0 ;  /* 0x0000000000007941 */ /* 0x000fea0003800200 */
.L_x_110:
[----:B------:R-:W-:-:S03]  /*7440*/  UMOV UR4, 0xffffffff ;  /* 0xffffffff00047882 */ /* 0x000fc60000000000 */
[----:B------:R-:W-:Y:S05]  /*7450*/  BRA.DIV UR4, `(.L_x_112) ;  /* 0x0000001a04447947 */ /* 0x000fea000b800000 */
[----:B-1----:R-:W1:Y:S02]  /*7460*/  SHFL.UP PT, R5, R5, 0x1, RZ ;  /* 0x0420000005057989 */ /* 0x002e6400000e00ff */
.L_x_214:
[C---:B------:R-:W-:Y:S01]  /*7470*/  ISETP.NE.AND P1, PT, R0.reuse, 0x1f, PT ;  /* 0x0000001f0000780c */ /* 0x040fe20003f25270 */
[----:B------:R-:W-:Y:S01]  /*7480*/  BSSY.RECONVERGENT B0, `(.L_x_113) ;  /* 0x0000034000007945 */ /* 0x000fe20003800200 */
[C---:B------:R-:W-:Y:S02]  /*7490*/  LEA R6, P2, R17.reuse, R8, 0x2 ;  /* 0x0000000811067211 */ /* 0x040fe400078410ff */
[----:B------:R-:W-:Y:S02]  /*74a0*/  ISETP.NE.AND P0, PT, R0, RZ, PT ;  /* 0x000000ff0000720c */ /* 0x000fe40003f05270 */
[----:B------:R-:W-:-:S07]  /*74b0*/  LEA.HI.X R7, R17, R9, RZ, 0x2, P2 ;  /* 0x0000000911077211 */ /* 0x000fce00010f14ff */
[----:B------:R-:W-:Y:S05]  /*74c0*/  @P1 BRA `(.L_x_114) ;  /* 0x0000000000bc1947 */ /* 0x000fea0003800000 */
[----:B-1----:R-:W-:-:S04]  /*74d0*/  FADD R2, R2, R5 ;  /* 0x0000000502027221 */ /* 0x002fc80000000000 */
[----:B------:R-:W-:Y:S01]  /*74e0*/  FADD R5, -R3, R2 ;  /* 0x0000000203057221 */ /* 0x000fe20000000100 */
[----:B------:R-:W-:-:S04]  /*74f0*/  FSETP.GEU.AND P1, PT, R2, R3, PT ;  /* 0x000000030200720b */ /* 0x000fc80003f2e000 */
[----:B0-----:R-:W-:-:S09]  /*7500*/  FSEL R4, R3, R2, !P1 ;  /* 0x0000000203047208 */ /* 0x001fd20004800000 */
[----:B------:R-:W-:-:S04]  /*7510*/  @P1 FADD R5, R3, -R2 ;  /* 0x8000000203051221 */ /* 0x000fc80000000000 */
[----:B------:R-:W-:-:S05]  /*7520*/  FADD R0, R5, -R5 ;  /* 0x8000000505007221 */ /* 0x000fca0000000000 */
[----:B------:R-:W-:-:S13]  /*7530*/  FSETP.NEU.AND P2, PT, R0, RZ, PT ;  /* 0x000000ff0000720b */ /* 0x000fda0003f4d000 */
        /* <DEDUP_REMOVED lines=40> */
.L_x_114:
[----:B------:R-:W-:Y:S05]  /*77c0*/  BSYNC.RECONVERGENT B0 ;  /* 0x0000000000007941 */ /* 0x000fea0003800200 */
.L_x_113:
[----:B------:R2:W-:Y:S01]  /*77d0*/  STG.E desc[UR6][R6.64], R4 ;  /* 0x0000000406007986 */ /* 0x0005e2000c101906 */
[----:B------:R-:W-:Y:S05]  /*77e0*/  @P0 EXIT ;  /* 0x000000000000094d */ /* 0x000fea0003800000 */
[----:B------:R-:W-:Y:S01]  /*77f0*/  HFMA2 R3, -RZ, RZ, 0, 5.9604644775390625e-08 ;  /* 0x00000001ff037431 */ /* 0x000fe200000001ff */
[----:B------:R-:W-:Y:S06]  /*7800*/  MEMBAR.SC.GPU ;  /* 0x0000000000007992 */ /* 0x000fec0000002000 */
[----:B------:R-:W-:-:S00]  /*7810*/  ERRBAR ;  /* 0x00000000000079ab */ /* 0x000fc00000000000 */
[----:B------:R-:W-:Y:S06]  /*7820*/  CGAERRBAR ;  /* 0x00000000000075ab */ /* 0x000fec0000000000 */
[----:B------:R-:W-:Y:S04]  /*7830*/  CCTL.IVALL ;  /* 0x00000000ff00798f */ /* 0x000fe80002000000 */
[----:B------:R-:W-:Y:S01]  /*7840*/  ATOMG.E.ADD.STRONG.GPU PT, RZ, desc[UR6][R12.64], R3 ;  /* 0x800000030cff79a8 */ /* 0x000fe200081ef106 */
[----:B------:R-:W-:Y:S05]  /*7850*/  EXIT ;  /* 0x000000000000794d */ /* 0x000fea0003800000 */
.L_x_19:
[----:B------:R-:W-:Y:S01]  /*7860*/  HFMA2 R22, -RZ, RZ, 0, 0 ;  /* 0x00000000ff167431 */ /* 0x000fe200000001ff */
[----:B------:R-:W-:Y:S01]  /*7870*/  BSSY B0, `(.L_x_115) ;  /* 0x0000006000007945 */ /* 0x000fe20003800000 */
[----:B0-----:R-:W-:Y:S02]  /*7880*/  MOV R14, 0x1 ;  /* 0x00000001000e7802 */ /* 0x001fe40000000f00 */
[----:B-1----:R-:W-:-:S07]  /*7890*/  MOV R11, 0xffffffff ;  /* 0xffffffff000b7802 */ /* 0x002fce0000000f00 */
[----:B-----5:R-:W-:Y:S05]  /*78a0*/  WARPSYNC.COLLECTIVE R11, `(.L_x_116) ;  /* 0x000000000b087348 */ /* 0x020fea0003c00000 */
[----:B-----5:R0:W1:Y:S02]  /*78b0*/  SHFL.UP P0, R10, R5, R14, R22 ;  /* 0x0400000e050a7389 */ /* 0x0200640000000016 */
[----:B01----:R-:W-:Y:S05]  /*78c0*/  ENDCOLLECTIVE ;  /* 0x000000000000791b */ /* 0x003fea0003800000 */
.L_x_116:
[----:B------:R-:W-:Y:S05]  /*78d0*/  BSYNC B0 ;  /* 0x0000000000007941 */ /* 0x000fea0003800000 */
.L_x_115:
[----:B------:R-:W-:Y:S01]  /*78e0*/  ISETP.NE.AND P0, PT, R0, RZ, PT ;  /* 0x000000ff0000720c */ /* 0x000fe20003f05270 */
[----:B------:R-:W-:Y:S01]  /*78f0*/  HFMA2 R14, -RZ, RZ, 0, 1.1920928955078125e-07 ;  /* 0x00000002ff0e7431 */ /* 0x000fe200000001ff */
[----:B------:R-:W-:Y:S02]  /*7900*/  MOV R22, RZ ;  /* 0x000000ff00167202 */ /* 0x000fe40000000f00 */
[----:B------:R-:W-:-:S09]  /*7910*/  MOV R11, 0xffffffff ;  /* 0xffffffff000b7802 */ /* 0x000fd20000000f00 */
[----:B------:R-:W-:-:S07]  /*7920*/  @P0 FADD R5, R5, R10 ;  /* 0x0000000a05050221 */ /* 0x000fce0000000000 */
[----:B------:R-:W-:Y:S05]  /*7930*/  WARPSYNC.COLLECTIVE R11, `(.L_x_117) ;  /* 0x000000000b087348 */ /* 0x000fea0003c00000 */
[----:B------:R0:W1:Y:S02]  /*7940*/  SHFL.UP P0, R10, R5, R14, R22 ;  /* 0x0400000e050a7389 */ /* 0x0000640000000016 */
[----:B01----:R-:W-:Y:S05]  /*7950*/  ENDCOLLECTIVE ;  /* 0x000000000000791b */ /* 0x003fea0003800000 */
.L_x_117:
[----:B------:R-:W-:Y:S01]  /*7960*/  HFMA2 R14, -RZ, RZ, 0, 2.384185791015625e-07 ;  /* 0x00000004ff0e7431 */ /* 0x000fe200000001ff */
[----:B------:R-:W-:-:S13]  /*7970*/  ISETP.GE.U32.AND P0, PT, R0, 0x2, PT ;  /* 0x000000020000780c */ /* 0x000fda0003f06070 */
[----:B------:R-:W-:-:S07]  /*7980*/  @P0 FADD R5, R5, R10 ;  /* 0x0000000a05050221 */ /* 0x000fce0000000000 */
[----:B------:R-:W-:Y:S05]  /*7990*/  WARPSYNC.COLLECTIVE R11, `(.L_x_118) ;  /* 0x000000000b087348 */ /* 0x000fea0003c00000 */
[----:B------:R0:W1:Y:S02]  /*79a0*/  SHFL.UP P0, R10, R5, R14, R22 ;  /* 0x0400000e050a7389 */ /* 0x0000640000000016 */
[----:B01----:R-:W-:Y:S05]  /*79b0*/  ENDCOLLECTIVE ;  /* 0x000000000000791b */ /* 0x003fea0003800000 */
.L_x_118:
[----:B------:R-:W-:Y:S02]  /*79c0*/  MOV R14, 0x8 ;  /* 0x00000008000e7802 */ /* 0x000fe40000000f00 */
[----:B------:R-:W-:-:S13]  /*79d0*/  ISETP.GE.U32.AND P0, PT, R0, 0x4, PT ;  /* 0x000000040000780c */ /* 0x000fda0003f06070 */
[----:B------:R-:W-:-:S07]  /*79e0*/  @P0 FADD R5, R5, R10 ;  /* 0x0000000a05050221 */ /* 0x000fce0000000000 */
[----:B------:R-:W-:Y:S05]  /*79f0*/  WARPSYNC.COLLECTIVE R11, `(.L_x_119) ;  /* 0x000000000b087348 */ /* 0x000fea0003c00000 */
[----:B------:R0:W1:Y:S02]  /*7a00*/  SHFL.UP P0, R10, R5, R14, R22 ;  /* 0x0400000e050a7389 */ /* 0x0000640000000016 */
[----:B01----:R-:W-:Y:S05]  /*7a10*/  ENDCOLLECTIVE ;  /* 0x000000000000791b */ /* 0x003fea0003800000 */
.L_x_119:
[----:B------:R-:W-:Y:S01]  /*7a20*/  HFMA2 R14, -RZ, RZ, 0, 9.5367431640625e-07 ;  /* 0x00000010ff0e7431 */ /* 0x000fe200000001ff */
[----:B------:R-:W-:-:S13]  /*7a30*/  ISETP.GE.U32.AND P0, PT, R0, 0x8, PT ;  /* 0x000000080000780c */ /* 0x000fda0003f06070 */
[----:B------:R-:W-:-:S07]  /*7a40*/  @P0 FADD R5, R5, R10 ;  /* 0x0000000a05050221 */ /* 0x000fce0000000000 */
[----:B------:R-:W-:Y:S05]  /*7a50*/  WARPSYNC.COLLECTIVE R11, `(.L_x_120) ;  /* 0x000000000b087348 */ /* 0x000fea0003c00000 */
[----:B------:R0:W1:Y:S02]  /*7a60*/  SHFL.UP P0, R10, R5, R14, R22 ;  /* 0x0400000e050a7389 */ /* 0x0000640000000016 */
[----:B01----:R-:W-:Y:S05]  /*7a70*/  ENDCOLLECTIVE ;  /* 0x000000000000791b */ /* 0x003fea0003800000 */
.L_x_120:
[----:B------:R-:W-:Y:S01]  /*7a80*/  MOV R18, R10 ;  /* 0x0000000a00127202 */ /* 0x000fe20000000f00 */
[----:B------:R-:W-:Y:S06]  /*7a90*/  BRA `(.L_x_121) ;  /* 0xffffff8800f07947 */ /* 0x000fec000383ffff */
.L_x_22:
[----:B------:R-:W-:Y:S01]  /*7aa0*/  HFMA2 R14, -RZ, RZ, 0, 5.9604644775390625e-08 ;  /* 0x00000001ff0e7431 */ /* 0x000fe200000001ff */
[----:B------:R-:W-:Y:S01]  /*7ab0*/  BSSY B0, `(.L_x_122) ;  /* 0x0000007000007945 */ /* 0x000fe20003800000 */
[----:B------:R-:W-:Y:S02]  /*7ac0*/  MOV R5, R4 ;  /* 0x0000000400057202 */ /* 0x000fe40000000f00 */
[----:B------:R-:W-:Y:S02]  /*7ad0*/  MOV R22, RZ ;  /* 0x000000ff00167202 */ /* 0x000fe40000000f00 */
[----:B------:R-:W-:-:S07]  /*7ae0*/  MOV R11, 0xffffffff ;  /* 0xffffffff000b7802 */ /* 0x000fce0000000f00 */
[----:B------:R-:W-:Y:S05]  /*7af0*/  WARPSYNC.COLLECTIVE R11, `(.L_x_123) ;  /* 0x000000000b087348 */ /* 0x000fea0003c00000 */
[----:B------:R0:W1:Y:S02]  /*7b00*/  SHFL.UP P0, R10, R5, R14, R22 ;  /* 0x0400000e050a7389 */ /* 0x0000640000000016 */
[----:B01----:R-:W-:Y:S05]  /*7b10*/  ENDCOLLECTIVE ;  /* 0x000000000000791b */ /* 0x003fea0003800000 */
.L_x_123:
[----:B------:R-:W-:Y:S05]  /*7b20*/  BSYNC B0 ;  /* 0x0000000000007941 */ /* 0x000fea0003800000 */
.L_x_122:
[----:B------:R-:W-:Y:S01]  /*7b30*/  MOV R5, R10 ;  /* 0x0000000a00057202 */ /* 0x000fe20000000f00 */
[----:B------:R-:W-:Y:S06]  /*7b40*/  BRA `(.L_x_124) ;  /* 0xffffff9000087947 */ /* 0x000fec000383ffff */
.L_x_25:
[----:B------:R-:W-:Y:S01]  /*7b50*/  HFMA2 R14, -RZ, RZ, 0, 5.9604644775390625e-08 ;  /* 0x00000001ff0e7431 */ /* 0x000fe200000001ff */
[----:B------:R-:W-:Y:S01]  /*7b60*/  BSSY B0, `(.L_x_125) ;  /* 0x0000006000007945 */ /* 0x000fe20003800000 */
[----:B------:R-:W-:Y:S02]  /*7b70*/  MOV R22, RZ ;  /* 0x000000ff00167202 */ /* 0x000fe40000000f00 */
[----:B------:R-:W-:-:S07]  /*7b80*/  MOV R11, 0xffffffff ;  /* 0xffffffff000b7802 */ /* 0x000fce0000000f00 */
[----:B01----:R-:W-:Y:S05]  /*7b90*/  WARPSYNC.COLLECTIVE R11, `(.L_x_126) ;  /* 0x000000000b087348 */ /* 0x003fea0003c00000 */
[----:B-1----:R1:W2:Y:S02]  /*7ba0*/  SHFL.UP P0, R10, R5, R14, R22 ;  /* 0x0400000e050a7389 */ /* 0x0022a40000000016 */
[----:B012---:R-:W-:Y:S05]  /*7bb0*/  ENDCOLLECTIVE ;  /* 0x000000000000791b */ /* 0x007fea0003800000 */
.L_x_126:
[----:B------:R-:W-:Y:S05]  /*7bc0*/  BSYNC B0 ;  /* 0x0000000000007941 */ /* 0x000fea0003800000 */
.L_x_125:
[----:B------:R-:W-:Y:S01]  /*7bd0*/  MOV R5, R10 ;  /* 0x0000000a00057202 */ /* 0x000fe20000000f00 */
[----:B------:R-:W-:Y:S06]  /*7be0*/  BRA `(.L_x_127) ;  /* 0xffffff9000c07947 */ /* 0x000fec000383ffff */
.L_x_28:
[----:B------:R-:W-:Y:S01]  /*7bf0*/  HFMA2 R14, -RZ, RZ, 0, 5.9604644775390625e-08 ;  /* 0x00000001ff0e7431 */ /* 0x000fe200000001ff */
[----:B------:R-:W-:Y:S01]  /*7c00*/  BSSY B0, `(.L_x_128) ;  /* 0x0000006000007945 */ /* 0x000fe20003800000 */
[----:B------:R-:W-:Y:S02]  /*7c10*/  MOV R22, RZ ;  /* 0x000000ff00167202 */ /* 0x000fe40000000f00 */
[----:B------:R-:W-:-:S07]  /*7c20*/  MOV R11, 0xffffffff ;  /* 0xffffffff000b7802 */ /* 0x000fce0000000f00 */
[----:B01----:R-:W-:Y:S05]  /*7c30*/  WARPSYNC.COLLECTIVE R11, `(.L_x_129) ;  /* 0x000000000b087348 */ /* 0x003fea0003c00000 */
[----:B-1----:R1:W2:Y:S02]  /*7c40*/  SHFL.UP P0, R10, R5, R14, R22 ;  /* 0x0400000e050a7389 */ /* 0x0022a40000000016 */
[----:B012---:R-:W-:Y:S05]  /*7c50*/  ENDCOLLECTIVE ;  /* 0x000000000000791b */ /* 0x007fea0003800000 */
.L_x_129:
[----:B------:R-:W-:Y:S05]  /*7c60*/  BSYNC B0 ;  /* 0x0000000000007941 */ /* 0x000fea0003800000 */
.L_x_128:
[----:B------:R-:W-:Y:S01]  /*7c70*/  MOV R5, R10 ;  /* 0x0000000a00057202 */ /* 0x000fe20000000f00 */
[----:B------:R-:W-:Y:S06]  /*7c80*/  BRA `(.L_x_130) ;  /* 0xffffff9400787947 */ /* 0x000fec000383ffff */
.L_x_31:
[----:B------:R-:W-:Y:S01]  /*7c90*/  HFMA2 R14, -RZ, RZ, 0, 5.9604644775390625e-08 ;  /* 0x00000001ff0e7431 */ /* 0x000fe200000001ff */
[----:B------:R-:W-:Y:S01]  /*7ca0*/  BSSY B0, `(.L_x_131) ;  /* 0x0000006000007945 */ /* 0x000fe20003800000 */
[----:B------:R-:W-:Y:S02]  /*7cb0*/  MOV R22, RZ ;  /* 0x000000ff00167202 */ /* 0x000fe40000000f00 */
[----:B------:R-:W-:-:S07]  /*7cc0*/  MOV R11, 0xffffffff ;  /* 0xffffffff000b7802 */ /* 0x000fce0000000f00 */
[----:B01----:R-:W-:Y:S05]  /*7cd0*/  WARPSYNC.COLLECTIVE R11, `(.L_x_132) ;  /* 0x000000000b087348 */ /* 0x003fea0003c00000 */
[----:B-1----:R1:W2:Y:S02]  /*7ce0*/  SHFL.UP P0, R10, R5, R14, R22 ;  /* 0x0400000e050a7389 */ /* 0x0022a40000000016 */
[----:B012---:R-:W-:Y:S05]  /*7cf0*/  ENDCOLLECTIVE ;  /* 0x000000000000791b */ /* 0x007fea0003800000 */
.L_x_132:
[----:B------:R-:W-:Y:S05]  /*7d00*/  BSYNC B0 ;  /* 0x0000000000007941 */ /* 0x000fea0003800000 */
.L_x_131:
[----:B------:R-:W-:Y:S01]  /*7d10*/  MOV R5, R10 ;  /* 0x0000000a00057202 */ /* 0x000fe20000000f00 */
[----:B------:R-:W-:Y:S06]  /*7d20*/  BRA `(.L_x_133) ;  /* 0xffffff9800307947 */ /* 0x000fec000383ffff */
.L_x_34:
[----:B------:R-:W-:Y:S01]  /*7d30*/  HFMA2 R14, -RZ, RZ, 0, 5.9604644775390625e-08 ;  /* 0x00000001ff0e7431 */ /* 0x000fe200000001ff */
[----:B------:R-:W-:Y:S01]  /*7d40*/  BSSY B0, `(.L_x_134) ;  /* 0x0000006000007945 */ /* 0x000fe20003800000 */
[----:B------:R-:W-:Y:S02]  /*7d50*/  MOV R22, RZ ;  /* 0x000000ff00167202 */ /* 0x000fe40000000f00 */
[----:B------:R-:W-:-:S07]  /*7d60*/  MOV R11, 0xffffffff ;  /* 0xffffffff000b7802 */ /* 0x000fce0000000f00 */
[----:B01----:R-:W-:Y:S05]  /*7d70*/  WARPSYNC.COLLECTIVE R11, `(.L_x_135) ;  /* 0x000000000b087348 */ /* 0x003fea0003c00000 */
[----:B-1----:R1:W2:Y:S02]  /*7d80*/  SHFL.UP P0, R10, R5, R14, R22 ;  /* 0x0400000e050a7389 */ /* 0x0022a40000000016 */
[----:B012---:R-:W-:Y:S05]  /*7d90*/  ENDCOLLECTIVE ;  /* 0x000000000000791b */ /* 0x007fea0003800000 */
.L_x_135:
[----:B------:R-:W-:Y:S05]  /*7da0*/  BSYNC B0 ;  /* 0x0000000000007941 */ /* 0x000fea0003800000 */
.L_x_134:
[----:B------:R-:W-:Y:S01]  /*7db0*/  MOV R5, R10 ;  /* 0x0000000a00057202 */ /* 0x000fe20000000f00 */
[----:B------:R-:W-:Y:S06]  /*7dc0*/  BRA `(.L_x_136) ;  /* 0xffffff9800e87947 */ /* 0x000fec000383ffff */
.L_x_37:
[----:B------:R-:W-:Y:S01]  /*7dd0*/  HFMA2 R14, -RZ, RZ, 0, 5.9604644775390625e-08 ;  /* 0x00000001ff0e7431 */ /* 0x000fe200000001ff */
[----:B------:R-:W-:Y:S01]  /*7de0*/  BSSY B0, `(.L_x_137) ;  /* 0x0000006000007945 */ /* 0x000fe20003800000 */
[----:B------:R-:W-:Y:S02]  /*7df0*/  MOV R22, RZ ;  /* 0x000000ff00167202 */ /* 0x000fe40000000f00 */
[----:B------:R-:W-:-:S07]  /*7e00*/  MOV R11, 0xffffffff ;  /* 0xffffffff000b7802 */ /* 0x000fce0000000f00 */
[----:B01----:R-:W-:Y:S05]  /*7e10*/  WARPSYNC.COLLECTIVE R11, `(.L_x_138) ;  /* 0x000000000b087348 */ /* 0x003fea0003c00000 */
[----:B-1----:R1:W2:Y:S02]  /*7e20*/  SHFL.UP P0, R10, R5, R14, R22 ;  /* 0x0400000e050a7389 */ /* 0x0022a40000000016 */
[----:B012---:R-:W-:Y:S05]  /*7e30*/  ENDCOLLECTIVE ;  /* 0x000000000000791b */ /* 0x007fea0003800000 */
.L_x_138:
[----:B------:R-:W-:Y:S05]  /*7e40*/  BSYNC B0 ;  /* 0x0000000000007941 */ /* 0x000fea0003800000 */
.L_x_137:
[----:B------:R-:W-:Y:S01]  /*7e50*/  MOV R5, R10 ;  /* 0x0000000a00057202 */ /* 0x000fe20000000f00 */
[----:B------:R-:W-:Y:S06]  /*7e60*/  BRA `(.L_x_139) ;  /* 0xffffff9c00a07947 */ /* 0x000fec000383ffff */
.L_x_40:
[----:B------:R-:W-:Y:S01]  /*7e70*/  HFMA2 R14, -RZ, RZ, 0, 5.9604644775390625e-08 ;  /* 0x00000001ff0e7431 */ /* 0x000fe200000001ff */
[----:B------:R-:W-:Y:S01]  /*7e80*/  BSSY B0, `(.L_x_140) ;  /* 0x0000006000007945 */ /* 0x000fe20003800000 */
[----:B------:R-:W-:Y:S02]  /*7e90*/  MOV R22, RZ ;  /* 0x000000ff00167202 */ /* 0x000fe40000000f00 */
[----:B------:R-:W-:-:S07]  /*7ea0*/  MOV R11, 0xffffffff ;  /* 0xffffffff000b7802 */ /* 0x000fce0000000f00 */
[----:B01----:R-:W-:Y:S05]  /*7eb0*/  WARPSYNC.COLLECTIVE R11, `(.L_x_141) ;  /* 0x000000000b087348 */ /* 0x003fea0003c00000 */
[----:B-1----:R1:W2:Y:S02]  /*7ec0*/  SHFL.UP P0, R10, R5, R14, R22 ;  /* 0x0400000e050a7389 */ /* 0x0022a40000000016 */
[----:B012---:R-:W-:Y:S05]  /*7ed0*/  ENDCOLLECTIVE ;  /* 0x000000000000791b */ /* 0x007fea0003800000 */
.L_x_141:
[----:B------:R-:W-:Y:S05]  /*7ee0*/  BSYNC B0 ;  /* 0x0000000000007941 */ /* 0x000fea0003800000 */
.L_x_140:
[----:B------:R-:W-:Y:S01]  /*7ef0*/  MOV R5, R10 ;  /* 0x0000000a00057202 */ /* 0x000fe20000000f00 */
[----:B------:R-:W-:Y:S06]  /*7f00*/  BRA `(.L_x_142) ;  /* 0xffffffa000587947 */ /* 0x000fec000383ffff */
.L_x_43:
[----:B------:R-:W-:Y:S01]  /*7f10*/  HFMA2 R14, -RZ, RZ, 0, 5.9604644775390625e-08 ;  /* 0x00000001ff0e7431 */ /* 0x000fe200000001ff */
[----:B------:R-:W-:Y:S01]  /*7f20*/  BSSY B0, `(.L_x_143) ;  /* 0x0000006000007945 */ /* 0x000fe20003800000 */
[----:B------:R-:W-:Y:S02]  /*7f30*/  MOV R22, RZ ;  /* 0x000000ff00167202 */ /* 0x000fe40000000f00 */
[----:B------:R-:W-:-:S07]  /*7f40*/  MOV R11, 0xffffffff ;  /* 0xffffffff000b7802 */ /* 0x000fce0000000f00 */
[----:B01----:R-:W-:Y:S05]  /*7f50*/  WARPSYNC.COLLECTIVE R11, `(.L_x_144) ;  /* 0x000000000b087348 */ /* 0x003fea0003c00000 */
[----:B-1----:R1:W2:Y:S02]  /*7f60*/  SHFL.UP P0, R10, R5, R14, R22 ;  /* 0x0400000e050a7389 */ /* 0x0022a40000000016 */
[----:B012---:R-:W-:Y:S05]  /*7f70*/  ENDCOLLECTIVE ;  /* 0x000000000000791b */ /* 0x007fea0003800000 */
.L_x_144:
[----:B------:R-:W-:Y:S05]  /*7f80*/  BSYNC B0 ;  /* 0x0000000000007941 */ /* 0x000fea0003800000 */
.L_x_143:
[----:B------:R-:W-:Y:S01]  /*7f90*/  MOV R5, R10 ;  /* 0x0000000a00057202 */ /* 0x000fe20000000f00 */
[----:B------:R-:W-:Y:S06]  /*7fa0*/  BRA `(.L_x_145) ;  /* 0xffffffa400107947 */ /* 0x000fec000383ffff */
.L_x_46:
[----:B------:R-:W-:Y:S01]  /*7fb0*/  HFMA2 R14, -RZ, RZ, 0, 5.9604644775390625e-08 ;  /* 0x00000001ff0e7431 */ /* 0x000fe200000001ff */
[----:B------:R-:W-:Y:S01]  /*7fc0*/  BSSY B0, `(.L_x_146) ;  /* 0x0000006000007945 */ /* 0x000fe20003800000 */
[----:B------:R-:W-:Y:S02]  /*7fd0*/  MOV R22, RZ ;  /* 0x000000ff00167202 */ /* 0x000fe40000000f00 */
[----:B------:R-:W-:-:S07]  /*7fe0*/  MOV R11, 0xffffffff ;  /* 0xffffffff000b7802 */ /* 0x000fce0000000f00 */
[----:B01----:R-:W-:Y:S05]  /*7ff0*/  WARPSYNC.COLLECTIVE R11, `(.L_x_147) ;  /* 0x000000000b087348 */ /* 0x003fea0003c00000 */
[----:B-1----:R1:W2:Y:S02]  /*8000*/  SHFL.UP P0, R10, R5, R14, R22 ;  /* 0x0400000e050a7389 */ /* 0x0022a40000000016 */
[----:B012---:R-:W-:Y:S05]  /*8010*/  ENDCOLLECTIVE ;  /* 0x000000000000791b */ /* 0x007fea0003800000 */
.L_x_147:
[----:B------:R-:W-:Y:S05]  /*8020*/  BSYNC B0 ;  /* 0x0000000000007941 */ /* 0x000fea0003800000 */
.L_x_146:
[----:B------:R-:W-:Y:S01]  /*8030*/  MOV R5, R10 ;  /* 0x0000000a00057202 */ /* 0x000fe20000000f00 */
[----:B------:R-:W-:Y:S06]  /*8040*/  BRA `(.L_x_148) ;  /* 0xffffffa400c87947 */ /* 0x000fec000383ffff */
.L_x_49:
[----:B------:R-:W-:Y:S01]  /*8050*/  HFMA2 R14, -RZ, RZ, 0, 5.9604644775390625e-08 ;  /* 0x00000001ff0e7431 */ /* 0x000fe200000001ff */
[----:B------:R-:W-:Y:S01]  /*8060*/  BSSY B0, `(.L_x_149) ;  /* 0x0000006000007945 */ /* 0x000fe20003800000 */
[----:B------:R-:W-:Y:S02]  /*8070*/  MOV R22, RZ ;  /* 0x000000ff00167202 */ /* 0x000fe40000000f00 */
[----:B------:R-:W-:-:S07]  /*8080*/  MOV R11, 0xffffffff ;  /* 0xffffffff000b7802 */ /* 0x000fce0000000f00 */
[----:B01----:R-:W-:Y:S05]  /*8090*/  WARPSYNC.COLLECTIVE R11, `(.L_x_150) ;  /* 0x000000000b087348 */ /* 0x003fea0003c00000 */
[----:B-1----:R1:W2:Y:S02]  /*80a0*/  SHFL.UP P0, R10, R5, R14, R22 ;  /* 0x0400000e050a7389 */ /* 0x0022a40000000016 */
[----:B012---:R-:W-:Y:S05]  /*80b0*/  ENDCOLLECTIVE ;  /* 0x000000000000791b */ /* 0x007fea0003800000 */
.L_x_150:
[----:B------:R-:W-:Y:S05]  /*80c0*/  BSYNC B0 ;  /* 0x0000000000007941 */ /* 0x000fea0003800000 */
.L_x_149:
[----:B------:R-:W-:Y:S01]  /*80d0*/  MOV R5, R10 ;  /* 0x0000000a00057202 */ /* 0x000fe20000000f00 */
[----:B------:R-:W-:Y:S06]  /*80e0*/  BRA `(.L_x_151) ;  /* 0xffffffa800807947 */ /* 0x000fec000383ffff */
.L_x_52:
[----:B------:R-:W-:Y:S01]  /*80f0*/  HFMA2 R14, -RZ, RZ, 0, 5.9604644775390625e-08 ;  /* 0x00000001ff0e7431 */ /* 0x000fe200000001ff */
[----:B------:R-:W-:Y:S01]  /*8100*/  BSSY B0, `(.L_x_152) ;  /* 0x0000006000007945 */ /* 0x000fe20003800000 */
[----:B------:R-:W-:Y:S02]  /*8110*/  MOV R22, RZ ;  /* 0x000000ff00167202 */ /* 0x000fe40000000f00 */
[----:B------:R-:W-:-:S07]  /*8120*/  MOV R11, 0xffffffff ;  /* 0xffffffff000b7802 */ /* 0x000fce0000000f00 */
[----:B01----:R-:W-:Y:S05]  /*8130*/  WARPSYNC.COLLECTIVE R11, `(.L_x_153) ;  /* 0x000000000b087348 */ /* 0x003fea0003c00000 */
[----:B-1----:R1:W2:Y:S02]  /*8140*/  SHFL.UP P0, R10, R5, R14, R22 ;  /* 0x0400000e050a7389 */ /* 0x0022a40000000016 */
[----:B012---:R-:W-:Y:S05]  /*8150*/  ENDCOLLECTIVE ;  /* 0x000000000000791b */ /* 0x007fea0003800000 */
.L_x_153:
[----:B------:R-:W-:Y:S05]  /*8160*/  BSYNC B0 ;  /* 0x0000000000007941 */ /* 0x000fea0003800000 */
.L_x_152:
[----:B------:R-:W-:Y:S01]  /*8170*/  MOV R5, R10 ;  /* 0x0000000a00057202 */ /* 0x000fe20000000f00 */
[----:B------:R-:W-:Y:S06]  /*8180*/  BRA `(.L_x_154) ;  /* 0xffffffac00387947 */ /* 0x000fec000383ffff */
.L_x_55:
[----:B------:R-:W-:Y:S01]  /*8190*/  HFMA2 R14, -RZ, RZ, 0, 5.9604644775390625e-08 ;  /* 0x00000001ff0e7431 */ /* 0x000fe200000001ff */
[----:B------:R-:W-:Y:S01]  /*81a0*/  BSSY B0, `(.L_x_155) ;  /* 0x0000006000007945 */ /* 0x000fe20003800000 */
[----:B------:R-:W-:Y:S02]  /*81b0*/  MOV R22, RZ ;  /* 0x000000ff00167202 */ /* 0x000fe40000000f00 */
[----:B------:R-:W-:-:S07]  /*81c0*/  MOV R11, 0xffffffff ;  /* 0xffffffff000b7802 */ /* 0x000fce0000000f00 */
[----:B01----:R-:W-:Y:S05]  /*81d0*/  WARPSYNC.COLLECTIVE R11, `(.L_x_156) ;  /* 0x000000000b087348 */ /* 0x003fea0003c00000 */
[----:B-1----:R1:W2:Y:S02]  /*81e0*/  SHFL.UP P0, R10, R5, R14, R22 ;  /* 0x0400000e050a7389 */ /* 0x0022a40000000016 */
[----:B012---:R-:W-:Y:S05]  /*81f0*/  ENDCOLLECTIVE ;  /* 0x000000000000791b */ /* 0x007fea0003800000 */
.L_x_156:
[----:B------:R-:W-:Y:S05]  /*8200*/  BSYNC B0 ;  /* 0x0000000000007941 */ /* 0x000fea0003800000 */
.L_x_155:
[----:B------:R-:W-:Y:S01]  /*8210*/  MOV R5, R10 ;  /* 0x0000000a00057202 */ /* 0x000fe20000000f00 */
[----:B------:R-:W-:Y:S06]  /*8220*/  BRA `(.L_x_157) ;  /* 0xffffffac00f07947 */ /* 0x000fec000383ffff */
.L_x_58:
[----:B------:R-:W-:Y:S01]  /*8230*/  HFMA2 R14, -RZ, RZ, 0, 5.9604644775390625e-08 ;  /* 0x00000001ff0e7431 */ /* 0x000fe200000001ff */
[----:B------:R-:W-:Y:S01]  /*8240*/  BSSY B0, `(.L_x_158) ;  /* 0x0000006000007945 */ /* 0x000fe20003800000 */
[----:B------:R-:W-:Y:S02]  /*8250*/  MOV R22, RZ ;  /* 0x000000ff00167202 */ /* 0x000fe40000000f00 */
[----:B------:R-:W-:-:S07]  /*8260*/  MOV R11, 0xffffffff ;  /* 0xffffffff000b7802 */ /* 0x000fce0000000f00 */
[----:B01----:R-:W-:Y:S05]  /*8270*/  WARPSYNC.COLLECTIVE R11, `(.L_x_159) ;  /* 0x000000000b087348 */ /* 0x003fea0003c00000 */
[----:B-1----:R1:W2:Y:S02]  /*8280*/  SHFL.UP P0, R10, R5, R14, R22 ;  /* 0x0400000e050a7389 */ /* 0x0022a40000000016 */
[----:B012---:R-:W-:Y:S05]  /*8290*/  ENDCOLLECTIVE ;  /* 0x000000000000791b */ /* 0x007fea0003800000 */
.L_x_159:
[----:B------:R-:W-:Y:S05]  /*82a0*/  BSYNC B0 ;  /* 0x0000000000007941 */ /* 0x000fea0003800000 */
.L_x_158:
[----:B------:R-:W-:Y:S01]  /*82b0*/  MOV R5, R10 ;  /* 0x0000000a00057202 */ /* 0x000fe20000000f00 */
[----:B------:R-:W-:Y:S06]  /*82c0*/  BRA `(.L_x_160) ;  /* 0xffffffb000a87947 */ /* 0x000fec000383ffff */
.L_x_61:
[----:B------:R-:W-:Y:S01]  /*82d0*/  HFMA2 R14, -RZ, RZ, 0, 5.9604644775390625e-08 ;  /* 0x00000001ff0e7431 */ /* 0x000fe200000001ff */
[----:B------:R-:W-:Y:S01]  /*82e0*/  BSSY B0, `(.L_x_161) ;  /* 0x0000006000007945 */ /* 0x000fe20003800000 */
[----:B------:R-:W-:Y:S02]  /*82f0*/  MOV R22, RZ ;  /* 0x000000ff00167202 */ /* 0x000fe40000000f00 */
[----:B------:R-:W-:-:S07]  /*8300*/  MOV R11, 0xffffffff ;  /* 0xffffffff000b7802 */ /* 0x000fce0000000f00 */
[----:B01----:R-:W-:Y:S05]  /*8310*/  WARPSYNC.COLLECTIVE R11, `(.L_x_162) ;  /* 0x000000000b087348 */ /* 0x003fea0003c00000 */
[----:B-1----:R1:W2:Y:S02]  /*8320*/  SHFL.UP P0, R10, R5, R14, R22 ;  /* 0x0400000e050a7389 */ /* 0x0022a40000000016 */
[----:B012---:R-:W-:Y:S05]  /*8330*/  ENDCOLLECTIVE ;  /* 0x000000000000791b */ /* 0x007fea0003800000 */
.L_x_162:
[----:B------:R-:W-:Y:S05]  /*8340*/  BSYNC B0 ;  /* 0x0000000000007941 */ /* 0x000fea0003800000 */
.L_x_161:
[----:B------:R-:W-:Y:S01]  /*8350*/  MOV R5, R10 ;  /* 0x0000000a00057202 */ /* 0x000fe20000000f00 */
[----:B------:R-:W-:Y:S06]  /*8360*/  BRA `(.L_x_163) ;  /* 0xffffffb400607947 */ /* 0x000fec000383ffff */
.L_x_64:
[----:B------:R-:W-:Y:S01]  /*8370*/  HFMA2 R14, -RZ, RZ, 0, 5.9604644775390625e-08 ;  /* 0x00000001ff0e7431 */ /* 0x000fe200000001ff */
[----:B------:R-:W-:Y:S01]  /*8380*/  BSSY B0, `(.L_x_164) ;  /* 0x0000006000007945 */ /* 0x000fe20003800000 */
[----:B------:R-:W-:Y:S02]  /*8390*/  MOV R22, RZ ;  /* 0x000000ff00167202 */ /* 0x000fe40000000f00 */
[----:B------:R-:W-:-:S07]  /*83a0*/  MOV R11, 0xffffffff ;  /* 0xffffffff000b7802 */ /* 0x000fce0000000f00 */
[----:B01----:R-:W-:Y:S05]  /*83b0*/  WARPSYNC.COLLECTIVE R11, `(.L_x_165) ;  /* 0x000000000b087348 */ /* 0x003fea0003c00000 */
[----:B-1----:R1:W2:Y:S02]  /*83c0*/  SHFL.UP P0, R10, R5, R14, R22 ;  /* 0x0400000e050a7389 */ /* 0x0022a40000000016 */
[----:B012---:R-:W-:Y:S05]  /*83d0*/  ENDCOLLECTIVE ;  /* 0x000000000000791b */ /* 0x007fea0003800000 */
.L_x_165:
[----:B------:R-:W-:Y:S05]  /*83e0*/  BSYNC B0 ;  /* 0x0000000000007941 */ /* 0x000fea0003800000 */
.L_x_164:
[----:B------:R-:W-:Y:S01]  /*83f0*/  MOV R5, R10 ;  /* 0x0000000a00057202 */ /* 0x000fe20000000f00 */
[----:B------:R-:W-:Y:S06]  /*8400*/  BRA `(.L_x_166) ;  /* 0xffffffb800187947 */ /* 0x000fec000383ffff */
.L_x_67:
[----:B------:R-:W-:Y:S01]  /*8410*/  HFMA2 R14, -RZ, RZ, 0, 5.9604644775390625e-08 ;  /* 0x00000001ff0e7431 */ /* 0x000fe200000001ff */
[----:B------:R-:W-:Y:S01]  /*8420*/  BSSY B0, `(.L_x_167) ;  /* 0x0000006000007945 */ /* 0x000fe20003800000 */
[----:B------:R-:W-:Y:S02]  /*8430*/  MOV R22, RZ ;  /* 0x000000ff00167202 */ /* 0x000fe40000000f00 */
[----:B------:R-:W-:-:S07]  /*8440*/  MOV R11, 0xffffffff ;  /* 0xffffffff000b7802 */ /* 0x000fce0000000f00 */
[----:B01----:R-:W-:Y:S05]  /*8450*/  WARPSYNC.COLLECTIVE R11, `(.L_x_168) ;  /* 0x000000000b087348 */ /* 0x003fea0003c00000 */
[----:B-1----:R1:W2:Y:S02]  /*8460*/  SHFL.UP P0, R10, R5, R14, R22 ;  /* 0x0400000e050a7389 */ /* 0x0022a40000000016 */
[----:B012---:R-:W-:Y:S05]  /*8470*/  ENDCOLLECTIVE ;  /* 0x000000000000791b */ /* 0x007fea0003800000 */
.L_x_168:
[----:B------:R-:W-:Y:S05]  /*8480*/  BSYNC B0 ;  /* 0x0000000000007941 */ /* 0x000fea0003800000 */
.L_x_167:
[----:B------:R-:W-:Y:S01]  /*8490*/  MOV R5, R10 ;  /* 0x0000000a00057202 */ /* 0x000fe20000000f00 */
[----:B------:R-:W-:Y:S06]  /*84a0*/  BRA `(.L_x_169) ;  /* 0xffffffb800d07947 */ /* 0x000fec000383ffff */
.L_x_70:
[----:B------:R-:W-:Y:S01]  /*84b0*/  HFMA2 R14, -RZ, RZ, 0, 5.9604644775390625e-08 ;  /* 0x00000001ff0e7431 */ /* 0x000fe200000001ff */
[----:B------:R-:W-:Y:S01]  /*84c0*/  BSSY B0, `(.L_x_170) ;  /* 0x0000006000007945 */ /* 0x000fe20003800000 */
[----:B------:R-:W-:Y:S02]  /*84d0*/  MOV R22, RZ ;  /* 0x000000ff00167202 */ /* 0x000fe40000000f00 */
[----:B------:R-:W-:-:S07]  /*84e0*/  MOV R11, 0xffffffff ;  /* 0xffffffff000b7802 */ /* 0x000fce0000000f00 */
[----:B01----:R-:W-:Y:S05]  /*84f0*/  WARPSYNC.COLLECTIVE R11, `(.L_x_171) ;  /* 0x000000000b087348 */ /* 0x003fea0003c00000 */
[----:B-1----:R1:W2:Y:S02]  /*8500*/  SHFL.UP P0, R10, R5, R14, R22 ;  /* 0x0400000e050a7389 */ /* 0x0022a40000000016 */
[----:B012---:R-:W-:Y:S05]  /*8510*/  ENDCOLLECTIVE ;  /* 0x000000000000791b */ /* 0x007fea0003800000 */
.L_x_171:
[----:B------:R-:W-:Y:S05]  /*8520*/  BSYNC B0 ;  /* 0x0000000000007941 */ /* 0x000fea0003800000 */
.L_x_170:
[----:B------:R-:W-:Y:S01]  /*8530*/  MOV R5, R10 ;  /* 0x0000000a00057202 */ /* 0x000fe20000000f00 */
[----:B------:R-:W-:Y:S06]  /*8540*/  BRA `(.L_x_172) ;  /* 0xffffffbc00887947 */ /* 0x000fec000383ffff */
.L_x_73:
[----:B------:R-:W-:Y:S01]  /*8550*/  HFMA2 R14, -RZ, RZ, 0, 5.9604644775390625e-08 ;  /* 0x00000001ff0e7431 */ /* 0x000fe200000001ff */
[----:B------:R-:W-:Y:S01]  /*8560*/  BSSY B0, `(.L_x_173) ;  /* 0x0000006000007945 */ /* 0x000fe20003800000 */
[----:B------:R-:W-:Y:S02]  /*8570*/  MOV R22, RZ ;  /* 0x000000ff00167202 */ /* 0x000fe40000000f00 */
[----:B------:R-:W-:-:S07]  /*8580*/  MOV R11, 0xffffffff ;  /* 0xffffffff000b7802 */ /* 0x000fce0000000f00 */
[----:B01----:R-:W-:Y:S05]  /*8590*/  WARPSYNC.COLLECTIVE R11, `(.L_x_174) ;  /* 0x000000000b087348 */ /* 0x003fea0003c00000 */
[----:B-1----:R1:W2:Y:S02]  /*85a0*/  SHFL.UP P0, R10, R5, R14, R22 ;  /* 0x0400000e050a7389 */ /* 0x0022a40000000016 */
[----:B012---:R-:W-:Y:S05]  /*85b0*/  ENDCOLLECTIVE ;  /* 0x000000000000791b */ /* 0x007fea0003800000 */
.L_x_174:
[----:B------:R-:W-:Y:S05]  /*85c0*/  BSYNC B0 ;  /* 0x0000000000007941 */ /* 0x000fea0003800000 */
.L_x_173:
[----:B------:R-:W-:Y:S01]  /*85d0*/  MOV R5, R10 ;  /* 0x0000000a00057202 */ /* 0x000fe20000000f00 */
[----:B------:R-:W-:Y:S06]  /*85e0*/  BRA `(.L_x_175) ;  /* 0xffffffc000407947 */ /* 0x000fec000383ffff */
.L_x_76:
[----:B------:R-:W-:Y:S01]  /*85f0*/  HFMA2 R14, -RZ, RZ, 0, 5.9604644775390625e-08 ;  /* 0x00000001ff0e7431 */ /* 0x000fe200000001ff */
[----:B------:R-:W-:Y:S01]  /*8600*/  BSSY B0, `(.L_x_176) ;  /* 0x0000006000007945 */ /* 0x000fe20003800000 */
[----:B------:R-:W-:Y:S02]  /*8610*/  MOV R22, RZ ;  /* 0x000000ff00167202 */ /* 0x000fe40000000f00 */
[----:B------:R-:W-:-:S07]  /*8620*/  MOV R11, 0xffffffff ;  /* 0xffffffff000b7802 */ /* 0x000fce0000000f00 */
[----:B01----:R-:W-:Y:S05]  /*8630*/  WARPSYNC.COLLECTIVE R11, `(.L_x_177) ;  /* 0x000000000b087348 */ /* 0x003fea0003c00000 */
[----:B-1----:R1:W2:Y:S02]  /*8640*/  SHFL.UP P0, R10, R5, R14, R22 ;  /* 0x0400000e050a7389 */ /* 0x0022a40000000016 */
[----:B012---:R-:W-:Y:S05]  /*8650*/  ENDCOLLECTIVE ;  /* 0x000000000000791b */ /* 0x007fea0003800000 */
.L_x_177:
[----:B------:R-:W-:Y:S05]  /*8660*/  BSYNC B0 ;  /* 0x0000000000007941 */ /* 0x000fea0003800000 */
.L_x_176:
[----:B------:R-:W-:Y:S01]  /*8670*/  MOV R5, R10 ;  /* 0x0000000a00057202 */ /* 0x000fe20000000f00 */
[----:B------:R-:W-:Y:S06]  /*8680*/  BRA `(.L_x_178) ;  /* 0xffffffc000f87947 */ /* 0x000fec000383ffff */
.L_x_79:
[----:B------:R-:W-:Y:S01]  /*8690*/  HFMA2 R14, -RZ, RZ, 0, 5.9604644775390625e-08 ;  /* 0x00000001ff0e7431 */ /* 0x000fe200000001ff */
[----:B------:R-:W-:Y:S01]  /*86a0*/  BSSY B0, `(.L_x_179) ;  /* 0x0000006000007945 */ /* 0x000fe20003800000 */
[----:B------:R-:W-:Y:S02]  /*86b0*/  MOV R22, RZ ;  /* 0x000000ff00167202 */ /* 0x000fe40000000f00 */
[----:B------:R-:W-:-:S07]  /*86c0*/  MOV R11, 0xffffffff ;  /* 0xffffffff000b7802 */ /* 0x000fce0000000f00 */
[----:B01----:R-:W-:Y:S05]  /*86d0*/  WARPSYNC.COLLECTIVE R11, `(.L_x_180) ;  /* 0x000000000b087348 */ /* 0x003fea0003c00000 */
[----:B-1----:R1:W2:Y:S02]  /*86e0*/  SHFL.UP P0, R10, R5, R14, R22 ;  /* 0x0400000e050a7389 */ /* 0x0022a40000000016 */
[----:B012---:R-:W-:Y:S05]  /*86f0*/  ENDCOLLECTIVE ;  /* 0x000000000000791b */ /* 0x007fea0003800000 */
.L_x_180:
[----:B------:R-:W-:Y:S05]  /*8700*/  BSYNC B0 ;  /* 0x0000000000007941 */ /* 0x000fea0003800000 */
.L_x_179:
[----:B------:R-:W-:Y:S01]  /*8710*/  MOV R5, R10 ;  /* 0x0000000a00057202 */ /* 0x000fe20000000f00 */
[----:B------:R-:W-:Y:S06]  /*8720*/  BRA `(.L_x_181) ;  /* 0xffffffc400b07947 */ /* 0x000fec000383ffff */
.L_x_82:
[----:B------:R-:W-:Y:S01]  /*8730*/  HFMA2 R14, -RZ, RZ, 0, 5.9604644775390625e-08 ;  /* 0x00000001ff0e7431 */ /* 0x000fe200000001ff */
[----:B------:R-:W-:Y:S01]  /*8740*/  BSSY B0, `(.L_x_182) ;  /* 0x0000006000007945 */ /* 0x000fe20003800000 */
[----:B------:R-:W-:Y:S02]  /*8750*/  MOV R22, RZ ;  /* 0x000000ff00167202 */ /* 0x000fe40000000f00 */
[----:B------:R-:W-:-:S07]  /*8760*/  MOV R11, 0xffffffff ;  /* 0xffffffff000b7802 */ /* 0x000fce0000000f00 */
[----:B01----:R-:W-:Y:S05]  /*8770*/  WARPSYNC.COLLECTIVE R11, `(.L_x_183) ;  /* 0x000000000b087348 */ /* 0x003fea0003c00000 */
[----:B-1----:R1:W2:Y:S02]  /*8780*/  SHFL.UP P0, R10, R5, R14, R22 ;  /* 0x0400000e050a7389 */ /* 0x0022a40000000016 */
[----:B012---:R-:W-:Y:S05]  /*8790*/  ENDCOLLECTIVE ;  /* 0x000000000000791b */ /* 0x007fea0003800000 */
.L_x_183:
[----:B------:R-:W-:Y:S05]  /*87a0*/  BSYNC B0 ;  /* 0x0000000000007941 */ /* 0x000fea0003800000 */
.L_x_182:
[----:B------:R-:W-:Y:S01]  /*87b0*/  MOV R5, R10 ;  /* 0x0000000a00057202 */ /* 0x000fe20000000f00 */
[----:B------:R-:W-:Y:S06]  /*87c0*/  BRA `(.L_x_184) ;  /* 0xffffffc800687947 */ /* 0x000fec000383ffff */
.L_x_85:
[----:B------:R-:W-:Y:S01]  /*87d0*/  HFMA2 R14, -RZ, RZ, 0, 5.9604644775390625e-08 ;  /* 0x00000001ff0e7431 */ /* 0x000fe200000001ff */
[----:B------:R-:W-:Y:S01]  /*87e0*/  BSSY B0, `(.L_x_185) ;  /* 0x0000006000007945 */ /* 0x000fe20003800000 */
[----:B------:R-:W-:Y:S02]  /*87f0*/  MOV R22, RZ ;  /* 0x000000ff00167202 */ /* 0x000fe40000000f00 */
[----:B------:R-:W-:-:S07]  /*8800*/  MOV R11, 0xffffffff ;  /* 0xffffffff000b7802 */ /* 0x000fce0000000f00 */
[----:B01----:R-:W-:Y:S05]  /*8810*/  WARPSYNC.COLLECTIVE R11, `(.L_x_186) ;  /* 0x000000000b087348 */ /* 0x003fea0003c00000 */
[----:B-1----:R1:W2:Y:S02]  /*8820*/  SHFL.UP P0, R10, R5, R14, R22 ;  /* 0x0400000e050a7389 */ /* 0x0022a40000000016 */
[----:B012---:R-:W-:Y:S05]  /*8830*/  ENDCOLLECTIVE ;  /* 0x000000000000791b */ /* 0x007fea0003800000 */
.L_x_186:
[----:B------:R-:W-:Y:S05]  /*8840*/  BSYNC B0 ;  /* 0x0000000000007941 */ /* 0x000fea0003800000 */
.L_x_185:
[----:B------:R-:W-:Y:S01]  /*8850*/  MOV R5, R10 ;  /* 0x0000000a00057202 */ /* 0x000fe20000000f00 */
[----:B------:R-:W-:Y:S06]  /*8860*/  BRA `(.L_x_187) ;  /* 0xffffffcc00207947 */ /* 0x000fec000383ffff */
.L_x_88:
[----:B------:R-:W-:Y:S01]  /*8870*/  HFMA2 R14, -RZ, RZ, 0, 5.9604644775390625e-08 ;  /* 0x00000001ff0e7431 */ /* 0x000fe200000001ff */
[----:B------:R-:W-:Y:S01]  /*8880*/  BSSY B0, `(.L_x_188) ;  /* 0x0000006000007945 */ /* 0x000fe20003800000 */
[----:B------:R-:W-:Y:S02]  /*8890*/  MOV R22, RZ ;  /* 0x000000ff00167202 */ /* 0x000fe40000000f00 */
[----:B------:R-:W-:-:S07]  /*88a0*/  MOV R11, 0xffffffff ;  /* 0xffffffff000b7802 */ /* 0x000fce0000000f00 */
[----:B01----:R-:W-:Y:S05]  /*88b0*/  WARPSYNC.COLLECTIVE R11, `(.L_x_189) ;  /* 0x000000000b087348 */ /* 0x003fea0003c00000 */
[----:B-1----:R1:W2:Y:S02]  /*88c0*/  SHFL.UP P0, R10, R5, R14, R22 ;  /* 0x0400000e050a7389 */ /* 0x0022a40000000016 */
[----:B012---:R-:W-:Y:S05]  /*88d0*/  ENDCOLLECTIVE ;  /* 0x000000000000791b */ /* 0x007fea0003800000 */
.L_x_189:
[----:B------:R-:W-:Y:S05]  /*88e0*/  BSYNC B0 ;  /* 0x0000000000007941 */ /* 0x000fea0003800000 */
.L_x_188:
[----:B------:R-:W-:Y:S01]  /*88f0*/  MOV R5, R10 ;  /* 0x0000000a00057202 */ /* 0x000fe20000000f00 */
[----:B------:R-:W-:Y:S06]  /*8900*/  BRA `(.L_x_190) ;  /* 0xffffffcc00d87947 */ /* 0x000fec000383ffff */
.L_x_91:
[----:B------:R-:W-:Y:S01]  /*8910*/  HFMA2 R14, -RZ, RZ, 0, 5.9604644775390625e-08 ;  /* 0x00000001ff0e7431 */ /* 0x000fe200000001ff */
[----:B------:R-:W-:Y:S01]  /*8920*/  BSSY B0, `(.L_x_191) ;  /* 0x0000006000007945 */ /* 0x000fe20003800000 */
[----:B------:R-:W-:Y:S02]  /*8930*/  MOV R22, RZ ;  /* 0x000000ff00167202 */ /* 0x000fe40000000f00 */
[----:B------:R-:W-:-:S07]  /*8940*/  MOV R11, 0xffffffff ;  /* 0xffffffff000b7802 */ /* 0x000fce0000000f00 */
[----:B01----:R-:W-:Y:S05]  /*8950*/  WARPSYNC.COLLECTIVE R11, `(.L_x_192) ;  /* 0x000000000b087348 */ /* 0x003fea0003c00000 */
[----:B-1----:R1:W2:Y:S02]  /*8960*/  SHFL.UP P0, R10, R5, R14, R22 ;  /* 0x0400000e050a7389 */ /* 0x0022a40000000016 */
[----:B012---:R-:W-:Y:S05]  /*8970*/  ENDCOLLECTIVE ;  /* 0x000000000000791b */ /* 0x007fea0003800000 */
.L_x_192:
[----:B------:R-:W-:Y:S05]  /*8980*/  BSYNC B0 ;  /* 0x0000000000007941 */ /* 0x000fea0003800000 */
.L_x_191:
[----:B------:R-:W-:Y:S01]  /*8990*/  MOV R5, R10 ;  /* 0x0000000a00057202 */ /* 0x000fe20000000f00 */
[----:B------:R-:W-:Y:S06]  /*89a0*/  BRA `(.L_x_193) ;  /* 0xffffffd000907947 */ /* 0x000fec000383ffff */
.L_x_94:
[----:B------:R-:W-:Y:S01]  /*89b0*/  HFMA2 R14, -RZ, RZ, 0, 5.9604644775390625e-08 ;  /* 0x00000001ff0e7431 */ /* 0x000fe200000001ff */
[----:B------:R-:W-:Y:S01]  /*89c0*/  BSSY B0, `(.L_x_194) ;  /* 0x0000006000007945 */ /* 0x000fe20003800000 */
[----:B------:R-:W-:Y:S02]  /*89d0*/  MOV R22, RZ ;  /* 0x000000ff00167202 */ /* 0x000fe40000000f00 */
[----:B------:R-:W-:-:S07]  /*89e0*/  MOV R11, 0xffffffff ;  /* 0xffffffff000b7802 */ /* 0x000fce0000000f00 */
[----:B01----:R-:W-:Y:S05]  /*89f0*/  WARPSYNC.COLLECTIVE R11, `(.L_x_195) ;  /* 0x000000000b087348 */ /* 0x003fea0003c00000 */
[----:B-1----:R1:W2:Y:S02]  /*8a00*/  SHFL.UP P0, R10, R5, R14, R22 ;  /* 0x0400000e050a7389 */ /* 0x0022a40000000016 */
[----:B012---:R-:W-:Y:S05]  /*8a10*/  ENDCOLLECTIVE ;  /* 0x000000000000791b */ /* 0x007fea0003800000 */
.L_x_195:
[----:B------:R-:W-:Y:S05]  /*8a20*/  BSYNC B0 ;  /* 0x0000000000007941 */ /* 0x000fea0003800000 */
.L_x_194:
[----:B------:R-:W-:Y:S01]  /*8a30*/  MOV R5, R10 ;  /* 0x0000000a00057202 */ /* 0x000fe20000000f00 */
[----:B------:R-:W-:Y:S06]  /*8a40*/  BRA `(.L_x_196) ;  /* 0xffffffd400487947 */ /* 0x000fec000383ffff */
.L_x_97:
[----:B------:R-:W-:Y:S01]  /*8a50*/  HFMA2 R14, -RZ, RZ, 0, 5.9604644775390625e-08 ;  /* 0x00000001ff0e7431 */ /* 0x000fe200000001ff */
[----:B------:R-:W-:Y:S01]  /*8a60*/  BSSY B0, `(.L_x_197) ;  /* 0x0000006000007945 */ /* 0x000fe20003800000 */
[----:B------:R-:W-:Y:S02]  /*8a70*/  MOV R22, RZ ;  /* 0x000000ff00167202 */ /* 0x000fe40000000f00 */
[----:B------:R-:W-:-:S07]  /*8a80*/  MOV R11, 0xffffffff ;  /* 0xffffffff000b7802 */ /* 0x000fce0000000f00 */
[----:B01----:R-:W-:Y:S05]  /*8a90*/  WARPSYNC.COLLECTIVE R11, `(.L_x_198) ;  /* 0x000000000b087348 */ /* 0x003fea0003c00000 */
[----:B-1----:R1:W2:Y:S02]  /*8aa0*/  SHFL.UP P0, R10, R5, R14, R22 ;  /* 0x0400000e050a7389 */ /* 0x0022a40000000016 */
[----:B012---:R-:W-:Y:S05]  /*8ab0*/  ENDCOLLECTIVE ;  /* 0x000000000000791b */ /* 0x007fea0003800000 */
.L_x_198:
[----:B------:R-:W-:Y:S05]  /*8ac0*/  BSYNC B0 ;  /* 0x0000000000007941 */ /* 0x000fea0003800000 */
.L_x_197:
[----:B------:R-:W-:Y:S01]  /*8ad0*/  MOV R5, R10 ;  /* 0x0000000a00057202 */ /* 0x000fe20000000f00 */
[----:B------:R-:W-:Y:S06]  /*8ae0*/  BRA `(.L_x_199) ;  /* 0xffffffd800007947 */ /* 0x000fec000383ffff */
.L_x_100:
[----:B------:R-:W-:Y:S01]  /*8af0*/  HFMA2 R14, -RZ, RZ, 0, 5.9604644775390625e-08 ;  /* 0x00000001ff0e7431 */ /* 0x000fe200000001ff */
[----:B------:R-:W-:Y:S01]  /*8b00*/  BSSY B0, `(.L_x_200) ;  /* 0x0000006000007945 */ /* 0x000fe20003800000 */
[----:B------:R-:W-:Y:S02]  /*8b10*/  MOV R22, RZ ;  /* 0x000000ff00167202 */ /* 0x000fe40000000f00 */
[----:B------:R-:W-:-:S07]  /*8b20*/  MOV R11, 0xffffffff ;  /* 0xffffffff000b7802 */ /* 0x000fce0000000f00 */
[----:B01----:R-:W-:Y:S05]  /*8b30*/  WARPSYNC.COLLECTIVE R11, `(.L_x_201) ;  /* 0x000000000b087348 */ /* 0x003fea0003c00000 */
[----:B-1----:R1:W2:Y:S02]  /*8b40*/  SHFL.UP P0, R10, R5, R14, R22 ;  /* 0x0400000e050a7389 */ /* 0x0022a40000000016 */
[----:B012---:R-:W-:Y:S05]  /*8b50*/  ENDCOLLECTIVE ;  /* 0x000000000000791b */ /* 0x007fea0003800000 */
.L_x_201:
[----:B------:R-:W-:Y:S05]  /*8b60*/  BSYNC B0 ;  /* 0x0000000000007941 */ /* 0x000fea0003800000 */
.L_x_200:
[----:B------:R-:W-:Y:S01]  /*8b70*/  MOV R5, R10 ;  /* 0x0000000a00057202 */ /* 0x000fe20000000f00 */
[----:B------:R-:W-:Y:S06]  /*8b80*/  BRA `(.L_x_202) ;  /* 0xffffffd800b87947 */ /* 0x000fec000383ffff */
.L_x_103:
[----:B------:R-:W-:Y:S01]  /*8b90*/  HFMA2 R14, -RZ, RZ, 0, 5.9604644775390625e-08 ;  /* 0x00000001ff0e7431 */ /* 0x000fe200000001ff */
[----:B------:R-:W-:Y:S01]  /*8ba0*/  BSSY B0, `(.L_x_203) ;  /* 0x0000006000007945 */ /* 0x000fe20003800000 */
[----:B------:R-:W-:Y:S02]  /*8bb0*/  MOV R22, RZ ;  /* 0x000000ff00167202 */ /* 0x000fe40000000f00 */
[----:B------:R-:W-:-:S07]  /*8bc0*/  MOV R11, 0xffffffff ;  /* 0xffffffff000b7802 */ /* 0x000fce0000000f00 */
[----:B01----:R-:W-:Y:S05]  /*8bd0*/  WARPSYNC.COLLECTIVE R11, `(.L_x_204) ;  /* 0x000000000b087348 */ /* 0x003fea0003c00000 */
[----:B-1----:R1:W2:Y:S02]  /*8be0*/  SHFL.UP P0, R10, R5, R14, R22 ;  /* 0x0400000e050a7389 */ /* 0x0022a40000000016 */
[----:B012---:R-:W-:Y:S05]  /*8bf0*/  ENDCOLLECTIVE ;  /* 0x000000000000791b */ /* 0x007fea0003800000 */
.L_x_204:
[----:B------:R-:W-:Y:S05]  /*8c00*/  BSYNC B0 ;  /* 0x0000000000007941 */ /* 0x000fea0003800000 */
.L_x_203:
[----:B------:R-:W-:Y:S01]  /*8c10*/  MOV R5, R10 ;  /* 0x0000000a00057202 */ /* 0x000fe20000000f00 */
[----:B------:R-:W-:Y:S06]  /*8c20*/  BRA `(.L_x_205) ;  /* 0xffffffdc00707947 */ /* 0x000fec000383ffff */
.L_x_106:
[----:B------:R-:W-:Y:S01]  /*8c30*/  HFMA2 R14, -RZ, RZ, 0, 5.9604644775390625e-08 ;  /* 0x00000001ff0e7431 */ /* 0x000fe200000001ff */
[----:B------:R-:W-:Y:S01]  /*8c40*/  BSSY B0, `(.L_x_206) ;  /* 0x0000006000007945 */ /* 0x000fe20003800000 */
[----:B------:R-:W-:Y:S02]  /*8c50*/  MOV R22, RZ ;  /* 0x000000ff00167202 */ /* 0x000fe40000000f00 */
[----:B------:R-:W-:-:S07]  /*8c60*/  MOV R11, 0xffffffff ;  /* 0xffffffff000b7802 */ /* 0x000fce0000000f00 */
[----:B01----:R-:W-:Y:S05]  /*8c70*/  WARPSYNC.COLLECTIVE R11, `(.L_x_207) ;  /* 0x000000000b087348 */ /* 0x003fea0003c00000 */
[----:B-1----:R1:W2:Y:S02]  /*8c80*/  SHFL.UP P0, R10, R5, R14, R22 ;  /* 0x0400000e050a7389 */ /* 0x0022a40000000016 */
[----:B012---:R-:W-:Y:S05]  /*8c90*/  ENDCOLLECTIVE ;  /* 0x000000000000791b */ /* 0x007fea0003800000 */
.L_x_207:
[----:B------:R-:W-:Y:S05]  /*8ca0*/  BSYNC B0 ;  /* 0x0000000000007941 */ /* 0x000fea0003800000 */
.L_x_206:
[----:B------:R-:W-:Y:S01]  /*8cb0*/  MOV R5, R10 ;  /* 0x0000000a00057202 */ /* 0x000fe20000000f00 */
[----:B------:R-:W-:Y:S06]  /*8cc0*/  BRA `(.L_x_208) ;  /* 0xffffffe000287947 */ /* 0x000fec000383ffff */
.L_x_109:
[----:B------:R-:W-:Y:S01]  /*8cd0*/  HFMA2 R14, -RZ, RZ, 0, 5.9604644775390625e-08 ;  /* 0x00000001ff0e7431 */ /* 0x000fe200000001ff */
[----:B------:R-:W-:Y:S01]  /*8ce0*/  BSSY B0, `(.L_x_209) ;  /* 0x0000006000007945 */ /* 0x000fe20003800000 */
[----:B------:R-:W-:Y:S02]  /*8cf0*/  MOV R22, RZ ;  /* 0x000000ff00167202 */ /* 0x000fe40000000f00 */
[----:B------:R-:W-:-:S07]  /*8d00*/  MOV R11, 0xffffffff ;  /* 0xffffffff000b7802 */ /* 0x000fce0000000f00 */
[----:B01----:R-:W-:Y:S05]  /*8d10*/  WARPSYNC.COLLECTIVE R11, `(.L_x_210) ;  /* 0x000000000b087348 */ /* 0x003fea0003c00000 */
[----:B-1----:R1:W2:Y:S02]  /*8d20*/  SHFL.UP P0, R10, R5, R14, R22 ;  /* 0x0400000e050a7389 */ /* 0x0022a40000000016 */
[----:B012---:R-:W-:Y:S05]  /*8d30*/  ENDCOLLECTIVE ;  /* 0x000000000000791b */ /* 0x007fea0003800000 */
.L_x_210:
[----:B------:R-:W-:Y:S05]  /*8d40*/  BSYNC B0 ;  /* 0x0000000000007941 */ /* 0x000fea0003800000 */
.L_x_209:
[----:B------:R-:W-:Y:S01]  /*8d50*/  MOV R5, R10 ;  /* 0x0000000a00057202 */ /* 0x000fe20000000f00 */
[----:B------:R-:W-:Y:S06]  /*8d60*/  BRA `(.L_x_211) ;  /* 0xffffffe000e07947 */ /* 0x000fec000383ffff */
.L_x_112:
[----:B------:R-:W-:Y:S01]  /*8d70*/  HFMA2 R14, -RZ, RZ, 0, 5.9604644775390625e-08 ;  /* 0x00000001ff0e7431 */ /* 0x000fe200000001ff */
[----:B------:R-:W-:Y:S01]  /*8d80*/  BSSY B0, `(.L_x_212) ;  /* 0x0000006000007945 */ /* 0x000fe20003800000 */
[----:B------:R-:W-:Y:S02]  /*8d90*/  MOV R22, RZ ;  /* 0x000000ff00167202 */ /* 0x000fe40000000f00 */
[----:B------:R-:W-:-:S07]  /*8da0*/  MOV R11, 0xffffffff ;  /* 0xffffffff000b7802 */ /* 0x000fce0000000f00 */
[----:B01----:R-:W-:Y:S05]  /*8db0*/  WARPSYNC.COLLECTIVE R11, `(.L_x_213) ;  /* 0x000000000b087348 */ /* 0x003fea0003c00000 */
[----:B-1----:R1:W2:Y:S02]  /*8dc0*/  SHFL.UP P0, R10, R5, R14, R22 ;  /* 0x0400000e050a7389 */ /* 0x0022a40000000016 */
[----:B012---:R-:W-:Y:S05]  /*8dd0*/  ENDCOLLECTIVE ;  /* 0x000000000000791b */ /* 0x007fea0003800000 */
.L_x_213:
[----:B------:R-:W-:Y:S05]  /*8de0*/  BSYNC B0 ;  /* 0x0000000000007941 */ /* 0x000fea0003800000 */
.L_x_212:
[----:B------:R-:W-:Y:S01]  /*8df0*/  MOV R5, R10 ;  /* 0x0000000a00057202 */ /* 0x000fe20000000f00 */
[----:B------:R-:W-:Y:S06]  /*8e00*/  BRA `(.L_x_214) ;  /* 0xffffffe400987947 */ /* 0x000fec000383ffff */
.L_x_215:
        /* <DEDUP_REMOVED lines=15> */
.L_x_422:


//--------------------- .text._ZN2ot12ComputeAlphaEPKfPKiS3_S3_iiPiPfS5_ --------------------------
	.section	.text._ZN2ot12ComputeAlphaEPKfPKiS3_S3_iiPiPfS5_,"ax",@progbits
	.align	128
        .global         _ZN2ot12ComputeAlphaEPKfPKiS3_S3_iiPiPfS5_
        .type           _ZN2ot12ComputeAlphaEPKfPKiS3_S3_iiPiPfS5_,@function
        .size           _ZN2ot12ComputeAlphaEPKfPKiS3_S3_iiPiPfS5_,(.L_x_423 - _ZN2ot12ComputeAlphaEPKfPKiS3_S3_iiPiPfS5_)
        .other          _ZN2ot12ComputeAlphaEPKfPKiS3_S3_iiPiPfS5_,@"STO_CUDA_ENTRY STV_DEFAULT"
_ZN2ot12ComputeAlphaEPKfPKiS3_S3_iiPiPfS5_:
.text._ZN2ot12ComputeAlphaEPKfPKiS3_S3_iiPiPfS5_:
        /* <DEDUP_REMOVED lines=9> */
[----:B------:R-:W0:Y:S01]  /*0090*/  S2UR UR5, SR_CTAID.X ;  /* 0x00000000000579c3 */ /* 0x000e220000002500 */
[----:B------:R-:W0:Y:S01]  /*00a0*/  LDCU UR4, c[0x0][0x360] ;  /* 0x00006c00ff0477ac */ /* 0x000e220008000800 */
[----:B------:R-:W1:Y:S01]  /*00b0*/  S2R R17, SR_TID.X ;  /* 0x0000000000117919 */ /* 0x000e620000002100 */
[----:B------:R-:W2:Y:S01]  /*00c0*/  S2R R11, SR_CTAID.Y ;  /* 0x00000000000b7919 */ /* 0x000ea20000002600 */
[----:B0-----:R-:W-:-:S06]  /*00d0*/  UIMAD UR4, UR4, UR5, URZ ;  /* 0x00000005040472a4 */ /* 0x001fcc000f8e02ff */
[----:B-1----:R-:W-:-:S04]  /*00e0*/  IADD3 R16, PT, PT, R17, UR4, RZ ;  /* 0x0000000411107c10 */ /* 0x002fc8000fffe0ff */
[----:B------:R-:W-:Y:S02]  /*00f0*/  IADD3 R7, PT, PT, R16, 0x1, RZ ;  /* 0x0000000110077810 */ /* 0x000fe40007ffe0ff */
[----:B--2---:R-:W-:-:S04]  /*0100*/  ISETP.GE.AND P0, PT, R11, R19, PT ;  /* 0x000000130b00720c */ /* 0x004fc80003f06270 */
[----:B---3--:R-:W-:-:S13]  /*0110*/  ISETP.GE.OR P0, PT, R7, R18, P0 ;  /* 0x000000120700720c */ /* 0x008fda0000706670 */
[----:B------:R-:W-:Y:S05]  /*0120*/  @P0 EXIT ;  /* 0x000000000000094d */ /* 0x000fea0003800000 */
[----:B------:R-:W0:Y:S01]  /*0130*/  LDC.64 R12, c[0x0][0x398] ;  /* 0x0000e600ff0c7b82 */ /* 0x000e220000000a00 */
[----:B------:R-:W1:Y:S07]  /*0140*/  LDCU UR8, c[0x0][0x3a4] ;  /* 0x00007480ff0877ac */ /* 0x000e6e0008000800 */
[----:B------:R-:W2:Y:S08]  /*0150*/  LDC.64 R4, c[0x0][0x3b0] ;  /* 0x0000ec00ff047b82 */ /* 0x000eb00000000a00 */
[----:B------:R-:W3:Y:S01]  /*0160*/  LDC.64 R8, c[0x0][0x380] ;  /* 0x0000e000ff087b82 */ /* 0x000ee20000000a00 */
[----:B0-----:R-:W-:-:S07]  /*0170*/  IMAD.WIDE.U32 R12, R20, 0x4, R12 ;  /* 0x00000004140c7825 */ /* 0x001fce00078e000c */
[----:B------:R-:W0:Y:S01]  /*0180*/  LDC.64 R2, c[0x0][0x3a8] ;  /* 0x0000ea00ff027b82 */ /* 0x000e220000000a00 */
[----:B------:R-:W2:Y:S01]  /*0190*/  LDG.E R13, desc[UR6][R12.64] ;  /* 0x000000060c0d7981 */ /* 0x000ea2000c1e1900 */
[----:B------:R-:W-:Y:S01]  /*01a0*/  LOP3.LUT P1, RZ, R16, R11, RZ, 0xfc, !PT ;  /* 0x0000000b10ff7212 */ /* 0x000fe2000782fcff */
[----:B-1----:R-:W-:Y:S01]  /*01b0*/  IMAD R0, R20, UR8, RZ ;  /* 0x0000000814007c24 */ /* 0x002fe2000f8e02ff */
[----:B------:R-:W-:Y:S01]  /*01c0*/  ISETP.NE.AND P0, PT, R16, RZ, PT ;  /* 0x000000ff1000720c */ /* 0x000fe20003f05270 */
[----:B------:R-:W-:-:S03]  /*01d0*/  UISETP.NE.AND UP0, UPT, UR5, URZ, UPT ;  /* 0x000000ff0500728c */ /* 0x000fc6000bf05270 */
[----:B------:R-:W-:-:S04]  /*01e0*/  IADD3 R6, P2, PT, R0, R11, RZ ;  /* 0x0000000b00067210 */ /* 0x000fc80007f5e0ff */
[----:B------:R-:W-:Y:S02]  /*01f0*/  LEA.HI.X.SX32 R0, R0, RZ, 0x1, P2 ;  /* 0x000000ff00007211 */ /* 0x000fe400010f0eff */
[----:B0-----:R-:W-:-:S04]  /*0200*/  LEA R2, P2, R6, R2, 0x2 ;  /* 0x0000000206027211 */ /* 0x001fc800078410ff */
[----:B------:R-:W-:Y:S02]  /*0210*/  LEA.HI.X R3, R6, R3, R0, 0x2, P2 ;  /* 0x0000000306037211 */ /* 0x000fe400010f1400 */
[----:B------:R-:W-:Y:S01]  /*0220*/  ISETP.NE.AND P2, PT, R11, RZ, PT ;  /* 0x000000ff0b00720c */ /* 0x000fe20003f45270 */
[C---:B--2---:R-:W-:Y:S01]  /*0230*/  IMAD.WIDE R4, R13.reuse, 0x4, R4 ;  /* 0x000000040d047825 */ /* 0x044fe200078e0204 */
[----:B------:R-:W-:-:S04]  /*0240*/  SHF.L.U32 R13, R13, 0x1, RZ ;  /* 0x000000010d0d7819 */ /* 0x000fc800000006ff */
[----:B------:R0:W-:Y:S01]  /*0250*/  @!P1 STG.E desc[UR6][R4.64], RZ ;  /* 0x000000ff04009986 */ /* 0x0001e2000c101906 */
[----:B---3--:R-:W-:Y:S01]  /*0260*/  IMAD.WIDE R8, R13, 0x4, R8 ;  /* 0x000000040d087825 */ /* 0x008fe200078e0208 */
[C---:B------:R-:W-:Y:S02]  /*0270*/  @!P0 SHF.L.U32 R13, R11.reuse, 0x1, RZ ;  /* 0x000000010b0d8819 */ /* 0x040fe400000006ff */
[----:B------:R-:W-:-:S03]  /*0280*/  @!P0 LEA R14, P3, R11, R4, 0x2 ;  /* 0x000000040b0e8211 */ /* 0x000fc600078610ff */
[----:B------:R-:W-:Y:S01]  /*0290*/  @!P0 IMAD.WIDE.U32 R12, R13, 0x4, R8 ;  /* 0x000000040d0c8825 */ /* 0x000fe200078e0008 */
[----:B------:R-:W-:Y:S01]  /*02a0*/  @!P0 LEA.HI.X R15, R11, R5, RZ, 0x2, P3 ;  /* 0x000000050b0f8211 */ /* 0x000fe200018f14ff */
[----:B------:R-:W-:Y:S08]  /*02b0*/  BRA.U !UP0, `(.L_x_216) ;  /* 0x0000000108187547 */ /* 0x000ff0000b800000 */
[----:B------:R-:W-:Y:S01]  /*02c0*/  BSSY B0, `(.L_x_216) ;  /* 0x0000005000007945 */ /* 0x000fe20003800000 */
.L_x_217:
[----:B------:R-:W-:Y:S05]  /*02d0*/  YIELD ;  /* 0x0000000000007946 */ /* 0x000fea0003800000 */
[----:B------:R-:W2:Y:S02]  /*02e0*/  ATOMG.E.OR.STRONG.GPU PT, R0, desc[UR6][R2.64], RZ ;  /* 0x800000ff020079a8 */ /* 0x000ea4000b1ef106 */
[----:B--2---:R-:W-:-:S13]  /*02f0*/  ISETP.GE.U32.AND P1, PT, R0, UR5, PT ;  /* 0x0000000500007c0c */ /* 0x004fda000bf26070 */
[----:B------:R-:W-:Y:S05]  /*0300*/  @!P1 BRA `(.L_x_217) ;  /* 0xfffffffc00f09947 */ /* 0x000fea000383ffff */
[----:B------:R-:W-:Y:S05]  /*0310*/  BSYNC B0 ;  /* 0x0000000000007941 */ /* 0x000fea0003800000 */
.L_x_216:
[----:B------:R-:W-:Y:S05]  /*0320*/  @!P2 BRA `(.L_x_218) ;  /* 0x000000000018a947 */ /* 0x000fea0003800000 */
[----:B------:R-:W-:Y:S01]  /*0330*/  BSSY B0, `(.L_x_218) ;  /* 0x0000005000007945 */ /* 0x000fe20003800000 */
.L_x_219:
[----:B------:R-:W-:Y:S05]  /*0340*/  YIELD ;  /* 0x0000000000007946 */ /* 0x000fea0003800000 */
[----:B------:R-:W2:Y:S02]  /*0350*/  ATOMG.E.OR.STRONG.GPU PT, R0, desc[UR6][R2.64+-0x4], RZ ;  /* 0xfffffcff020079a8 */ /* 0x000ea4000b1ef106 */
[----:B--2---:R-:W-:-:S13]  /*0360*/  ISETP.GT.U32.AND P1, PT, R0, UR5, PT ;  /* 0x0000000500007c0c */ /* 0x004fda000bf24070 */
[----:B------:R-:W-:Y:S05]  /*0370*/  @!P1 BRA `(.L_x_219) ;  /* 0xfffffffc00f09947 */ /* 0x000fea000383ffff */
[----:B------:R-:W-:Y:S05]  /*0380*/  BSYNC B0 ;  /* 0x0000000000007941 */ /* 0x000fea0003800000 */
.L_x_218:
[----:B------:R-:W2:Y:S04]  /*0390*/  @!P0 LDG.E R13, desc[UR6][R12.64+0x4] ;  /* 0x000004060c0d8981 */ /* 0x000ea8000c1e1900 */
[----:B------:R-:W2:Y:S01]  /*03a0*/  @!P0 LDG.E R0, desc[UR6][R14.64] ;  /* 0x000000060e008981 */ /* 0x000ea2000c1e1900 */
[----:B------:R-:W-:-:S05]  /*03b0*/  IADD3 R10, PT, PT, R19, 0x1, RZ ;  /* 0x00000001130a7810 */ /* 0x000fca0007ffe0ff */
[----:B------:R-:W-:-:S04]  /*03c0*/  IMAD R23, R10, R7, RZ ;  /* 0x000000070a177224 */ /* 0x000fc800078e02ff */
[----:B------:R-:W-:-:S04]  /*03d0*/  IMAD.WIDE R6, R23, 0x4, R4 ;  /* 0x0000000417067825 */ /* 0x000fc800078e0204 */
[----:B--2---:R-:W-:Y:S01]  /*03e0*/  @!P0 FADD R21, R0, R13 ;  /* 0x0000000d00158221 */ /* 0x004fe20000000000 */
[----:B------:R-:W-:-:S04]  /*03f0*/  IMAD R0, R10, R16, RZ ;  /* 0x000000100a007224 */ /* 0x000fc800078e02ff */
[----:B------:R1:W-:Y:S01]  /*0400*/  @!P0 STG.E desc[UR6][R14.64+0x4], R21 ;  /* 0x000004150e008986 */ /* 0x0003e2000c101906 */
[C---:B------:R-:W-:Y:S02]  /*0410*/  ISETP.NE.AND P0, PT, R11.reuse, RZ, PT ;  /* 0x000000ff0b00720c */ /* 0x040fe40003f05270 */
[----:B------:R-:W-:Y:S02]  /*0420*/  SHF.L.U32 R25, R0, 0x1, RZ ;  /* 0x0000000100197819 */ /* 0x000fe400000006ff */
[----:B------:R-:W-:-:S03]  /*0430*/  IADD3 R0, PT, PT, R11, 0x1, RZ ;  /* 0x000000010b007810 */ /* 0x000fc60007ffe0ff */
[----:B------:R-:W-:-:S06]  /*0440*/  IMAD.WIDE R12, R25, 0x4, R8 ;  /* 0x00000004190c7825 */ /* 0x000fcc00078e0208 */
[----:B-1----:R-:W-:Y:S05]  /*0450*/  @P0 BRA `(.L_x_220) ;  /* 0x00000000005c0947 */ /* 0x002fea0003800000 */
[----:B------:R1:W5:Y:S01]  /*0460*/  LDG.E R24, desc[UR6][R12.64] ;  /* 0x000000060c187981 */ /* 0x000362000c1e1900 */
[----:B------:R-:W-:-:S03]  /*0470*/  UMOV UR8, 0xffffffff ;  /* 0xffffffff00087882 */ /* 0x000fc60000000000 */
[----:B------:R-:W-:Y:S05]  /*0480*/  BRA.DIV UR8, `(.L_x_221) ;  /* 0x0000007208d87947 */ /* 0x000fea000b800000 */
[----:B-----5:R-:W2:Y:S01]  /*0490*/  SHFL.UP PT, R15, R24, 0x1, RZ ;  /* 0x04200000180f7989 */ /* 0x020ea200000e00ff */
[----:B------:R-:W-:-:S13]  /*04a0*/  ISETP.NE.AND P0, PT, R17, RZ, PT ;  /* 0x000000ff1100720c */ /* 0x000fda0003f05270 */
[----:B--2---:R-:W-:Y:S01]  /*04b0*/  @P0 FADD R24, R24, R15 ;  /* 0x0000000f18180221 */ /* 0x004fe20000000000 */
[----:B------:R-:W-:-:S04]  /*04c0*/  ISETP.GE.U32.AND P0, PT, R17, 0x2, PT ;  /* 0x000000021100780c */ /* 0x000fc80003f06070 */
[----:B------:R-:W2:Y:S09]  /*04d0*/  SHFL.UP PT, R25, R24, 0x2, RZ ;  /* 0x0440000018197989 */ /* 0x000eb200000e00ff */
[----:B--2---:R-:W-:Y:S01]  /*04e0*/  @P0 FADD R24, R24, R25 ;  /* 0x0000001918180221 */ /* 0x004fe20000000000 */
[----:B------:R-:W-:-:S04]  /*04f0*/  ISETP.GE.U32.AND P0, PT, R17, 0x4, PT ;  /* 0x000000041100780c */ /* 0x000fc80003f06070 */
[----:B------:R-:W2:Y:S09]  /*0500*/  SHFL.UP PT, R25, R24, 0x4, RZ ;  /* 0x0480000018197989 */ /* 0x000eb200000e00ff */
[----:B--2---:R-:W-:Y:S01]  /*0510*/  @P0 FADD R24, R24, R25 ;  /* 0x0000001918180221 */ /* 0x004fe20000000000 */
[----:B------:R-:W-:-:S04]  /*0520*/  ISETP.GE.U32.AND P0, PT, R17, 0x8, PT ;  /* 0x000000081100780c */ /* 0x000fc80003f06070 */
[----:B------:R-:W2:Y:S09]  /*0530*/  SHFL.UP PT, R25, R24, 0x8, RZ ;  /* 0x0500000018197989 */ /* 0x000eb200000e00ff */
[----:B--2---:R-:W-:-:S05]  /*0540*/  @P0 FADD R24, R24, R25 ;  /* 0x0000001918180221 */ /* 0x004fca0000000000 */
[----:B------:R2:W3:Y:S02]  /*0550*/  SHFL.UP PT, R25, R24, 0x10, RZ ;  /* 0x0600000018197989 */ /* 0x0004e400000e00ff */
.L_x_325:
[----:B------:R-:W-:-:S04]  /*0560*/  IMAD R15, R10, UR4, RZ ;  /* 0x000000040a0f7c24 */ /* 0x000fc8000f8e02ff */
[----:B------:R-:W-:-:S06]  /*0570*/  IMAD.WIDE.U32 R14, R15, 0x4, R4 ;  /* 0x000000040f0e7825 */ /* 0x000fcc00078e0004 */
[----:B------:R-:W4:Y:S01]  /*0580*/  LDG.E R15, desc[UR6][R14.64] ;  /* 0x000000060e0f7981 */ /* 0x000f22000c1e1900 */
[----:B------:R-:W-:-:S13]  /*0590*/  ISETP.GE.U32.AND P0, PT, R17, 0x10, PT ;  /* 0x000000101100780c */ /* 0x000fda0003f06070 */
[----:B--23--:R-:W-:-:S04]  /*05a0*/  @P0 FADD R24, R24, R25 ;  /* 0x0000001918180221 */ /* 0x00cfc80000000000 */
[----:B----4-:R-:W-:-:S05]  /*05b0*/  FADD R21, R24, R15 ;  /* 0x0000000f18157221 */ /* 0x010fca0000000000 */
[----:B------:R2:W-:Y:S02]  /*05c0*/  STG.E desc[UR6][R6.64], R21 ;  /* 0x0000001506007986 */ /* 0x0005e4000c101906 */
.L_x_220:
[----:B------:R-:W-:Y:S01]  /*05d0*/  IMAD R10, R10, UR4, RZ ;  /* 0x000000040a0a7c24 */ /* 0x000fe2000f8e02ff */
[----:B------:R-:W-:Y:S02]  /*05e0*/  SHF.L.U32 R23, R23, 0x1, RZ ;  /* 0x0000000117177819 */ /* 0x000fe400000006ff */
[----:B------:R-:W-:Y:S02]  /*05f0*/  SHF.L.U32 R15, R0, 0x1, RZ ;  /* 0x00000001000f7819 */ /* 0x000fe400000006ff */
[----:B--2---:R-:W-:Y:S01]  /*0600*/  IADD3 R21, P0, PT, R10, R11, RZ ;  /* 0x0000000b0a157210 */ /* 0x004fe20007f1e0ff */
[----:B------:R-:W-:Y:S01]  /*0610*/  IMAD.WIDE R8, R23, 0x4, R8 ;  /* 0x0000000417087825 */ /* 0x000fe200078e0208 */
[----:B------:R-:W-:Y:S02]  /*0620*/  SHF.L.U32 R23, R11, 0x1, RZ ;  /* 0x000000010b177819 */ /* 0x000fe400000006ff */
[----:B------:R-:W-:Y:S01]  /*0630*/  IADD3.X R22, PT, PT, RZ, RZ, RZ, P0, !PT ;  /* 0x000000ffff167210 */ /* 0x000fe200007fe4ff */
[----:B-1----:R-:W-:Y:S01]  /*0640*/  IMAD.WIDE.U32 R12, R15, 0x4, R12 ;  /* 0x000000040f0c7825 */ /* 0x002fe200078e000c */
[----:B0-----:R-:W-:-:S02]  /*0650*/  LEA R4, P0, R21, R4, 0x2 ;  /* 0x0000000415047211 */ /* 0x001fc400078010ff */
[----:B------:R-:W-:Y:S01]  /*0660*/  LEA R10, P1, R11, R6, 0x2 ;  /* 0x000000060b0a7211 */ /* 0x000fe200078210ff */
[----:B------:R-:W-:Y:S01]  /*0670*/  IMAD.WIDE.U32 R14, R23, 0x4, R8 ;  /* 0x00000004170e7825 */ /* 0x000fe200078e0008 */
[----:B------:R-:W-:Y:S01]  /*0680*/  LEA.HI.X R5, R21, R5, R22, 0x2, P0 ;  /* 0x0000000515057211 */ /* 0x000fe200000f1416 */
[----:B------:R-:W2:Y:S01]  /*0690*/  LDG.E R12, desc[UR6][R12.64] ;  /* 0x000000060c0c7981 */ /* 0x000ea2000c1e1900 */
[----:B------:R-:W-:-:S03]  /*06a0*/  LEA.HI.X R11, R11, R7, RZ, 0x2, P1 ;  /* 0x000000070b0b7211 */ /* 0x000fc600008f14ff */
[----:B------:R-:W3:Y:S04]  /*06b0*/  LDG.E R14, desc[UR6][R14.64+0x4] ;  /* 0x000004060e0e7981 */ /* 0x000ee8000c1e1900 */
[----:B------:R-:W3:Y:S04]  /*06c0*/  LDG.E R23, desc[UR6][R10.64] ;  /* 0x000000060a177981 */ /* 0x000ee8000c1e1900 */
[----:B------:R-:W2:Y:S01]  /*06d0*/  LDG.E R5, desc[UR6][R4.64+0x4] ;  /* 0x0000040604057981 */ /* 0x000ea2000c1e1900 */
[----:B------:R-:W-:Y:S01]  /*06e0*/  BSSY.RECONVERGENT B0, `(.L_x_222) ;  /* 0x0000031000007945 */ /* 0x000fe20003800200 */
[----:B---3--:R-:W-:Y:S01]  /*06f0*/  FADD R23, R14, R23 ;  /* 0x000000170e177221 */ /* 0x008fe20000000000 */
[----:B--2---:R-:W-:-:S05]  /*0700*/  FADD R22, R12, R5 ;  /* 0x000000050c167221 */ /* 0x004fca0000000000 */
        /* <DEDUP_REMOVED lines=9> */
[----:B------:R-:W-:-:S03]  /*07a0*/  HFMA2 R22, -RZ, RZ, 1.625, 0 ;  /* 0x3e800000ff167431 */ /* 0x000fc600000001ff */
        /* <DEDUP_REMOVED lines=16> */
[----:B------:R-:W-:Y:S01]  /*08b0*/  FFMA R22, R21, R22, -1 ;  /* 0xbf80000015167423 */ /* 0x000fe20000000016 */
[----:B------:R-:W-:-:S03]  /*08c0*/  MOV R21, 0x3d39bf78 ;  /* 0x3d39bf7800157802 */ /* 0x000fc60000000f00 */
        /* <DEDUP_REMOVED lines=18> */
.L_x_223:
[----:B------:R-:W-:Y:S05]  /*09f0*/  BSYNC.RECONVERGENT B0 ;  /* 0x0000000000007941 */ /* 0x000fea0003800200 */
.L_x_222:
[----:B------:R-:W-:-:S03]  /*0a00*/  UMOV UR8, 0xffffffff ;  /* 0xffffffff00087882 */ /* 0x000fc60000000000 */
[----:B------:R-:W-:Y:S05]  /*0a10*/  BRA.DIV UR8, `(.L_x_224) ;  /* 0x0000007208287947 */ /* 0x000fea000b800000 */
[----:B------:R0:W1:Y:S02]  /*0a20*/  SHFL.UP PT, R14, R13, 0x1, RZ ;  /* 0x042000000d0e7989 */ /* 0x00006400000e00ff */
.L_x_328:
[----:B------:R-:W-:Y:S01]  /*0a30*/  ISETP.NE.AND P0, PT, R17, 0x1, PT ;  /* 0x000000011100780c */ /* 0x000fe20003f05270 */
[----:B------:R-:W-:-:S12]  /*0a40*/  BSSY.RECONVERGENT B0, `(.L_x_225) ;  /* 0x0000033000007945 */ /* 0x000fd80003800200 */
[----:B------:R-:W-:Y:S05]  /*0a50*/  @P0 BRA `(.L_x_226) ;  /* 0x0000000000c40947 */ /* 0x000fea0003800000 */
[----:B-1----:R-:W-:-:S04]  /*0a60*/  FADD R14, R12, R14 ;  /* 0x0000000e0c0e7221 */ /* 0x002fc80000000000 */
[----:B------:R-:W-:Y:S01]  /*0a70*/  FADD R22, -R23, R14 ;  /* 0x0000000e17167221 */ /* 0x000fe20000000100 */
[----:B------:R-:W-:-:S13]  /*0a80*/  FSETP.GEU.AND P0, PT, R14, R23, PT ;  /* 0x000000170e00720b */ /* 0x000fda0003f0e000 */
[C---:B------:R-:W-:Y:S01]  /*0a90*/  @P0 FADD R22, R23.reuse, -R14 ;  /* 0x8000000e17160221 */ /* 0x040fe20000000000 */
[----:B------:R-:W-:-:S03]  /*0aa0*/  FSEL R14, R23, R14, !P0 ;  /* 0x0000000e170e7208 */ /* 0x000fc60004000000 */
[----:B------:R-:W-:Y:S01]  /*0ab0*/  FADD R4, R22, -R22 ;  /* 0x8000001616047221 */ /* 0x000fe20000000000 */
[----:B0-----:R-:W-:-:S04]  /*0ac0*/  MOV R13, R14 ;  /* 0x0000000e000d7202 */ /* 0x001fc80000000f00 */
[----:B------:R-:W-:-:S13]  /*0ad0*/  FSETP.NEU.AND P1, PT, R4, RZ, PT ;  /* 0x000000ff0400720b */ /* 0x000fda0003f2d000 */
[----:B------:R-:W-:Y:S05]  /*0ae0*/  @P1 BRA `(.L_x_226) ;  /* 0x0000000000a01947 */ /* 0x000fea0003800000 */
[----:B------:R-:W-:Y:S01]  /*0af0*/  HFMA2 R5, -RZ, RZ, 0.96630859375, -0.0022525787353515625 ;  /* 0x3bbb989dff057431 */ /* 0x000fe200000001ff */
[----:B------:R-:W-:Y:S02]  /*0b00*/  MOV R13, 0x437c0000 ;  /* 0x437c0000000d7802 */ /* 0x000fe40000000f00 */
[----:B------:R-:W-:Y:S02]  /*0b10*/  MOV R24, 0x3d39bf78 ;  /* 0x3d39bf7800187802 */ /* 0x000fe40000000f00 */
[----:B------:R-:W-:-:S04]  /*0b20*/  FFMA.SAT R4, R22, R5, 0.5 ;  /* 0x3f00000016047423 */ /* 0x000fc80000002005 */
[----:B------:R-:W-:-:S04]  /*0b30*/  FFMA.RM R4, R4, R13, 12582913 ;  /* 0x4b40000104047423 */ /* 0x000fc8000000400d */
[C---:B------:R-:W-:Y:S01]  /*0b40*/  FADD R5, R4.reuse, -12583039 ;  /* 0xcb40007f04057421 */ /* 0x040fe20000000000 */
[----:B------:R-:W-:-:S03]  /*0b50*/  SHF.L.U32 R4, R4, 0x17, RZ ;  /* 0x0000001704047819 */ /* 0x000fc600000006ff */
[----:B------:R-:W-:-:S04]  /*0b60*/  FFMA R5, R22, 1.4426950216293334961, -R5 ;  /* 0x3fb8aa3b16057823 */ /* 0x000fc80000000805 */
[----:B------:R-:W-:Y:S01]  /*0b70*/  FFMA R13, R22, 1.925963033500011079e-08, R5 ;  /* 0x32a57060160d7823 */ /* 0x000fe20000000005 */
[----:B------:R-:W-:-:S05]  /*0b80*/  HFMA2 R22, -RZ, RZ, 1.625, 0 ;  /* 0x3e800000ff167431 */ /* 0x000fca00000001ff */
        /* <DEDUP_REMOVED lines=30> */
.L_x_226:
[----:B------:R-:W-:Y:S05]  /*0d70*/  BSYNC.RECONVERGENT B0 ;  /* 0x0000000000007941 */ /* 0x000fea0003800200 */
.L_x_225:
[----:B------:R-:W-:-:S03]  /*0d80*/  UMOV UR8, 0xffffffff ;  /* 0xffffffff00087882 */ /* 0x000fc60000000000 */
[----:B------:R-:W-:Y:S05]  /*0d90*/  BRA.DIV UR8, `(.L_x_227) ;  /* 0x0000006e08707947 */ /* 0x000fea000b800000 */
[----:B-1----:R-:W1:Y:S02]  /*0da0*/  SHFL.UP PT, R14, R14, 0x1, RZ ;  /* 0x042000000e0e7989 */ /* 0x002e6400000e00ff */
.L_x_331:
        /* <DEDUP_REMOVED lines=52> */
.L_x_229:
[----:B------:R-:W-:Y:S05]  /*10f0*/  BSYNC.RECONVERGENT B0 ;  /* 0x0000000000007941 */ /* 0x000fea0003800200 */
.L_x_228:
[----:B------:R-:W-:-:S03]  /*1100*/  UMOV UR8, 0xffffffff ;  /* 0xffffffff00087882 */ /* 0x000fc60000000000 */
[----:B------:R-:W-:Y:S05]  /*1110*/  BRA.DIV UR8, `(.L_x_230) ;  /* 0x0000006a08b47947 */ /* 0x000fea000b800000 */
[----:B-1----:R-:W1:Y:S02]  /*1120*/  SHFL.UP PT, R14, R14, 0x1, RZ ;  /* 0x042000000e0e7989 */ /* 0x002e6400000e00ff */
.L_x_334:
        /* <DEDUP_REMOVED lines=52> */
.L_x_232:
[----:B------:R-:W-:Y:S05]  /*1470*/  BSYNC.RECONVERGENT B0 ;  /* 0x0000000000007941 */ /* 0x000fea0003800200 */
.L_x_231:
[----:B------:R-:W-:-:S03]  /*1480*/  UMOV UR8, 0xffffffff ;  /* 0xffffffff00087882 */ /* 0x000fc60000000000 */
[----:B------:R-:W-:Y:S05]  /*1490*/  BRA.DIV UR8, `(.L_x_233) ;  /* 0x0000006608f87947 */ /* 0x000fea000b800000 */
[----:B-1----:R-:W1:Y:S02]  /*14a0*/  SHFL.UP PT, R14, R14, 0x1, RZ ;  /* 0x042000000e0e7989 */ /* 0x002e6400000e00ff */
.L_x_337:
        /* <DEDUP_REMOVED lines=52> */
.L_x_235:
[----:B------:R-:W-:Y:S05]  /*17f0*/  BSYNC.RECONVERGENT B0 ;  /* 0x0000000000007941 */ /* 0x000fea0003800200 */
.L_x_234:
[----:B------:R-:W-:-:S03]  /*1800*/  UMOV UR8, 0xffffffff ;  /* 0xffffffff00087882 */ /* 0x000fc60000000000 */
[----:B------:R-:W-:Y:S05]  /*1810*/  BRA.DIV UR8, `(.L_x_236) ;  /* 0x00000066083c7947 */ /* 0x000fea000b800000 */
[----:B-1----:R-:W1:Y:S02]  /*1820*/  SHFL.UP PT, R14, R14, 0x1, RZ ;  /* 0x042000000e0e7989 */ /* 0x002e6400000e00ff */
.L_x_340:
        /* <DEDUP_REMOVED lines=52> */
.L_x_238:
[----:B------:R-:W-:Y:S05]  /*1b70*/  BSYNC.RECONVERGENT B0 ;  /* 0x0000000000007941 */ /* 0x000fea0003800200 */
.L_x_237:
[----:B------:R-:W-:-:S03]  /*1b80*/  UMOV UR8, 0xffffffff ;  /* 0xffffffff00087882 */ /* 0x000fc60000000000 */
[----:B------:R-:W-:Y:S05]  /*1b90*/  BRA.DIV UR8, `(.L_x_239) ;  /* 0x0000006208807947 */ /* 0x000fea000b800000 */
[----:B-1----:R-:W1:Y:S02]  /*1ba0*/  SHFL.UP PT, R14, R14, 0x1, RZ ;  /* 0x042000000e0e7989 */ /* 0x002e6400000e00ff */
.L_x_343:
        /* <DEDUP_REMOVED lines=52> */
.L_x_241:
[----:B------:R-:W-:Y:S05]  /*1ef0*/  BSYNC.RECONVERGENT B0 ;  /* 0x0000000000007941 */ /* 0x000fea0003800200 */
.L_x_240:
[----:B------:R-:W-:-:S03]  /*1f00*/  UMOV UR8, 0xffffffff ;  /* 0xffffffff00087882 */ /* 0x000fc60000000000 */
[----:B------:R-:W-:Y:S05]  /*1f10*/  BRA.DIV UR8, `(.L_x_242) ;  /* 0x0000005e08c47947 */ /* 0x000fea000b800000 */
[----:B-1----:R-:W1:Y:S02]  /*1f20*/  SHFL.UP PT, R14, R14, 0x1, RZ ;  /* 0x042000000e0e7989 */ /* 0x002e6400000e00ff */
.L_x_346:
        /* <DEDUP_REMOVED lines=52> */
.L_x_244:
[----:B------:R-:W-:Y:S05]  /*2270*/  BSYNC.RECONVERGENT B0 ;  /* 0x0000000000007941 */ /* 0x000fea0003800200 */
.L_x_243:
[----:B------:R-:W-:-:S03]  /*2280*/  UMOV UR8, 0xffffffff ;  /* 0xffffffff00087882 */ /* 0x000fc60000000000 */
[----:B------:R-:W-:Y:S05]  /*2290*/  BRA.DIV UR8, `(.L_x_245) ;  /* 0x0000005e08087947 */ /* 0x000fea000b800000 */
[----:B-1----:R-:W1:Y:S02]  /*22a0*/  SHFL.UP PT, R14, R14, 0x1, RZ ;  /* 0x042000000e0e7989 */ /* 0x002e6400000e00ff */
.L_x_349:
        /* <DEDUP_REMOVED lines=52> */
.L_x_247:
[----:B------:R-:W-:Y:S05]  /*25f0*/  BSYNC.RECONVERGENT B0 ;  /* 0x0000000000007941 */ /* 0x000fea0003800200 */
.L_x_246:
[----:B------:R-:W-:-:S03]  /*2600*/  UMOV UR8, 0xffffffff ;  /* 0xffffffff00087882 */ /* 0x000fc60000000000 */
[----:B------:R-:W-:Y:S05]  /*2610*/  BRA.DIV UR8, `(.L_x_248) ;  /* 0x0000005a084c7947 */ /* 0x000fea000b800000 */
[----:B-1----:R-:W1:Y:S02]  /*2620*/  SHFL.UP PT, R14, R14, 0x1, RZ ;  /* 0x042000000e0e7989 */ /* 0x002e6400000e00ff */
.L_x_352:
        /* <DEDUP_REMOVED lines=52> */
.L_x_250:
[----:B------:R-:W-:Y:S05]  /*2970*/  BSYNC.RECONVERGENT B0 ;  /* 0x0000000000007941 */ /* 0x000fea0003800200 */
.L_x_249:
[----:B------:R-:W-:-:S03]  /*2980*/  UMOV UR8, 0xffffffff ;  /* 0xffffffff00087882 */ /* 0x000fc60000000000 */
[----:B------:R-:W-:Y:S05]  /*2990*/  BRA.DIV UR8, `(.L_x_251) ;  /* 0x0000005608907947 */ /* 0x000fea000b800000 */
[----:B-1----:R-:W1:Y:S02]  /*29a0*/  SHFL.UP PT, R14, R14, 0x1, RZ ;  /* 0x042000000e0e7989 */ /* 0x002e6400000e00ff */
.L_x_355:
        /* <DEDUP_REMOVED lines=52> */
.L_x_253:
[----:B------:R-:W-:Y:S05]  /*2cf0*/  BSYNC.RECONVERGENT B0 ;  /* 0x0000000000007941 */ /* 0x000fea0003800200 */
.L_x_252:
[----:B------:R-:W-:-:S03]  /*2d00*/  UMOV UR8, 0xffffffff ;  /* 0xffffffff00087882 */ /* 0x000fc60000000000 */
[----:B------:R-:W-:Y:S05]  /*2d10*/  BRA.DIV UR8, `(.L_x_254) ;  /* 0x0000005208d47947 */ /* 0x000fea000b800000 */
[----:B-1----:R-:W1:Y:S02]  /*2d20*/  SHFL.UP PT, R14, R14, 0x1, RZ ;  /* 0x042000000e0e7989 */ /* 0x002e6400000e00ff */
.L_x_358:
        /* <DEDUP_REMOVED lines=52> */
.L_x_256:
[----:B------:R-:W-:Y:S05]  /*3070*/  BSYNC.RECONVERGENT B0 ;  /* 0x0000000000007941 */ /* 0x000fea0003800200 */
.L_x_255:
[----:B------:R-:W-:-:S03]  /*3080*/  UMOV UR8, 0xffffffff ;  /* 0xffffffff00087882 */ /* 0x000fc60000000000 */
[----:B------:R-:W-:Y:S05]  /*3090*/  BRA.DIV UR8, `(.L_x_257) ;  /* 0x0000005208187947 */ /* 0x000fea000b800000 */
[----:B-1----:R-:W1:Y:S02]  /*30a0*/  SHFL.UP PT, R14, R14, 0x1, RZ ;  /* 0x042000000e0e7989 */ /* 0x002e6400000e00ff */
.L_x_361:
        /* <DEDUP_REMOVED lines=52> */
.L_x_259:
[----:B------:R-:W-:Y:S05]  /*33f0*/  BSYNC.RECONVERGENT B0 ;  /* 0x0000000000007941 */ /* 0x000fea0003800200 */
.L_x_258:
[----:B------:R-:W-:-:S03]  /*3400*/  UMOV UR8, 0xffffffff ;  /* 0xffffffff00087882 */ /* 0x000fc60000000000 */
[----:B------:R-:W-:Y:S05]  /*3410*/  BRA.DIV UR8, `(.L_x_260) ;  /* 0x0000004e085c7947 */ /* 0x000fea000b800000 */
[----:B-1----:R-:W1:Y:S02]  /*3420*/  SHFL.UP PT, R14, R14, 0x1, RZ ;  /* 0x042000000e0e7989 */ /* 0x002e6400000e00ff */
.L_x_364:
        /* <DEDUP_REMOVED lines=52> */
.L_x_262:
[----:B------:R-:W-:Y:S05]  /*3770*/  BSYNC.RECONVERGENT B0 ;  /* 0x0000000000007941 */ /* 0x000fea0003800200 */
.L_x_261:
[----:B------:R-:W-:-:S03]  /*3780*/  UMOV UR8, 0xffffffff ;  /* 0xffffffff00087882 */ /* 0x000fc60000000000 */
[----:B------:R-:W-:Y:S05]  /*3790*/  BRA.DIV UR8, `(.L_x_263) ;  /* 0x0000004a08a07947 */ /* 0x000fea000b800000 */
[----:B-1----:R-:W1:Y:S02]  /*37a0*/  SHFL.UP PT, R14, R14, 0x1, RZ ;  /* 0x042000000e0e7989 */ /* 0x002e6400000e00ff */
.L_x_367:
        /* <DEDUP_REMOVED lines=52> */
.L_x_265:
[----:B------:R-:W-:Y:S05]  /*3af0*/  BSYNC.RECONVERGENT B0 ;  /* 0x0000000000007941 */ /* 0x000fea0003800200 */
.L_x_264:
[----:B------:R-:W-:-:S03]  /*3b00*/  UMOV UR8, 0xffffffff ;  /* 0xffffffff00087882 */ /* 0x000fc60000000000 */
[----:B------:R-:W-:Y:S05]  /*3b10*/  BRA.DIV UR8, `(.L_x_266) ;  /* 0x0000004608e47947 */ /* 0x000fea000b800000 */
[----:B-1----:R-:W1:Y:S02]  /*3b20*/  SHFL.UP PT, R14, R14, 0x1, RZ ;  /* 0x042000000e0e7989 */ /* 0x002e6400000e00ff */
.L_x_370:
        /* <DEDUP_REMOVED lines=52> */
.L_x_268:
[----:B------:R-:W-:Y:S05]  /*3e70*/  BSYNC.RECONVERGENT B0 ;  /* 0x0000000000007941 */ /* 0x000fea0003800200 */
.L_x_267:
[----:B------:R-:W-:-:S03]  /*3e80*/  UMOV UR8, 0xffffffff ;  /* 0xffffffff00087882 */ /* 0x000fc60000000000 */
[----:B------:R-:W-:Y:S05]  /*3e90*/  BRA.DIV UR8, `(.L_x_269) ;  /* 0x0000004608287947 */ /* 0x000fea000b800000 */
[----:B-1----:R-:W1:Y:S02]  /*3ea0*/  SHFL.UP PT, R14, R14, 0x1, RZ ;  /* 0x042000000e0e7989 */ /* 0x002e6400000e00ff */
.L_x_373:
        /* <DEDUP_REMOVED lines=52> */
.L_x_271:
[----:B------:R-:W-:Y:S05]  /*41f0*/  BSYNC.RECONVERGENT B0 ;  /* 0x0000000000007941 */ /* 0x000fea0003800200 */
.L_x_270:
[----:B------:R-:W-:-:S03]  /*4200*/  UMOV UR8, 0xffffffff ;  /* 0xffffffff00087882 */ /* 0x000fc60000000000 */
[----:B------:R-:W-:Y:S05]  /*4210*/  BRA.DIV UR8, `(.L_x_272) ;  /* 0x00000042086c7947 */ /* 0x000fea000b800000 */
[----:B-1----:R-:W1:Y:S02]  /*4220*/  SHFL.UP PT, R14, R14, 0x1, RZ ;  /* 0x042000000e0e7989 */ /* 0x002e6400000e00ff */
.L_x_376:
        /* <DEDUP_REMOVED lines=52> */
.L_x_274:
[----:B------:R-:W-:Y:S05]  /*4570*/  BSYNC.RECONVERGENT B0 ;  /* 0x0000000000007941 */ /* 0x000fea0003800200 */
.L_x_273:
[----:B------:R-:W-:-:S03]  /*4580*/  UMOV UR8, 0xffffffff ;  /* 0xffffffff00087882 */ /* 0x000fc60000000000 */
[----:B------:R-:W-:Y:S05]  /*4590*/  BRA.DIV UR8, `(.L_x_275) ;  /* 0x0000003e08b07947 */ /* 0x000fea000b800000 */
[----:B-1----:R-:W1:Y:S02]  /*45a0*/  SHFL.UP PT, R14, R14, 0x1, RZ ;  /* 0x042000000e0e7989 */ /* 0x002e6400000e00ff */
.L_x_379:
        /* <DEDUP_REMOVED lines=52> */
.L_x_277:
[----:B------:R-:W-:Y:S05]  /*48f0*/  BSYNC.RECONVERGENT B0 ;  /* 0x0000000000007941 */ /* 0x000fea0003800200 */
.L_x_276:
[----:B------:R-:W-:-:S03]  /*4900*/  UMOV UR8, 0xffffffff ;  /* 0xffffffff00087882 */ /* 0x000fc60000000000 */
[----:B------:R-:W-:Y:S05]  /*4910*/  BRA.DIV UR8, `(.L_x_278) ;  /* 0x0000003a08f47947 */ /* 0x000fea000b800000 */
[----:B-1----:R-:W1:Y:S02]  /*4920*/  SHFL.UP PT, R14, R14, 0x1, RZ ;  /* 0x042000000e0e7989 */ /* 0x002e6400000e00ff */
.L_x_382:
        /* <DEDUP_REMOVED lines=52> */
.L_x_280:
[----:B------:R-:W-:Y:S05]  /*4c70*/  BSYNC.RECONVERGENT B0 ;  /* 0x0000000000007941 */ /* 0x000fea0003800200 */
.L_x_279:
[----:B------:R-:W-:-:S03]  /*4c80*/  UMOV UR8, 0xffffffff ;  /* 0xffffffff00087882 */ /* 0x000fc60000000000 */
[----:B------:R-:W-:Y:S05]  /*4c90*/  BRA.DIV UR8, `(.L_x_281) ;  /* 0x0000003a08387947 */ /* 0x000fea000b800000 */
[----:B-1----:R-:W1:Y:S02]  /*4ca0*/  SHFL.UP PT, R14, R14, 0x1, RZ ;  /* 0x042000000e0e7989 */ /* 0x002e6400000e00ff */
.L_x_385:
        /* <DEDUP_REMOVED lines=52> */
.L_x_283:
[----:B------:R-:W-:Y:S05]  /*4ff0*/  BSYNC.RECONVERGENT B0 ;  /* 0x0000000000007941 */ /* 0x000fea0003800200 */
.L_x_282:
[----:B------:R-:W-:-:S03]  /*5000*/  UMOV UR8, 0xffffffff ;  /* 0xffffffff00087882 */ /* 0x000fc60000000000 */
[----:B------:R-:W-:Y:S05]  /*5010*/  BRA.DIV UR8, `(.L_x_284) ;  /* 0x00000036087c7947 */ /* 0x000fea000b800000 */
[----:B-1----:R-:W1:Y:S02]  /*5020*/  SHFL.UP PT, R14, R14, 0x1, RZ ;  /* 0x042000000e0e7989 */ /* 0x002e6400000e00ff */
.L_x_388:
        /* <DEDUP_REMOVED lines=52> */
.L_x_286:
[----:B------:R-:W-:Y:S05]  /*5370*/  BSYNC.RECONVERGENT B0 ;  /* 0x0000000000007941 */ /* 0x000fea0003800200 */
.L_x_285:
[----:B------:R-:W-:-:S03]  /*5380*/  UMOV UR8, 0xffffffff ;  /* 0xffffffff00087882 */ /* 0x000fc60000000000 */
[----:B------:R-:W-:Y:S05]  /*5390*/  BRA.DIV UR8, `(.L_x_287) ;  /* 0x0000003208c07947 */ /* 0x000fea000b800000 */
[----:B-1----:R-:W1:Y:S02]  /*53a0*/  SHFL.UP PT, R14, R14, 0x1, RZ ;  /* 0x042000000e0e7989 */ /* 0x002e6400000e00ff */
.L_x_391:
        /* <DEDUP_REMOVED lines=52> */
.L_x_289:
[----:B------:R-:W-:Y:S05]  /*56f0*/  BSYNC.RECONVERGENT B0 ;  /* 0x0000000000007941 */ /* 0x000fea0003800200 */
.L_x_288:
[----:B------:R-:W-:-:S03]  /*5700*/  UMOV UR8, 0xffffffff ;  /* 0xffffffff00087882 */ /* 0x000fc60000000000 */
[----:B------:R-:W-:Y:S05]  /*5710*/  BRA.DIV UR8, `(.L_x_290) ;  /* 0x0000003208047947 */ /* 0x000fea000b800000 */
[----:B-1----:R-:W1:Y:S02]  /*5720*/  SHFL.UP PT, R14, R14, 0x1, RZ ;  /* 0x042000000e0e7989 */ /* 0x002e6400000e00ff */
.L_x_394:
        /* <DEDUP_REMOVED lines=52> */
.L_x_292:
[----:B------:R-:W-:Y:S05]  /*5a70*/  BSYNC.RECONVERGENT B0 ;  /* 0x0000000000007941 */ /* 0x000fea0003800200 */
.L_x_291:
[----:B------:R-:W-:-:S03]  /*5a80*/  UMOV UR8, 0xffffffff ;  /* 0xffffffff00087882 */ /* 0x000fc60000000000 */
[----:B------:R-:W-:Y:S05]  /*5a90*/  BRA.DIV UR8, `(.L_x_293) ;  /* 0x0000002e08487947 */ /* 0x000fea000b800000 */
[----:B-1----:R-:W1:Y:S02]  /*5aa0*/  SHFL.UP PT, R14, R14, 0x1, RZ ;  /* 0x042000000e0e7989 */ /* 0x002e6400000e00ff */
.L_x_397:
        /* <DEDUP_REMOVED lines=52> */
.L_x_295:
[----:B------:R-:W-:Y:S05]  /*5df0*/  BSYNC.RECONVERGENT B0 ;  /* 0x0000000000007941 */ /* 0x000fea0003800200 */
.L_x_294:
[----:B------:R-:W-:-:S03]  /*5e00*/  UMOV UR8, 0xffffffff ;  /* 0xffffffff00087882 */ /* 0x000fc60000000000 */
[----:B------:R-:W-:Y:S05]  /*5e10*/  BRA.DIV UR8, `(.L_x_296) ;  /* 0x0000002a088c7947 */ /* 0x000fea000b800000 */
[----:B-1----:R-:W1:Y:S02]  /*5e20*/  SHFL.UP PT, R14, R14, 0x1, RZ ;  /* 0x042000000e0e7989 */ /* 0x002e6400000e00ff */
.L_x_400:
        /* <DEDUP_REMOVED lines=52> */
.L_x_298:
[----:B------:R-:W-:Y:S05]  /*6170*/  BSYNC.RECONVERGENT B0 ;  /* 0x0000000000007941 */ /* 0x000fea0003800200 */
.L_x_297:
[----:B------:R-:W-:-:S03]  /*6180*/  UMOV UR8, 0xffffffff ;  /* 0xffffffff00087882 */ /* 0x000fc60000000000 */
[----:B------:R-:W-:Y:S05]  /*6190*/  BRA.DIV UR8, `(.L_x_299) ;  /* 0x0000002608d07947 */ /* 0x000fea000b800000 */
[----:B-1----:R-:W1:Y:S02]  /*61a0*/  SHFL.UP PT, R14, R14, 0x1, RZ ;  /* 0x042000000e0e7989 */ /* 0x002e6400000e00ff */
.L_x_403:
        /* <DEDUP_REMOVED lines=52> */
.L_x_301:
[----:B------:R-:W-:Y:S05]  /*64f0*/  BSYNC.RECONVERGENT B0 ;  /* 0x0000000000007941 */ /* 0x000fea0003800200 */
.L_x_300:
[----:B------:R-:W-:-:S03]  /*6500*/  UMOV UR8, 0xffffffff ;  /* 0xffffffff00087882 */ /* 0x000fc60000000000 */
[----:B------:R-:W-:Y:S05]  /*6510*/  BRA.DIV UR8, `(.L_x_302) ;  /* 0x0000002608147947 */ /* 0x000fea000b800000 */
[----:B-1----:R-:W1:Y:S02]  /*6520*/  SHFL.UP PT, R14, R14, 0x1, RZ ;  /* 0x042000000e0e7989 */ /* 0x002e6400000e00ff */
.L_x_406:
        /* <DEDUP_REMOVED lines=52> */
.L_x_304:
[----:B------:R-:W-:Y:S05]  /*6870*/  BSYNC.RECONVERGENT B0 ;  /* 0x0000000000007941 */ /* 0x000fea0003800200 */
.L_x_303:
[----:B------:R-:W-:-:S03]  /*6880*/  UMOV UR8, 0xffffffff ;  /* 0xffffffff00087882 */ /* 0x000fc60000000000 */
[----:B------:R-:W-:Y:S05]  /*6890*/  BRA.DIV UR8, `(.L_x_305) ;  /* 0x0000002208587947 */ /* 0x000fea000b800000 */
[----:B-1----:R-:W1:Y:S02]  /*68a0*/  SHFL.UP PT, R14, R14, 0x1, RZ ;  /* 0x042000000e0e7989 */ /* 0x002e6400000e00ff */
.L_x_409:
        /* <DEDUP_REMOVED lines=52> */
.L_x_307:
[----:B------:R-:W-:Y:S05]  /*6bf0*/  BSYNC.RECONVERGENT B0 ;  /* 0x0000000000007941 */ /* 0x000fea0003800200 */
.L_x_306:
[----:B------:R-:W-:-:S03]  /*6c00*/  UMOV UR8, 0xffffffff ;  /* 0xffffffff00087882 */ /* 0x000fc60000000000 */
[----:B------:R-:W-:Y:S05]  /*6c10*/  BRA.DIV UR8, `(.L_x_308) ;  /* 0x0000001e089c7947 */ /* 0x000fea000b800000 */
[----:B-1----:R-:W1:Y:S02]  /*6c20*/  SHFL.UP PT, R14, R14, 0x1, RZ ;  /* 0x042000000e0e7989 */ /* 0x002e6400000e00ff */
.L_x_412:
        /* <DEDUP_REMOVED lines=52> */
.L_x_310:
[----:B------:R-:W-:Y:S05]  /*6f70*/  BSYNC.RECONVERGENT B0 ;  /* 0x0000000000007941 */ /* 0x000fea0003800200 */
.L_x_309:
[----:B------:R-:W-:-:S03]  /*6f80*/  UMOV UR8, 0xffffffff ;  /* 0xffffffff00087882 */ /* 0x000fc60000000000 */
[----:B------:R-:W-:Y:S05]  /*6f90*/  BRA.DIV UR8, `(.L_x_311) ;  /* 0x0000001a08e07947 */ /* 0x000fea000b800000 */
[----:B-1----:R-:W1:Y:S02]  /*6fa0*/  SHFL.UP PT, R14, R14, 0x1, RZ ;  /* 0x042000000e0e7989 */ /* 0x002e6400000e00ff */
.L_x_415:
        /* <DEDUP_REMOVED lines=52> */
.L_x_313:
[----:B------:R-:W-:Y:S05]  /*72f0*/  BSYNC.RECONVERGENT B0 ;  /* 0x0000000000007941 */ /* 0x000fea0003800200 */
.L_x_312:
[----:B------:R-:W-:-:S03]  /*7300*/  UMOV UR8, 0xffffffff ;  /* 0xffffffff00087882 */ /* 0x000fc60000000000 */
[----:B------:R-:W-:Y:S05]  /*7310*/  BRA.DIV UR8, `(.L_x_314) ;  /* 0x0000001a08247947 */ /* 0x000fea000b800000 */
[----:B-1----:R1:W2:Y:S02]  /*7320*/  SHFL.UP PT, R5, R14, 0x1, RZ ;  /* 0x042000000e057989 */ /* 0x0022a400000e00ff */
.L_x_418:
[C---:B------:R-:W-:Y:S01]  /*7330*/  ISETP.NE.AND P2, PT, R17.reuse, 0x1f, PT ;  /* 0x0000001f1100780c */ /* 0x040fe20003f45270 */
[----:B------:R-:W-:Y:S01]  /*7340*/  BSSY.RECONVERGENT B0, `(.L_x_315) ;  /* 0x0000035000007945 */ /* 0x000fe20003800200 */
[----:B------:R-:W-:Y:S02]  /*7350*/  ISETP.NE.AND P0, PT, R0, R19, PT ;  /* 0x000000130000720c */ /* 0x000fe40003f05270 */
[----:B------:R-:W-:Y:S02]  /*7360*/  IADD3 R15, PT, PT, R18, -0x2, RZ ;  /* 0xfffffffe120f7810 */ /* 0x000fe40007ffe0ff */
[----:B------:R-:W-:Y:S02]  /*7370*/  ISETP.NE.AND P1, PT, R17, RZ, PT ;  /* 0x000000ff1100720c */ /* 0x000fe40003f25270 */
[----:B------:R-:W-:-:S05]  /*7380*/  ISETP.NE.OR P0, PT, R16, R15, P0 ;  /* 0x0000000f1000720c */ /* 0x000fca0000705670 */
[----:B------:R-:W-:Y:S08]  /*7390*/  @P2 BRA `(.L_x_316) ;  /* 0x0000000000bc2947 */ /* 0x000ff00003800000 */
[----:B--2---:R-:W-:-:S04]  /*73a0*/  FADD R12, R12, R5 ;  /* 0x000000050c0c7221 */ /* 0x004fc80000000000 */
        /* <DEDUP_REMOVED lines=8> */
[----:B------:R-:W-:Y:S02]  /*7430*/  MOV R15, 0x437c0000 ;  /* 0x437c0000000f7802 */ /* 0x000fe40000000f00 */
[----:B------:R-:W-:Y:S02]  /*7440*/  MOV R17, 0x3d39bf78 ;  /* 0x3d39bf7800117802 */ /* 0x000fe40000000f00 */
[----:B------:R-:W-:-:S04]  /*7450*/  FFMA.SAT R0, R5, R0, 0.5 ;  /* 0x3f00000005007423 */ /* 0x000fc80000002000 */
[----:B------:R-:W-:Y:S01]  /*7460*/  FFMA.RM R0, R0, R15, 12582913 ;  /* 0x4b40000100007423 */ /* 0x000fe2000000400f */
[----:B------:R-:W-:-:S03]  /*7470*/  HFMA2 R15, -RZ, RZ, 1.625, 0 ;  /* 0x3e800000ff0f7431 */ /* 0x000fc600000001ff */
        /* <DEDUP_REMOVED lines=11> */
[----:B-1----:R-:W-:Y:S02]  /*7530*/  IADD3 R14, PT, PT, -R5, 0x40800000, RZ ;  /* 0x40800000050e7810 */ /* 0x002fe40007ffe1ff */
        /* <DEDUP_REMOVED lines=21> */
.L_x_316:
[----:B------:R-:W-:Y:S05]  /*7690*/  BSYNC.RECONVERGENT B0 ;  /* 0x0000000000007941 */ /* 0x000fea0003800200 */
.L_x_315:
[----:B------:R3:W-:Y:S01]  /*76a0*/  STG.E desc[UR6][R10.64+0x4], R13 ;  /* 0x0000040d0a007986 */ /* 0x0007e2000c101906 */
[----:B------:R-:W-:Y:S04]  /*76b0*/  BSSY.RECONVERGENT B0, `(.L_x_317) ;  /* 0x0000008000007945 */ /* 0x000fe80003800200 */
[----:B------:R-:W-:Y:S05]  /*76c0*/  @P1 BRA `(.L_x_318) ;  /* 0x0000000000181947 */ /* 0x000fea0003800000 */
[----:B------:R-:W-:Y:S06]  /*76d0*/  MEMBAR.SC.GPU ;  /* 0x0000000000007992 */ /* 0x000fec0000002000 */
[----:B------:R-:W-:-:S00]  /*76e0*/  ERRBAR ;  /* 0x00000000000079ab */ /* 0x000fc00000000000 */
[----:B------:R-:W-:Y:S06]  /*76f0*/  CGAERRBAR ;  /* 0x00000000000075ab */ /* 0x000fec0000000000 */
[----:B------:R-:W-:Y:S01]  /*7700*/  CCTL.IVALL ;  /* 0x00000000ff00798f */ /* 0x000fe20002000000 */
[----:B--2---:R-:W-:-:S05]  /*7710*/  HFMA2 R5, -RZ, RZ, 0, 5.9604644775390625e-08 ;  /* 0x00000001ff057431 */ /* 0x004fca00000001ff */
[----:B------:R4:W5:Y:S02]  /*7720*/  ATOMG.E.ADD.STRONG.GPU PT, RZ, desc[UR6][R2.64], R5 ;  /* 0x8000000502ff79a8 */ /* 0x00096400081ef106 */
.L_x_318:
[----:B------:R-:W-:Y:S05]  /*7730*/  BSYNC.RECONVERGENT B0 ;  /* 0x0000000000007941 */ /* 0x000fea0003800200 */
.L_x_317:
[----:B------:R-:W-:Y:S05]  /*7740*/  @P0 EXIT ;  /* 0x000000000000094d */ /* 0x000fea0003800000 */
[C---:B----4-:R-:W-:Y:S01]  /*7750*/  SHF.L.U32 R3, R19.reuse, 0x1, RZ ;  /* 0x0000000113037819 */ /* 0x050fe200000006ff */
[----:B------:R-:W-:-:S04]  /*7760*/  IMAD.WIDE.U32 R6, R19, 0x4, R6 ;  /* 0x0000000413067825 */ /* 0x000fc800078e0006 */
[----:B------:R-:W-:Y:S02]  /*7770*/  IMAD.WIDE.U32 R8, R3, 0x4, R8 ;  /* 0x0000000403087825 */ /* 0x000fe400078e0008 */
[----:B------:R-:W4:Y:S01]  /*7780*/  LDG.E R6, desc[UR6][R6.64] ;  /* 0x0000000606067981 */ /* 0x000f22000c1e1900 */
[----:B------:R-:W0:Y:S03]  /*7790*/  LDC.64 R2, c[0x0][0x3b8] ;  /* 0x0000ee00ff027b82 */ /* 0x000e260000000a00 */
[----:B------:R-:W4:Y:S01]  /*77a0*/  LDG.E R9, desc[UR6][R8.64] ;  /* 0x0000000608097981 */ /* 0x000f22000c1e1900 */
[----:B0-----:R-:W-:-:S04]  /*77b0*/  IMAD.WIDE.U32 R20, R20, 0x4, R2 ;  /* 0x0000000414147825 */ /* 0x001fc800078e0002 */
[----:B----4-:R-:W-:-:S05]  /*77c0*/  FADD R3, R6, R9 ;  /* 0x0000000906037221 */ /* 0x010fca0000000000 */
[----:B------:R-:W-:Y:S01]  /*77d0*/  STG.E desc[UR6][R20.64], R3 ;  /* 0x0000000314007986 */ /* 0x000fe2000c101906 */
[----:B------:R-:W-:Y:S05]  /*77e0*/  EXIT ;  /* 0x000000000000794d */ /* 0x000fea0003800000 */
.L_x_221:
[----:B------:R-:W-:Y:S01]  /*77f0*/  HFMA2 R15, -RZ, RZ, 0, 5.9604644775390625e-08 ;  /* 0x00000001ff0f7431 */ /* 0x000fe200000001ff */
[----:B------:R-:W-:Y:S01]  /*7800*/  BSSY B0, `(.L_x_319) ;  /* 0x0000007000007945 */ /* 0x000fe20003800000 */
[----:B-----5:R-:W-:Y:S02]  /*7810*/  MOV R14, R24 ;  /* 0x00000018000e7202 */ /* 0x020fe40000000f00 */
[----:B------:R-:W-:Y:S02]  /*7820*/  MOV R21, RZ ;  /* 0x000000ff00157202 */ /* 0x000fe40000000f00 */
[----:B------:R-:W-:-:S07]  /*7830*/  MOV R22, 0xffffffff ;  /* 0xffffffff00167802 */ /* 0x000fce0000000f00 */
[----:B01----:R-:W-:Y:S05]  /*7840*/  WARPSYNC.COLLECTIVE R22, `(.L_x_320) ;  /* 0x0000000016087348 */ /* 0x003fea0003c00000 */
[----:B------:R2:W3:Y:S02]  /*7850*/  SHFL.UP P0, R14, R14, R15, R21 ;  /* 0x0400000f0e0e7389 */ /* 0x0004e40000000015 */
[----:B0123--:R-:W-:Y:S05]  /*7860*/  ENDCOLLECTIVE ;  /* 0x000000000000791b */ /* 0x00ffea0003800000 */
.L_x_320:
[----:B------:R-:W-:Y:S05]  /*7870*/  BSYNC B0 ;  /* 0x0000000000007941 */ /* 0x000fea0003800000 */
.L_x_319:
[----:B------:R-:W-:Y:S02]  /*7880*/  ISETP.NE.AND P0, PT, R17, RZ, PT ;  /* 0x000000ff1100720c */ /* 0x000fe40003f05270 */
[----:B------:R-:W-:Y:S02]  /*7890*/  MOV R15, R14 ;  /* 0x0000000e000f7202 */ /* 0x000fe40000000f00 */
[----:B------:R-:W-:Y:S02]  /*78a0*/  MOV R21, RZ ;  /* 0x000000ff00157202 */ /* 0x000fe40000000f00 */
[----:B------:R-:W-:-:S07]  /*78b0*/  MOV R22, 0xffffffff ;  /* 0xffffffff00167802 */ /* 0x000fce0000000f00 */
[----:B------:R-:W-:Y:S01]  /*78c0*/  @P0 FADD R24, R24, R15 ;  /* 0x0000000f18180221 */ /* 0x000fe20000000000 */
[----:B------:R-:W-:-:S04]  /*78d0*/  HFMA2 R15, -RZ, RZ, 0, 1.1920928955078125e-07 ;  /* 0x00000002ff0f7431 */ /* 0x000fc800000001ff */
[----:B------:R-:W-:-:S07]  /*78e0*/  MOV R14, R24 ;  /* 0x00000018000e7202 */ /* 0x000fce0000000f00 */
[----:B------:R-:W-:Y:S05]  /*78f0*/  WARPSYNC.COLLECTIVE R22, `(.L_x_321) ;  /* 0x0000000016087348 */ /* 0x000fea0003c00000 */
[----:B------:R0:W1:Y:S02]  /*7900*/  SHFL.UP P0, R14, R14, R15, R21 ;  /* 0x0400000f0e0e7389 */ /* 0x0000640000000015 */
[----:B01----:R-:W-:Y:S05]  /*7910*/  ENDCOLLECTIVE ;  /* 0x000000000000791b */ /* 0x003fea0003800000 */
.L_x_321:
[----:B------:R-:W-:Y:S01]  /*7920*/  HFMA2 R15, -RZ, RZ, 0, 2.384185791015625e-07 ;  /* 0x00000004ff0f7431 */ /* 0x000fe200000001ff */
[----:B------:R-:W-:Y:S02]  /*7930*/  ISETP.GE.U32.AND P0, PT, R17, 0x2, PT ;  /* 0x000000021100780c */ /* 0x000fe40003f06070 */
[----:B------:R-:W-:-:S11]  /*7940*/  MOV R25, R14 ;  /* 0x0000000e00197202 */ /* 0x000fd60000000f00 */
[----:B------:R-:W-:-:S05]  /*7950*/  @P0 FADD R24, R24, R25 ;  /* 0x0000001918180221 */ /* 0x000fca0000000000 */
[----:B------:R-:W-:-:S07]  /*7960*/  MOV R14, R24 ;  /* 0x00000018000e7202 */ /* 0x000fce0000000f00 */
[----:B------:R-:W-:Y:S05]  /*7970*/  WARPSYNC.COLLECTIVE R22, `(.L_x_322) ;  /* 0x0000000016087348 */ /* 0x000fea0003c00000 */
[----:B------:R0:W1:Y:S02]  /*7980*/  SHFL.UP P0, R14, R14, R15, R21 ;  /* 0x0400000f0e0e7389 */ /* 0x0000640000000015 */
[----:B01----:R-:W-:Y:S05]  /*7990*/  ENDCOLLECTIVE ;  /* 0x000000000000791b */ /* 0x003fea0003800000 */
.L_x_322:
[----:B------:R-:W-:Y:S01]  /*79a0*/  HFMA2 R15, -RZ, RZ, 0, 4.76837158203125e-07 ;  /* 0x00000008ff0f7431 */ /* 0x000fe200000001ff */
[----:B------:R-:W-:Y:S02]  /*79b0*/  ISETP.GE.U32.AND P0, PT, R17, 0x4, PT ;  /* 0x000000041100780c */ /* 0x000fe40003f06070 */
[----:B------:R-:W-:-:S11]  /*79c0*/  MOV R25, R14 ;  /* 0x0000000e00197202 */ /* 0x000fd60000000f00 */
[----:B------:R-:W-:-:S05]  /*79d0*/  @P0 FADD R24, R24, R25 ;  /* 0x0000001918180221 */ /* 0x000fca0000000000 */
[----:B------:R-:W-:-:S07]  /*79e0*/  MOV R14, R24 ;  /* 0x00000018000e7202 */ /* 0x000fce0000000f00 */
[----:B------:R-:W-:Y:S05]  /*79f0*/  WARPSYNC.COLLECTIVE R22, `(.L_x_323) ;  /* 0x0000000016087348 */ /* 0x000fea0003c00000 */
[----:B------:R0:W1:Y:S02]  /*7a00*/  SHFL.UP P0, R14, R14, R15, R21 ;  /* 0x0400000f0e0e7389 */ /* 0x0000640000000015 */
[----:B01----:R-:W-:Y:S05]  /*7a10*/  ENDCOLLECTIVE ;  /* 0x000000000000791b */ /* 0x003fea0003800000 */
.L_x_323:
[----:B------:R-:W-:Y:S01]  /*7a20*/  HFMA2 R15, -RZ, RZ, 0, 9.5367431640625e-07 ;  /* 0x00000010ff0f7431 */ /* 0x000fe200000001ff */
[----:B------:R-:W-:Y:S02]  /*7a30*/  ISETP.GE.U32.AND P0, PT, R17, 0x8, PT ;  /* 0x000000081100780c */ /* 0x000fe40003f06070 */
[----:B------:R-:W-:-:S11]  /*7a40*/  MOV R25, R14 ;  /* 0x0000000e00197202 */ /* 0x000fd60000000f00 */
[----:B------:R-:W-:-:S05]  /*7a50*/  @P0 FADD R24, R24, R25 ;  /* 0x0000001918180221 */ /* 0x000fca0000000000 */
[----:B------:R-:W-:-:S07]  /*7a60*/  MOV R14, R24 ;  /* 0x00000018000e7202 */ /* 0x000fce0000000f00 */
[----:B------:R-:W-:Y:S05]  /*7a70*/  WARPSYNC.COLLECTIVE R22, `(.L_x_324) ;  /* 0x0000000016087348 */ /* 0x000fea0003c00000 */
[----:B------:R0:W1:Y:S02]  /*7a80*/  SHFL.UP P0, R14, R14, R15, R21 ;  /* 0x0400000f0e0e7389 */ /* 0x0000640000000015 */
[----:B01----:R-:W-:Y:S05]  /*7a90*/  ENDCOLLECTIVE ;  /* 0x000000000000791b */ /* 0x003fea0003800000 */
.L_x_324:
[----:B------:R-:W-:Y:S01]  /*7aa0*/  MOV R25, R14 ;  /* 0x0000000e00197202 */ /* 0x000fe20000000f00 */
[----:B------:R-:W-:Y:S06]  /*7ab0*/  BRA `(.L_x_325) ;  /* 0xffffff8800a87947 */ /* 0x000fec000383ffff */
.L_x_224:
        /* <DEDUP_REMOVED lines=8> */
.L_x_327:
[----:B------:R-:W-:Y:S05]  /*7b40*/  BSYNC B0 ;  /* 0x0000000000007941 */ /* 0x000fea0003800000 */
.L_x_326:
[----:B------:R-:W-:Y:S05]  /*7b50*/  BRA `(.L_x_328) ;  /* 0xffffff8c00b47947 */ /* 0x000fea000383ffff */
.L_x_227:
[----:B------:R-:W-:Y:S01]  /*7b60*/  HFMA2 R15, -RZ, RZ, 0, 5.9604644775390625e-08 ;  /* 0x00000001ff0f7431 */ /* 0x000fe200000001ff */
[----:B------:R-:W-:Y:S01]  /*7b70*/  BSSY B0, `(.L_x_329) ;  /* 0x0000006000007945 */ /* 0x000fe20003800000 */
[----:B------:R-:W-:Y:S02]  /*7b80*/  MOV R21, RZ ;  /* 0x000000ff00157202 */ /* 0x000fe40000000f00 */
[----:B------:R-:W-:-:S07]  /*7b90*/  MOV R22, 0xffffffff ;  /* 0xffffffff00167802 */ /* 0x000fce0000000f00 */
[----:B01----:R-:W-:Y:S05]  /*7ba0*/  WARPSYNC.COLLECTIVE R22, `(.L_x_330) ;  /* 0x0000000016087348 */ /* 0x003fea0003c00000 */
[----:B-1----:R1:W2:Y:S02]  /*7bb0*/  SHFL.UP P0, R14, R14, R15, R21 ;  /* 0x0400000f0e0e7389 */ /* 0x0022a40000000015 */
[----:B012---:R-:W-:Y:S05]  /*7bc0*/  ENDCOLLECTIVE ;  /* 0x000000000000791b */ /* 0x007fea0003800000 */
.L_x_330:
[----:B------:R-:W-:Y:S05]  /*7bd0*/  BSYNC B0 ;  /* 0x0000000000007941 */ /* 0x000fea0003800000 */
.L_x_329:
[----:B------:R-:W-:Y:S05]  /*7be0*/  BRA `(.L_x_331) ;  /* 0xffffff9000707947 */ /* 0x000fea000383ffff */
.L_x_230:
[----:B------:R-:W-:Y:S01]  /*7bf0*/  HFMA2 R15, -RZ, RZ, 0, 5.9604644775390625e-08 ;  /* 0x00000001ff0f7431 */ /* 0x000fe200000001ff */
[----:B------:R-:W-:Y:S01]  /*7c00*/  BSSY B0, `(.L_x_332) ;  /* 0x0000006000007945 */ /* 0x000fe20003800000 */
[----:B------:R-:W-:Y:S02]  /*7c10*/  MOV R21, RZ ;  /* 0x000000ff00157202 */ /* 0x000fe40000000f00 */
[----:B------:R-:W-:-:S07]  /*7c20*/  MOV R22, 0xffffffff ;  /* 0xffffffff00167802 */ /* 0x000fce0000000f00 */
[----:B01----:R-:W-:Y:S05]  /*7c30*/  WARPSYNC.COLLECTIVE R22, `(.L_x_333) ;  /* 0x0000000016087348 */ /* 0x003fea0003c00000 */
[----:B-1----:R1:W2:Y:S02]  /*7c40*/  SHFL.UP P0, R14, R14, R15, R21 ;  /* 0x0400000f0e0e7389 */ /* 0x0022a40000000015 */
[----:B012---:R-:W-:Y:S05]  /*7c50*/  ENDCOLLECTIVE ;  /* 0x000000000000791b */ /* 0x007fea0003800000 */
.L_x_333:
[----:B------:R-:W-:Y:S05]  /*7c60*/  BSYNC B0 ;  /* 0x0000000000007941 */ /* 0x000fea0003800000 */
.L_x_332:
[----:B------:R-:W-:Y:S05]  /*7c70*/  BRA `(.L_x_334) ;  /* 0xffffff94002c7947 */ /* 0x000fea000383ffff */
.L_x_233:
[----:B------:R-:W-:Y:S01]  /*7c80*/  HFMA2 R15, -RZ, RZ, 0, 5.9604644775390625e-08 ;  /* 0x00000001ff0f7431 */ /* 0x000fe200000001ff */
[----:B------:R-:W-:Y:S01]  /*7c90*/  BSSY B0, `(.L_x_335) ;  /* 0x0000006000007945 */ /* 0x000fe20003800000 */
[----:B------:R-:W-:Y:S02]  /*7ca0*/  MOV R21, RZ ;  /* 0x000000ff00157202 */ /* 0x000fe40000000f00 */
[----:B------:R-:W-:-:S07]  /*7cb0*/  MOV R22, 0xffffffff ;  /* 0xffffffff00167802 */ /* 0x000fce0000000f00 */
[----:B01----:R-:W-:Y:S05]  /*7cc0*/  WARPSYNC.COLLECTIVE R22, `(.L_x_336) ;  /* 0x0000000016087348 */ /* 0x003fea0003c00000 */
[----:B-1----:R1:W2:Y:S02]  /*7cd0*/  SHFL.UP P0, R14, R14, R15, R21 ;  /* 0x0400000f0e0e7389 */ /* 0x0022a40000000015 */
[----:B012---:R-:W-:Y:S05]  /*7ce0*/  ENDCOLLECTIVE ;  /* 0x000000000000791b */ /* 0x007fea0003800000 */
.L_x_336:
[----:B------:R-:W-:Y:S05]  /*7cf0*/  BSYNC B0 ;  /* 0x0000000000007941 */ /* 0x000fea0003800000 */
.L_x_335:
[----:B------:R-:W-:Y:S05]  /*7d00*/  BRA `(.L_x_337) ;  /* 0xffffff9400e87947 */ /* 0x000fea000383ffff */
.L_x_236:
[----:B------:R-:W-:Y:S01]  /*7d10*/  HFMA2 R15, -RZ, RZ, 0, 5.9604644775390625e-08 ;  /* 0x00000001ff0f7431 */ /* 0x000fe200000001ff */
[----:B------:R-:W-:Y:S01]  /*7d20*/  BSSY B0, `(.L_x_338) ;  /* 0x0000006000007945 */ /* 0x000fe20003800000 */
[----:B------:R-:W-:Y:S02]  /*7d30*/  MOV R21, RZ ;  /* 0x000000ff00157202 */ /* 0x000fe40000000f00 */
[----:B------:R-:W-:-:S07]  /*7d40*/  MOV R22, 0xffffffff ;  /* 0xffffffff00167802 */ /* 0x000fce0000000f00 */
[----:B01----:R-:W-:Y:S05]  /*7d50*/  WARPSYNC.COLLECTIVE R22, `(.L_x_339) ;  /* 0x0000000016087348 */ /* 0x003fea0003c00000 */
[----:B-1----:R1:W2:Y:S02]  /*7d60*/  SHFL.UP P0, R14, R14, R15, R21 ;  /* 0x0400000f0e0e7389 */ /* 0x0022a40000000015 */
[----:B012---:R-:W-:Y:S05]  /*7d70*/  ENDCOLLECTIVE ;  /* 0x000000000000791b */ /* 0x007fea0003800000 */
.L_x_339:
[----:B------:R-:W-:Y:S05]  /*7d80*/  BSYNC B0 ;  /* 0x0000000000007941 */ /* 0x000fea0003800000 */
.L_x_338:
[----:B------:R-:W-:Y:S05]  /*7d90*/  BRA `(.L_x_340) ;  /* 0xffffff9800a47947 */ /* 0x000fea000383ffff */
.L_x_239:
[----:B------:R-:W-:Y:S01]  /*7da0*/  HFMA2 R15, -RZ, RZ, 0, 5.9604644775390625e-08 ;  /* 0x00000001ff0f7431 */ /* 0x000fe200000001ff */
[----:B------:R-:W-:Y:S01]  /*7db0*/  BSSY B0, `(.L_x_341) ;  /* 0x0000006000007945 */ /* 0x000fe20003800000 */
[----:B------:R-:W-:Y:S02]  /*7dc0*/  MOV R21, RZ ;  /* 0x000000ff00157202 */ /* 0x000fe40000000f00 */
[----:B------:R-:W-:-:S07]  /*7dd0*/  MOV R22, 0xffffffff ;  /* 0xffffffff00167802 */ /* 0x000fce0000000f00 */
[----:B01----:R-:W-:Y:S05]  /*7de0*/  WARPSYNC.COLLECTIVE R22, `(.L_x_342) ;  /* 0x0000000016087348 */ /* 0x003fea0003c00000 */
[----:B-1----:R1:W2:Y:S02]  /*7df0*/  SHFL.UP P0, R14, R14, R15, R21 ;  /* 0x0400000f0e0e7389 */ /* 0x0022a40000000015 */
[----:B012---:R-:W-:Y:S05]  /*7e00*/  ENDCOLLECTIVE ;  /* 0x000000000000791b */ /* 0x007fea0003800000 */
.L_x_342:
[----:B------:R-:W-:Y:S05]  /*7e10*/  BSYNC B0 ;  /* 0x0000000000007941 */ /* 0x000fea0003800000 */
.L_x_341:
[----:B------:R-:W-:Y:S05]  /*7e20*/  BRA `(.L_x_343) ;  /* 0xffffff9c00607947 */ /* 0x000fea000383ffff */
.L_x_242:
[----:B------:R-:W-:Y:S01]  /*7e30*/  HFMA2 R15, -RZ, RZ, 0, 5.9604644775390625e-08 ;  /* 0x00000001ff0f7431 */ /* 0x000fe200000001ff */
[----:B------:R-:W-:Y:S01]  /*7e40*/  BSSY B0, `(.L_x_344) ;  /* 0x0000006000007945 */ /* 0x000fe20003800000 */
[----:B------:R-:W-:Y:S02]  /*7e50*/  MOV R21, RZ ;  /* 0x000000ff00157202 */ /* 0x000fe40000000f00 */
[----:B------:R-:W-:-:S07]  /*7e60*/  MOV R22, 0xffffffff ;  /* 0xffffffff00167802 */ /* 0x000fce0000000f00 */
[----:B01----:R-:W-:Y:S05]  /*7e70*/  WARPSYNC.COLLECTIVE R22, `(.L_x_345) ;  /* 0x0000000016087348 */ /* 0x003fea0003c00000 */
[----:B-1----:R1:W2:Y:S02]  /*7e80*/  SHFL.UP P0, R14, R14, R15, R21 ;  /* 0x0400000f0e0e7389 */ /* 0x0022a40000000015 */
[----:B012---:R-:W-:Y:S05]  /*7e90*/  ENDCOLLECTIVE ;  /* 0x000000000000791b */ /* 0x007fea0003800000 */
.L_x_345:
[----:B------:R-:W-:Y:S05]  /*7ea0*/  BSYNC B0 ;  /* 0x0000000000007941 */ /* 0x000fea0003800000 */
.L_x_344:
[----:B------:R-:W-:Y:S05]  /*7eb0*/  BRA `(.L_x_346) ;  /* 0xffffffa0001c7947 */ /* 0x000fea000383ffff */
.L_x_245:
[----:B------:R-:W-:Y:S01]  /*7ec0*/  HFMA2 R15, -RZ, RZ, 0, 5.9604644775390625e-08 ;  /* 0x00000001ff0f7431 */ /* 0x000fe200000001ff */
[----:B------:R-:W-:Y:S01]  /*7ed0*/  BSSY B0, `(.L_x_347) ;  /* 0x0000006000007945 */ /* 0x000fe20003800000 */
[----:B------:R-:W-:Y:S02]  /*7ee0*/  MOV R21, RZ ;  /* 0x000000ff00157202 */ /* 0x000fe40000000f00 */
[----:B------:R-:W-:-:S07]  /*7ef0*/  MOV R22, 0xffffffff ;  /* 0xffffffff00167802 */ /* 0x000fce0000000f00 */
[----:B01----:R-:W-:Y:S05]  /*7f00*/  WARPSYNC.COLLECTIVE R22, `(.L_x_348) ;  /* 0x0000000016087348 */ /* 0x003fea0003c00000 */
[----:B-1----:R1:W2:Y:S02]  /*7f10*/  SHFL.UP P0, R14, R14, R15, R21 ;  /* 0x0400000f0e0e7389 */ /* 0x0022a40000000015 */
[----:B012---:R-:W-:Y:S05]  /*7f20*/  ENDCOLLECTIVE ;  /* 0x000000000000791b */ /* 0x007fea0003800000 */
.L_x_348:
[----:B------:R-:W-:Y:S05]  /*7f30*/  BSYNC B0 ;  /* 0x0000000000007941 */ /* 0x000fea0003800000 */
.L_x_347:
[----:B------:R-:W-:Y:S05]  /*7f40*/  BRA `(.L_x_349) ;  /* 0xffffffa000d87947 */ /* 0x000fea000383ffff */
.L_x_248:
[----:B------:R-:W-:Y:S01]  /*7f50*/  HFMA2 R15, -RZ, RZ, 0, 5.9604644775390625e-08 ;  /* 0x00000001ff0f7431 */ /* 0x000fe200000001ff */
[----:B------:R-:W-:Y:S01]  /*7f60*/  BSSY B0, `(.L_x_350) ;  /* 0x0000006000007945 */ /* 0x000fe20003800000 */
[----:B------:R-:W-:Y:S02]  /*7f70*/  MOV R21, RZ ;  /* 0x000000ff00157202 */ /* 0x000fe40000000f00 */
[----:B------:R-:W-:-:S07]  /*7f80*/  MOV R22, 0xffffffff ;  /* 0xffffffff00167802 */ /* 0x000fce0000000f00 */
[----:B01----:R-:W-:Y:S05]  /*7f90*/  WARPSYNC.COLLECTIVE R22, `(.L_x_351) ;  /* 0x0000000016087348 */ /* 0x003fea0003c00000 */
[----:B-1----:R1:W2:Y:S02]  /*7fa0*/  SHFL.UP P0, R14, R14, R15, R21 ;  /* 0x0400000f0e0e7389 */ /* 0x0022a40000000015 */
[----:B012---:R-:W-:Y:S05]  /*7fb0*/  ENDCOLLECTIVE ;  /* 0x000000000000791b */ /* 0x007fea0003800000 */
.L_x_351:
[----:B------:R-:W-:Y:S05]  /*7fc0*/  BSYNC B0 ;  /* 0x0000000000007941 */ /* 0x000fea0003800000 */
.L_x_350:
[----:B------:R-:W-:Y:S05]  /*7fd0*/  BRA `(.L_x_352) ;  /* 0xffffffa400947947 */ /* 0x000fea000383ffff */
.L_x_251:
[----:B------:R-:W-:Y:S01]  /*7fe0*/  HFMA2 R15, -RZ, RZ, 0, 5.9604644775390625e-08 ;  /* 0x00000001ff0f7431 */ /* 0x000fe200000001ff */
[----:B------:R-:W-:Y:S01]  /*7ff0*/  BSSY B0, `(.L_x_353) ;  /* 0x0000006000007945 */ /* 0x000fe20003800000 */
[----:B------:R-:W-:Y:S02]  /*8000*/  MOV R21, RZ ;  /* 0x000000ff00157202 */ /* 0x000fe40000000f00 */
[----:B------:R-:W-:-:S07]  /*8010*/  MOV R22, 0xffffffff ;  /* 0xffffffff00167802 */ /* 0x000fce0000000f00 */
[----:B01----:R-:W-:Y:S05]  /*8020*/  WARPSYNC.COLLECTIVE R22, `(.L_x_354) ;  /* 0x0000000016087348 */ /* 0x003fea0003c00000 */
[----:B-1----:R1:W2:Y:S02]  /*8030*/  SHFL.UP P0, R14, R14, R15, R21 ;  /* 0x0400000f0e0e7389 */ /* 0x0022a40000000015 */
[----:B012---:R-:W-:Y:S05]  /*8040*/  ENDCOLLECTIVE ;  /* 0x000000000000791b */ /* 0x007fea0003800000 */
.L_x_354:
[----:B------:R-:W-:Y:S05]  /*8050*/  BSYNC B0 ;  /* 0x0000000000007941 */ /* 0x000fea0003800000 */
.L_x_353:
[----:B------:R-:W-:Y:S05]  /*8060*/  BRA `(.L_x_355) ;  /* 0xffffffa800507947 */ /* 0x000fea000383ffff */
.L_x_254:
[----:B------:R-:W-:Y:S01]  /*8070*/  HFMA2 R15, -RZ, RZ, 0, 5.9604644775390625e-08 ;  /* 0x00000001ff0f7431 */ /* 0x000fe200000001ff */
[----:B------:R-:W-:Y:S01]  /*8080*/  BSSY B0, `(.L_x_356) ;  /* 0x0000006000007945 */ /* 0x000fe20003800000 */
[----:B------:R-:W-:Y:S02]  /*8090*/  MOV R21, RZ ;  /* 0x000000ff00157202 */ /* 0x000fe40000000f00 */
[----:B------:R-:W-:-:S07]  /*80a0*/  MOV R22, 0xffffffff ;  /* 0xffffffff00167802 */ /* 0x000fce0000000f00 */
[----:B01----:R-:W-:Y:S05]  /*80b0*/  WARPSYNC.COLLECTIVE R22, `(.L_x_357) ;  /* 0x0000000016087348 */ /* 0x003fea0003c00000 */
[----:B-1----:R1:W2:Y:S02]  /*80c0*/  SHFL.UP P0, R14, R14, R15, R21 ;  /* 0x0400000f0e0e7389 */ /* 0x0022a40000000015 */
[----:B012---:R-:W-:Y:S05]  /*80d0*/  ENDCOLLECTIVE ;  /* 0x000000000000791b */ /* 0x007fea0003800000 */
.L_x_357:
[----:B------:R-:W-:Y:S05]  /*80e0*/  BSYNC B0 ;  /* 0x0000000000007941 */ /* 0x000fea0003800000 */
.L_x_356:
[----:B------:R-:W-:Y:S05]  /*80f0*/  BRA `(.L_x_358) ;  /* 0xffffffac000c7947 */ /* 0x000fea000383ffff */
.L_x_257:
[----:B------:R-:W-:Y:S01]  /*8100*/  HFMA2 R15, -RZ, RZ, 0, 5.9604644775390625e-08 ;  /* 0x00000001ff0f7431 */ /* 0x000fe200000001ff */
[----:B------:R-:W-:Y:S01]  /*8110*/  BSSY B0, `(.L_x_359) ;  /* 0x0000006000007945 */ /* 0x000fe20003800000 */
[----:B------:R-:W-:Y:S02]  /*8120*/  MOV R21, RZ ;  /* 0x000000ff00157202 */ /* 0x000fe40000000f00 */
[----:B------:R-:W-:-:S07]  /*8130*/  MOV R22, 0xffffffff ;  /* 0xffffffff00167802 */ /* 0x000fce0000000f00 */
[----:B01----:R-:W-:Y:S05]  /*8140*/  WARPSYNC.COLLECTIVE R22, `(.L_x_360) ;  /* 0x0000000016087348 */ /* 0x003fea0003c00000 */
[----:B-1----:R1:W2:Y:S02]  /*8150*/  SHFL.UP P0, R14, R14, R15, R21 ;  /* 0x0400000f0e0e7389 */ /* 0x0022a40000000015 */
[----:B012---:R-:W-:Y:S05]  /*8160*/  ENDCOLLECTIVE ;  /* 0x000000000000791b */ /* 0x007fea0003800000 */
.L_x_360:
[----:B------:R-:W-:Y:S05]  /*8170*/  BSYNC B0 ;  /* 0x0000000000007941 */ /* 0x000fea0003800000 */
.L_x_359:
[----:B------:R-:W-:Y:S05]  /*8180*/  BRA `(.L_x_361) ;  /* 0xffffffac00c87947 */ /* 0x000fea000383ffff */
.L_x_260:
[----:B------:R-:W-:Y:S01]  /*8190*/  HFMA2 R15, -RZ, RZ, 0, 5.9604644775390625e-08 ;  /* 0x00000001ff0f7431 */ /* 0x000fe200000001ff */
[----:B------:R-:W-:Y:S01]  /*81a0*/  BSSY B0, `(.L_x_362) ;  /* 0x0000006000007945 */ /* 0x000fe20003800000 */
[----:B------:R-:W-:Y:S02]  /*81b0*/  MOV R21, RZ ;  /* 0x000000ff00157202 */ /* 0x000fe40000000f00 */
[----:B------:R-:W-:-:S07]  /*81c0*/  MOV R22, 0xffffffff ;  /* 0xffffffff00167802 */ /* 0x000fce0000000f00 */
[----:B01----:R-:W-:Y:S05]  /*81d0*/  WARPSYNC.COLLECTIVE R22, `(.L_x_363) ;  /* 0x0000000016087348 */ /* 0x003fea0003c00000 */
[----:B-1----:R1:W2:Y:S02]  /*81e0*/  SHFL.UP P0, R14, R14, R15, R21 ;  /* 0x0400000f0e0e7389 */ /* 0x0022a40000000015 */
[----:B012---:R-:W-:Y:S05]  /*81f0*/  ENDCOLLECTIVE ;  /* 0x000000000000791b */ /* 0x007fea0003800000 */
.L_x_363:
[----:B------:R-:W-:Y:S05]  /*8200*/  BSYNC B0 ;  /* 0x0000000000007941 */ /* 0x000fea0003800000 */
.L_x_362:
[----:B------:R-:W-:Y:S05]  /*8210*/  BRA `(.L_x_364) ;  /* 0xffffffb000847947 */ /* 0x000fea000383ffff */
.L_x_263:
[----:B------:R-:W-:Y:S01]  /*8220*/  HFMA2 R15, -RZ, RZ, 0, 5.9604644775390625e-08 ;  /* 0x00000001ff0f7431 */ /* 0x000fe200000001ff */
[----:B------:R-:W-:Y:S01]  /*8230*/  BSSY B0, `(.L_x_365) ;  /* 0x0000006000007945 */ /* 0x000fe20003800000 */
[----:B------:R-:W-:Y:S02]  /*8240*/  MOV R21, RZ ;  /* 0x000000ff00157202 */ /* 0x000fe40000000f00 */
[----:B------:R-:W-:-:S07]  /*8250*/  MOV R22, 0xffffffff ;  /* 0xffffffff00167802 */ /* 0x000fce0000000f00 */
[----:B01----:R-:W-:Y:S05]  /*8260*/  WARPSYNC.COLLECTIVE R22, `(.L_x_366) ;  /* 0x0000000016087348 */ /* 0x003fea0003c00000 */
[----:B-1----:R1:W2:Y:S02]  /*8270*/  SHFL.UP P0, R14, R14, R15, R21 ;  /* 0x0400000f0e0e7389 */ /* 0x0022a40000000015 */
[----:B012---:R-:W-:Y:S05]  /*8280*/  ENDCOLLECTIVE ;  /* 0x000000000000791b */ /* 0x007fea0003800000 */
.L_x_366:
[----:B------:R-:W-:Y:S05]  /*8290*/  BSYNC B0 ;  /* 0x0000000000007941 */ /* 0x000fea0003800000 */
.L_x_365:
[----:B------:R-:W-:Y:S05]  /*82a0*/  BRA `(.L_x_367) ;  /* 0xffffffb400407947 */ /* 0x000fea000383ffff */
.L_x_266:
[----:B------:R-:W-:Y:S01]  /*82b0*/  HFMA2 R15, -RZ, RZ, 0, 5.9604644775390625e-08 ;  /* 0x00000001ff0f7431 */ /* 0x000fe200000001ff */
[----:B------:R-:W-:Y:S01]  /*82c0*/  BSSY B0, `(.L_x_368) ;  /* 0x0000006000007945 */ /* 0x000fe20003800000 */
[----:B------:R-:W-:Y:S02]  /*82d0*/  MOV R21, RZ ;  /* 0x000000ff00157202 */ /* 0x000fe40000000f00 */
[----:B------:R-:W-:-:S07]  /*82e0*/  MOV R22, 0xffffffff ;  /* 0xffffffff00167802 */ /* 0x000fce0000000f00 */
[----:B01----:R-:W-:Y:S05]  /*82f0*/  WARPSYNC.COLLECTIVE R22, `(.L_x_369) ;  /* 0x0000000016087348 */ /* 0x003fea0003c00000 */
[----:B-1----:R1:W2:Y:S02]  /*8300*/  SHFL.UP P0, R14, R14, R15, R21 ;  /* 0x0400000f0e0e7389 */ /* 0x0022a40000000015 */
[----:B012---:R-:W-:Y:S05]  /*8310*/  ENDCOLLECTIVE ;  /* 0x000000000000791b */ /* 0x007fea0003800000 */
.L_x_369:
[----:B------:R-:W-:Y:S05]  /*8320*/  BSYNC B0 ;  /* 0x0000000000007941 */ /* 0x000fea0003800000 */
.L_x_368:
[----:B------:R-:W-:Y:S05]  /*8330*/  BRA `(.L_x_370) ;  /* 0xffffffb400fc7947 */ /* 0x000fea000383ffff */
.L_x_269:
[----:B------:R-:W-:Y:S01]  /*8340*/  HFMA2 R15, -RZ, RZ, 0, 5.9604644775390625e-08 ;  /* 0x00000001ff0f7431 */ /* 0x000fe200000001ff */
[----:B------:R-:W-:Y:S01]  /*8350*/  BSSY B0, `(.L_x_371) ;  /* 0x0000006000007945 */ /* 0x000fe20003800000 */
[----:B------:R-:W-:Y:S02]  /*8360*/  MOV R21, RZ ;  /* 0x000000ff00157202 */ /* 0x000fe40000000f00 */
[----:B------:R-:W-:-:S07]  /*8370*/  MOV R22, 0xffffffff ;  /* 0xffffffff00167802 */ /* 0x000fce0000000f00 */
[----:B01----:R-:W-:Y:S05]  /*8380*/  WARPSYNC.COLLECTIVE R22, `(.L_x_372) ;  /* 0x0000000016087348 */ /* 0x003fea0003c00000 */
[----:B-1----:R1:W2:Y:S02]  /*8390*/  SHFL.UP P0, R14, R14, R15, R21 ;  /* 0x0400000f0e0e7389 */ /* 0x0022a40000000015 */
[----:B012---:R-:W-:Y:S05]  /*83a0*/  ENDCOLLECTIVE ;  /* 0x000000000000791b */ /* 0x007fea0003800000 */
.L_x_372:
[----:B------:R-:W-:Y:S05]  /*83b0*/  BSYNC B0 ;  /* 0x0000000000007941 */ /* 0x000fea0003800000 */
.L_x_371:
[----:B------:R-:W-:Y:S05]  /*83c0*/  BRA `(.L_x_373) ;  /* 0xffffffb800b87947 */ /* 0x000fea000383ffff */
.L_x_272:
[----:B------:R-:W-:Y:S01]  /*83d0*/  HFMA2 R15, -RZ, RZ, 0, 5.9604644775390625e-08 ;  /* 0x00000001ff0f7431 */ /* 0x000fe200000001ff */
[----:B------:R-:W-:Y:S01]  /*83e0*/  BSSY B0, `(.L_x_374) ;  /* 0x0000006000007945 */ /* 0x000fe20003800000 */
[----:B------:R-:W-:Y:S02]  /*83f0*/  MOV R21, RZ ;  /* 0x000000ff00157202 */ /* 0x000fe40000000f00 */
[----:B------:R-:W-:-:S07]  /*8400*/  MOV R22, 0xffffffff ;  /* 0xffffffff00167802 */ /* 0x000fce0000000f00 */
[----:B01----:R-:W-:Y:S05]  /*8410*/  WARPSYNC.COLLECTIVE R22, `(.L_x_375) ;  /* 0x0000000016087348 */ /* 0x003fea0003c00000 */
[----:B-1----:R1:W2:Y:S02]  /*8420*/  SHFL.UP P0, R14, R14, R15, R21 ;  /* 0x0400000f0e0e7389 */ /* 0x0022a40000000015 */
[----:B012---:R-:W-:Y:S05]  /*8430*/  ENDCOLLECTIVE ;  /* 0x000000000000791b */ /* 0x007fea0003800000 */
.L_x_375:
[----:B------:R-:W-:Y:S05]  /*8440*/  BSYNC B0 ;  /* 0x0000000000007941 */ /* 0x000fea0003800000 */
.L_x_374:
[----:B------:R-:W-:Y:S05]  /*8450*/  BRA `(.L_x_376) ;  /* 0xffffffbc00747947 */ /* 0x000fea000383ffff */
.L_x_275:
[----:B------:R-:W-:Y:S01]  /*8460*/  HFMA2 R15, -RZ, RZ, 0, 5.9604644775390625e-08 ;  /* 0x00000001ff0f7431 */ /* 0x000fe200000001ff */
[----:B------:R-:W-:Y:S01]  /*8470*/  BSSY B0, `(.L_x_377) ;  /* 0x0000006000007945 */ /* 0x000fe20003800000 */
[----:B------:R-:W-:Y:S02]  /*8480*/  MOV R21, RZ ;  /* 0x000000ff00157202 */ /* 0x000fe40000000f00 */
[----:B------:R-:W-:-:S07]  /*8490*/  MOV R22, 0xffffffff ;  /* 0xffffffff00167802 */ /* 0x000fce0000000f00 */
[----:B01----:R-:W-:Y:S05]  /*84a0*/  WARPSYNC.COLLECTIVE R22, `(.L_x_378) ;  /* 0x0000000016087348 */ /* 0x003fea0003c00000 */
[----:B-1----:R1:W2:Y:S02]  /*84b0*/  SHFL.UP P0, R14, R14, R15, R21 ;  /* 0x0400000f0e0e7389 */ /* 0x0022a40000000015 */
[----:B012---:R-:W-:Y:S05]  /*84c0*/  ENDCOLLECTIVE ;  /* 0x000000000000791b */ /* 0x007fea0003800000 */
.L_x_378:
[----:B------:R-:W-:Y:S05]  /*84d0*/  BSYNC B0 ;  /* 0x0000000000007941 */ /* 0x000fea0003800000 */
.L_x_377:
[----:B------:R-:W-:Y:S05]  /*84e0*/  BRA `(.L_x_379) ;  /* 0xffffffc000307947 */ /* 0x000fea000383ffff */
.L_x_278:
[----:B------:R-:W-:Y:S01]  /*84f0*/  HFMA2 R15, -RZ, RZ, 0, 5.9604644775390625e-08 ;  /* 0x00000001ff0f7431 */ /* 0x000fe200000001ff */
[----:B------:R-:W-:Y:S01]  /*8500*/  BSSY B0, `(.L_x_380) ;  /* 0x0000006000007945 */ /* 0x000fe20003800000 */
[----:B------:R-:W-:Y:S02]  /*8510*/  MOV R21, RZ ;  /* 0x000000ff00157202 */ /* 0x000fe40000000f00 */
[----:B------:R-:W-:-:S07]  /*8520*/  MOV R22, 0xffffffff ;  /* 0xffffffff00167802 */ /* 0x000fce0000000f00 */
[----:B01----:R-:W-:Y:S05]  /*8530*/  WARPSYNC.COLLECTIVE R22, `(.L_x_381) ;  /* 0x0000000016087348 */ /* 0x003fea0003c00000 */
[----:B-1----:R1:W2:Y:S02]  /*8540*/  SHFL.UP P0, R14, R14, R15, R21 ;  /* 0x0400000f0e0e7389 */ /* 0x0022a40000000015 */
[----:B012---:R-:W-:Y:S05]  /*8550*/  ENDCOLLECTIVE ;  /* 0x000000000000791b */ /* 0x007fea0003800000 */
.L_x_381:
[----:B------:R-:W-:Y:S05]  /*8560*/  BSYNC B0 ;  /* 0x0000000000007941 */ /* 0x000fea0003800000 */
.L_x_380:
[----:B------:R-:W-:Y:S05]  /*8570*/  BRA `(.L_x_382) ;  /* 0xffffffc000ec7947 */ /* 0x000fea000383ffff */
.L_x_281:
[----:B------:R-:W-:Y:S01]  /*8580*/  HFMA2 R15, -RZ, RZ, 0, 5.9604644775390625e-08 ;  /* 0x00000001ff0f7431 */ /* 0x000fe200000001ff */
[----:B------:R-:W-:Y:S01]  /*8590*/  BSSY B0, `(.L_x_383) ;  /* 0x0000006000007945 */ /* 0x000fe20003800000 */
[----:B------:R-:W-:Y:S02]  /*85a0*/  MOV R21, RZ ;  /* 0x000000ff00157202 */ /* 0x000fe40000000f00 */
[----:B------:R-:W-:-:S07]  /*85b0*/  MOV R22, 0xffffffff ;  /* 0xffffffff00167802 */ /* 0x000fce0000000f00 */
[----:B01----:R-:W-:Y:S05]  /*85c0*/  WARPSYNC.COLLECTIVE R22, `(.L_x_384) ;  /* 0x0000000016087348 */ /* 0x003fea0003c00000 */
[----:B-1----:R1:W2:Y:S02]  /*85d0*/  SHFL.UP P0, R14, R14, R15, R21 ;  /* 0x0400000f0e0e7389 */ /* 0x0022a40000000015 */
[----:B012---:R-:W-:Y:S05]  /*85e0*/  ENDCOLLECTIVE ;  /* 0x000000000000791b */ /* 0x007fea0003800000 */
.L_x_384:
[----:B------:R-:W-:Y:S05]  /*85f0*/  BSYNC B0 ;  /* 0x0000000000007941 */ /* 0x000fea0003800000 */
.L_x_383:
[----:B------:R-:W-:Y:S05]  /*8600*/  BRA `(.L_x_385) ;  /* 0xffffffc400a87947 */ /* 0x000fea000383ffff */
.L_x_284:
[----:B------:R-:W-:Y:S01]  /*8610*/  HFMA2 R15, -RZ, RZ, 0, 5.9604644775390625e-08 ;  /* 0x00000001ff0f7431 */ /* 0x000fe200000001ff */
[----:B------:R-:W-:Y:S01]  /*8620*/  BSSY B0, `(.L_x_386) ;  /* 0x0000006000007945 */ /* 0x000fe20003800000 */
[----:B------:R-:W-:Y:S02]  /*8630*/  MOV R21, RZ ;  /* 0x000000ff00157202 */ /* 0x000fe40000000f00 */
[----:B------:R-:W-:-:S07]  /*8640*/  MOV R22, 0xffffffff ;  /* 0xffffffff00167802 */ /* 0x000fce0000000f00 */
[----:B01----:R-:W-:Y:S05]  /*8650*/  WARPSYNC.COLLECTIVE R22, `(.L_x_387) ;  /* 0x0000000016087348 */ /* 0x003fea0003c00000 */
[----:B-1----:R1:W2:Y:S02]  /*8660*/  SHFL.UP P0, R14, R14, R15, R21 ;  /* 0x0400000f0e0e7389 */ /* 0x0022a40000000015 */
[----:B012---:R-:W-:Y:S05]  /*8670*/  ENDCOLLECTIVE ;  /* 0x000000000000791b */ /* 0x007fea0003800000 */
.L_x_387:
[----:B------:R-:W-:Y:S05]  /*8680*/  BSYNC B0 ;  /* 0x0000000000007941 */ /* 0x000fea0003800000 */
.L_x_386:
[----:B------:R-:W-:Y:S05]  /*8690*/  BRA `(.L_x_388) ;  /* 0xffffffc800647947 */ /* 0x000fea000383ffff */
.L_x_287:
[----:B------:R-:W-:Y:S01]  /*86a0*/  HFMA2 R15, -RZ, RZ, 0, 5.9604644775390625e-08 ;  /* 0x00000001ff0f7431 */ /* 0x000fe200000001ff */
[----:B------:R-:W-:Y:S01]  /*86b0*/  BSSY B0, `(.L_x_389) ;  /* 0x0000006000007945 */ /* 0x000fe20003800000 */
[----:B------:R-:W-:Y:S02]  /*86c0*/  MOV R21, RZ ;  /* 0x000000ff00157202 */ /* 0x000fe40000000f00 */
[----:B------:R-:W-:-:S07]  /*86d0*/  MOV R22, 0xffffffff ;  /* 0xffffffff00167802 */ /* 0x000fce0000000f00 */
[----:B01----:R-:W-:Y:S05]  /*86e0*/  WARPSYNC.COLLECTIVE R22, `(.L_x_390) ;  /* 0x0000000016087348 */ /* 0x003fea0003c00000 */
[----:B-1----:R1:W2:Y:S02]  /*86f0*/  SHFL.UP P0, R14, R14, R15, R21 ;  /* 0x0400000f0e0e7389 */ /* 0x0022a40000000015 */
[----:B012---:R-:W-:Y:S05]  /*8700*/  ENDCOLLECTIVE ;  /* 0x000000000000791b */ /* 0x007fea0003800000 */
.L_x_390:
[----:B------:R-:W-:Y:S05]  /*8710*/  BSYNC B0 ;  /* 0x0000000000007941 */ /* 0x000fea0003800000 */
.L_x_389:
[----:B------:R-:W-:Y:S05]  /*8720*/  BRA `(.L_x_391) ;  /* 0xffffffcc00207947 */ /* 0x000fea000383ffff */
.L_x_290:
[----:B------:R-:W-:Y:S01]  /*8730*/  HFMA2 R15, -RZ, RZ, 0, 5.9604644775390625e-08 ;  /* 0x00000001ff0f7431 */ /* 0x000fe200000001ff */
[----:B------:R-:W-:Y:S01]  /*8740*/  BSSY B0, `(.L_x_392) ;  /* 0x0000006000007945 */ /* 0x000fe20003800000 */
[----:B------:R-:W-:Y:S02]  /*8750*/  MOV R21, RZ ;  /* 0x000000ff00157202 */ /* 0x000fe40000000f00 */
[----:B------:R-:W-:-:S07]  /*8760*/  MOV R22, 0xffffffff ;  /* 0xffffffff00167802 */ /* 0x000fce0000000f00 */
[----:B01----:R-:W-:Y:S05]  /*8770*/  WARPSYNC.COLLECTIVE R22, `(.L_x_393) ;  /* 0x0000000016087348 */ /* 0x003fea0003c00000 */
[----:B-1----:R1:W2:Y:S02]  /*8780*/  SHFL.UP P0, R14, R14, R15, R21 ;  /* 0x0400000f0e0e7389 */ /* 0x0022a40000000015 */
[----:B012---:R-:W-:Y:S05]  /*8790*/  ENDCOLLECTIVE ;  /* 0x000000000000791b */ /* 0x007fea0003800000 */
.L_x_393:
[----:B------:R-:W-:Y:S05]  /*87a0*/  BSYNC B0 ;  /* 0x0000000000007941 */ /* 0x000fea0003800000 */
.L_x_392:
[----:B------:R-:W-:Y:S05]  /*87b0*/  BRA `(.L_x_394) ;  /* 0xffffffcc00dc7947 */ /* 0x000fea000383ffff */
.L_x_293:
[----:B------:R-:W-:Y:S01]  /*87c0*/  HFMA2 R15, -RZ, RZ, 0, 5.9604644775390625e-08 ;  /* 0x00000001ff0f7431 */ /* 0x000fe200000001ff */
[----:B------:R-:W-:Y:S01]  /*87d0*/  BSSY B0, `(.L_x_395) ;  /* 0x0000006000007945 */ /* 0x000fe20003800000 */
[----:B------:R-:W-:Y:S02]  /*87e0*/  MOV R21, RZ ;  /* 0x000000ff00157202 */ /* 0x000fe40000000f00 */
[----:B------:R-:W-:-:S07]  /*87f0*/  MOV R22, 0xffffffff ;  /* 0xffffffff00167802 */ /* 0x000fce0000000f00 */
[----:B01----:R-:W-:Y:S05]  /*8800*/  WARPSYNC.COLLECTIVE R22, `(.L_x_396) ;  /* 0x0000000016087348 */ /* 0x003fea0003c00000 */
[----:B-1----:R1:W2:Y:S02]  /*8810*/  SHFL.UP P0, R14, R14, R15, R21 ;  /* 0x0400000f0e0e7389 */ /* 0x0022a40000000015 */
[----:B012---:R-:W-:Y:S05]  /*8820*/  ENDCOLLECTIVE ;  /* 0x000000000000791b */ /* 0x007fea0003800000 */
.L_x_396:
[----:B------:R-:W-:Y:S05]  /*8830*/  BSYNC B0 ;  /* 0x0000000000007941 */ /* 0x000fea0003800000 */
.L_x_395:
[----:B------:R-:W-:Y:S05]  /*8840*/  BRA `(.L_x_397) ;  /* 0xffffffd000987947 */ /* 0x000fea000383ffff */
.L_x_296:
[----:B------:R-:W-:Y:S01]  /*8850*/  HFMA2 R15, -RZ, RZ, 0, 5.9604644775390625e-08 ;  /* 0x00000001ff0f7431 */ /* 0x000fe200000001ff */
[----:B------:R-:W-:Y:S01]  /*8860*/  BSSY B0, `(.L_x_398) ;  /* 0x0000006000007945 */ /* 0x000fe20003800000 */
[----:B------:R-:W-:Y:S02]  /*8870*/  MOV R21, RZ ;  /* 0x000000ff00157202 */ /* 0x000fe40000000f00 */
[----:B------:R-:W-:-:S07]  /*8880*/  MOV R22, 0xffffffff ;  /* 0xffffffff00167802 */ /* 0x000fce0000000f00 */
[----:B01----:R-:W-:Y:S05]  /*8890*/  WARPSYNC.COLLECTIVE R22, `(.L_x_399) ;  /* 0x0000000016087348 */ /* 0x003fea0003c00000 */
[----:B-1----:R1:W2:Y:S02]  /*88a0*/  SHFL.UP P0, R14, R14, R15, R21 ;  /* 0x0400000f0e0e7389 */ /* 0x0022a40000000015 */
[----:B012---:R-:W-:Y:S05]  /*88b0*/  ENDCOLLECTIVE ;  /* 0x000000000000791b */ /* 0x007fea0003800000 */
.L_x_399:
[----:B------:R-:W-:Y:S05]  /*88c0*/  BSYNC B0 ;  /* 0x0000000000007941 */ /* 0x000fea0003800000 */
.L_x_398:
[----:B------:R-:W-:Y:S05]  /*88d0*/  BRA `(.L_x_400) ;  /* 0xffffffd400547947 */ /* 0x000fea000383ffff */
.L_x_299:
[----:B------:R-:W-:Y:S01]  /*88e0*/  HFMA2 R15, -RZ, RZ, 0, 5.9604644775390625e-08 ;  /* 0x00000001ff0f7431 */ /* 0x000fe200000001ff */
[----:B------:R-:W-:Y:S01]  /*88f0*/  BSSY B0, `(.L_x_401) ;  /* 0x0000006000007945 */ /* 0x000fe20003800000 */
[----:B------:R-:W-:Y:S02]  /*8900*/  MOV R21, RZ ;  /* 0x000000ff00157202 */ /* 0x000fe40000000f00 */
[----:B------:R-:W-:-:S07]  /*8910*/  MOV R22, 0xffffffff ;  /* 0xffffffff00167802 */ /* 0x000fce0000000f00 */
[----:B01----:R-:W-:Y:S05]  /*8920*/  WARPSYNC.COLLECTIVE R22, `(.L_x_402) ;  /* 0x0000000016087348 */ /* 0x003fea0003c00000 */
[----:B-1----:R1:W2:Y:S02]  /*8930*/  SHFL.UP P0, R14, R14, R15, R21 ;  /* 0x0400000f0e0e7389 */ /* 0x0022a40000000015 */
[----:B012---:R-:W-:Y:S05]  /*8940*/  ENDCOLLECTIVE ;  /* 0x000000000000791b */ /* 0x007fea0003800000 */
.L_x_402:
[----:B------:R-:W-:Y:S05]  /*8950*/  BSYNC B0 ;  /* 0x0000000000007941 */ /* 0x000fea0003800000 */
.L_x_401:
[----:B------:R-:W-:Y:S05]  /*8960*/  BRA `(.L_x_403) ;  /* 0xffffffd800107947 */ /* 0x000fea000383ffff */
.L_x_302:
[----:B------:R-:W-:Y:S01]  /*8970*/  HFMA2 R15, -RZ, RZ, 0, 5.9604644775390625e-08 ;  /* 0x00000001ff0f7431 */ /* 0x000fe200000001ff */
[----:B------:R-:W-:Y:S01]  /*8980*/  BSSY B0, `(.L_x_404) ;  /* 0x0000006000007945 */ /* 0x000fe20003800000 */
[----:B------:R-:W-:Y:S02]  /*8990*/  MOV R21, RZ ;  /* 0x000000ff00157202 */ /* 0x000fe40000000f00 */
[----:B------:R-:W-:-:S07]  /*89a0*/  MOV R22, 0xffffffff ;  /* 0xffffffff00167802 */ /* 0x000fce0000000f00 */
[----:B01----:R-:W-:Y:S05]  /*89b0*/  WARPSYNC.COLLECTIVE R22, `(.L_x_405) ;  /* 0x0000000016087348 */ /* 0x003fea0003c00000 */
[----:B-1----:R1:W2:Y:S02]  /*89c0*/  SHFL.UP P0, R14, R14, R15, R21 ;  /* 0x0400000f0e0e7389 */ /* 0x0022a40000000015 */
[----:B012---:R-:W-:Y:S05]  /*89d0*/  ENDCOLLECTIVE ;  /* 0x000000000000791b */ /* 0x007fea0003800000 */
.L_x_405:
[----:B------:R-:W-:Y:S05]  /*89e0*/  BSYNC B0 ;  /* 0x0000000000007941 */ /* 0x000fea0003800000 */
.L_x_404:
[----:B------:R-:W-:Y:S05]  /*89f0*/  BRA `(.L_x_406) ;  /* 0xffffffd800cc7947 */ /* 0x000fea000383ffff */
.L_x_305:
[----:B------:R-:W-:Y:S01]  /*8a00*/  HFMA2 R15, -RZ, RZ, 0, 5.9604644775390625e-08 ;  /* 0x00000001ff0f7431 */ /* 0x000fe200000001ff */
[----:B------:R-:W-:Y:S01]  /*8a10*/  BSSY B0, `(.L_x_407) ;  /* 0x0000006000007945 */ /* 0x000fe20003800000 */
[----:B------:R-:W-:Y:S02]  /*8a20*/  MOV R21, RZ ;  /* 0x000000ff00157202 */ /* 0x000fe40000000f00 */
[----:B------:R-:W-:-:S07]  /*8a30*/  MOV R22, 0xffffffff ;  /* 0xffffffff00167802 */ /* 0x000fce0000000f00 */
[----:B01----:R-:W-:Y:S05]  /*8a40*/  WARPSYNC.COLLECTIVE R22, `(.L_x_408) ;  /* 0x0000000016087348 */ /* 0x003fea0003c00000 */
[----:B-1----:R1:W2:Y:S02]  /*8a50*/  SHFL.UP P0, R14, R14, R15, R21 ;  /* 0x0400000f0e0e7389 */ /* 0x0022a40000000015 */
[----:B012---:R-:W-:Y:S05]  /*8a60*/  ENDCOLLECTIVE ;  /* 0x000000000000791b */ /* 0x007fea0003800000 */
.L_x_408:
[----:B------:R-:W-:Y:S05]  /*8a70*/  BSYNC B0 ;  /* 0x0000000000007941 */ /* 0x000fea0003800000 */
.L_x_407:
[----:B------:R-:W-:Y:S05]  /*8a80*/  BRA `(.L_x_409) ;  /* 0xffffffdc00887947 */ /* 0x000fea000383ffff */
.L_x_308:
[----:B------:R-:W-:Y:S01]  /*8a90*/  HFMA2 R15, -RZ, RZ, 0, 5.9604644775390625e-08 ;  /* 0x00000001ff0f7431 */ /* 0x000fe200000001ff */
[----:B------:R-:W-:Y:S01]  /*8aa0*/  BSSY B0, `(.L_x_410) ;  /* 0x0000006000007945 */ /* 0x000fe20003800000 */
[----:B------:R-:W-:Y:S02]  /*8ab0*/  MOV R21, RZ ;  /* 0x000000ff00157202 */ /* 0x000fe40000000f00 */
[----:B------:R-:W-:-:S07]  /*8ac0*/  MOV R22, 0xffffffff ;  /* 0xffffffff00167802 */ /* 0x000fce0000000f00 */
[----:B01----:R-:W-:Y:S05]  /*8ad0*/  WARPSYNC.COLLECTIVE R22, `(.L_x_411) ;  /* 0x0000000016087348 */ /* 0x003fea0003c00000 */
[----:B-1----:R1:W2:Y:S02]  /*8ae0*/  SHFL.UP P0, R14, R14, R15, R21 ;  /* 0x0400000f0e0e7389 */ /* 0x0022a40000000015 */
[----:B012---:R-:W-:Y:S05]  /*8af0*/  ENDCOLLECTIVE ;  /* 0x000000000000791b */ /* 0x007fea0003800000 */
.L_x_411:
[----:B------:R-:W-:Y:S05]  /*8b00*/  BSYNC B0 ;  /* 0x0000000000007941 */ /* 0x000fea0003800000 */
.L_x_410:
[----:B------:R-:W-:Y:S05]  /*8b10*/  BRA `(.L_x_412) ;  /* 0xffffffe000447947 */ /* 0x000fea000383ffff */
.L_x_311:
[----:B------:R-:W-:Y:S01]  /*8b20*/  HFMA2 R15, -RZ, RZ, 0, 5.9604644775390625e-08 ;  /* 0x00000001ff0f7431 */ /* 0x000fe200000001ff */
[----:B------:R-:W-:Y:S01]  /*8b30*/  BSSY B0, `(.L_x_413) ;  /* 0x0000006000007945 */ /* 0x000fe20003800000 */
[----:B------:R-:W-:Y:S02]  /*8b40*/  MOV R21, RZ ;  /* 0x000000ff00157202 */ /* 0x000fe40000000f00 */
[----:B------:R-:W-:-:S07]  /*8b50*/  MOV R22, 0xffffffff ;  /* 0xffffffff00167802 */ /* 0x000fce0000000f00 */
[----:B01----:R-:W-:Y:S05]  /*8b60*/  WARPSYNC.COLLECTIVE R22, `(.L_x_414) ;  /* 0x0000000016087348 */ /* 0x003fea0003c00000 */
[----:B-1----:R1:W2:Y:S02]  /*8b70*/  SHFL.UP P0, R14, R14, R15, R21 ;  /* 0x0400000f0e0e7389 */ /* 0x0022a40000000015 */
[----:B012---:R-:W-:Y:S05]  /*8b80*/  ENDCOLLECTIVE ;  /* 0x000000000000791b */ /* 0x007fea0003800000 */
.L_x_414:
[----:B------:R-:W-:Y:S05]  /*8b90*/  BSYNC B0 ;  /* 0x0000000000007941 */ /* 0x000fea0003800000 */
.L_x_413:
[----:B------:R-:W-:Y:S05]  /*8ba0*/  BRA `(.L_x_415) ;  /* 0xffffffe400007947 */ /* 0x000fea000383ffff */
.L_x_314:
[----:B------:R-:W-:Y:S01]  /*8bb0*/  HFMA2 R15, -RZ, RZ, 0, 5.9604644775390625e-08 ;  /* 0x00000001ff0f7431 */ /* 0x000fe200000001ff */
[----:B------:R-:W-:Y:S01]  /*8bc0*/  BSSY B0, `(.L_x_416) ;  /* 0x0000006000007945 */ /* 0x000fe20003800000 */
[----:B------:R-:W-:Y:S02]  /*8bd0*/  MOV R21, RZ ;  /* 0x000000ff00157202 */ /* 0x000fe40000000f00 */
[----:B------:R-:W-:-:S07]  /*8be0*/  MOV R22, 0xffffffff ;  /* 0xffffffff00167802 */ /* 0x000fce0000000f00 */
[----:B01----:R-:W-:Y:S05]  /*8bf0*/  WARPSYNC.COLLECTIVE R22, `(.L_x_417) ;  /* 0x0000000016087348 */ /* 0x003fea0003c00000 */
[----:B-1----:R1:W2:Y:S02]  /*8c00*/  SHFL.UP P0, R14, R14, R15, R21 ;  /* 0x0400000f0e0e7389 */ /* 0x0022a40000000015 */
[----:B012---:R-:W-:Y:S05]  /*8c10*/  ENDCOLLECTIVE ;  /* 0x000000000000791b */ /* 0x007fea0003800000 */
.L_x_417:
[----:B------:R-:W-:Y:S05]  /*8c20*/  BSYNC B0 ;  /* 0x0000000000007941 */ /* 0x000fea0003800000 */
.L_x_416:
[----:B------:R-:W-:Y:S01]  /*8c30*/  MOV R5, R14 ;  /* 0x0000000e00057202 */ /* 0x000fe20000000f00 */
[----:B------:R-:W-:Y:S06]  /*8c40*/  BRA `(.L_x_418) ;  /* 0xffffffe400b87947 */ /* 0x000fec000383ffff */
.L_x_419:
        /* <DEDUP_REMOVED lines=11> */
.L_x_423:


//--------------------- .text._ZN2ot15ComputeLogProbsEPKfS1_PKiS3_iS3_S3_iiiPf --------------------------
	.section	.text._ZN2ot15ComputeLogProbsEPKfS1_PKiS3_iS3_S3_iiiPf,"ax",@progbits
	.align	128
        .global         _ZN2ot15ComputeLogProbsEPKfS1_PKiS3_iS3_S3_iiiPf
        .type           _ZN2ot15ComputeLogProbsEPKfS1_PKiS3_iS3_S3_iiiPf,@function
        .size           _ZN2ot15ComputeLogProbsEPKfS1_PKiS3_iS3_S3_iiiPf,(.L_x_424 - _ZN2ot15ComputeLogProbsEPKfS1_PKiS3_iS3_S3_iiiPf)
        .other          _ZN2ot15ComputeLogProbsEPKfS1_PKiS3_iS3_S3_iiiPf,@"STO_CUDA_ENTRY STV_DEFAULT"
_ZN2ot15ComputeLogProbsEPKfS1_PKiS3_iS3_S3_iiiPf:
.text._ZN2ot15ComputeLogProbsEPKfS1_PKiS3_iS3_S3_iiiPf:
        /* <DEDUP_REMOVED lines=11> */
[----:B------:R-:W3:Y:S08]  /*00b0*/  LDC.64 R6, c[0x0][0x398] ;  /* 0x0000e600ff067b82 */ /* 0x000ef00000000a00 */
[----:B------:R-:W4:Y:S01]  /*00c0*/  LDC.64 R8, c[0x0][0x3a8] ;  /* 0x0000ea00ff087b82 */ /* 0x000f220000000a00 */
[----:B0-----:R-:W-:-:S07]  /*00d0*/  IMAD.WIDE R4, R0, 0x4, R4 ;  /* 0x0000000400047825 */ /* 0x001fce00078e0204 */
[----:B------:R-:W0:Y:S01]  /*00e0*/  LDC.64 R10, c[0x0][0x380] ;  /* 0x0000e000ff0a7b82 */ /* 0x000e220000000a00 */
[----:B-1----:R2:W3:Y:S07]  /*00f0*/  LDG.E R2, desc[UR4][R4.64] ;  /* 0x0000000404027981 */ /* 0x0024ee000c1e1900 */
[----:B------:R-:W1:Y:S08]  /*0100*/  LDC.64 R12, c[0x0][0x388] ;  /* 0x0000e200ff0c7b82 */ /* 0x000e700000000a00 */
[----:B------:R-:W5:Y:S01]  /*0110*/  LDC R15, c[0x0][0x3a0] ;  /* 0x0000e800ff0f7b82 */ /* 0x000f620000000800 */
[----:B--2---:R-:W-:Y:S01]  /*0120*/  IMAD R5, R0, UR6, RZ ;  /* 0x0000000600057c24 */ /* 0x004fe2000f8e02ff */
[----:B------:R-:W2:Y:S03]  /*0130*/  LDCU UR6, c[0x0][0x3c0] ;  /* 0x00007800ff0677ac */ /* 0x000ea60008000800 */
[----:B0-----:R-:W-:-:S04]  /*0140*/  IMAD.WIDE R4, R5, 0x4, R10 ;  /* 0x0000000405047825 */ /* 0x001fc800078e020a */
[----:B-1----:R-:W-:-:S04]  /*0150*/  IMAD.WIDE R12, R0, 0x4, R12 ;  /* 0x00000004000c7825 */ /* 0x002fc800078e020c */
[----:B-----5:R-:W-:-:S04]  /*0160*/  IMAD.WIDE R14, R15, 0x4, R4 ;  /* 0x000000040f0e7825 */ /* 0x020fc800078e0204 */
[----:B---3--:R-:W-:-:S05]  /*0170*/  IMAD.WIDE R6, R2, 0x4, R6 ;  /* 0x0000000402067825 */ /* 0x008fca00078e0206 */
[----:B------:R-:W3:Y:S01]  /*0180*/  LDG.E R3, desc[UR4][R6.64] ;  /* 0x0000000406037981 */ /* 0x000ee2000c1e1900 */
[----:B----4-:R-:W-:-:S05]  /*0190*/  IMAD.WIDE R8, R2, 0x4, R8 ;  /* 0x0000000402087825 */ /* 0x010fca00078e0208 */
[----:B------:R-:W4:Y:S04]  /*01a0*/  LDG.E R17, desc[UR4][R8.64] ;  /* 0x0000000408117981 */ /* 0x000f28000c1e1900 */
[----:B------:R-:W5:Y:S04]  /*01b0*/  LDG.E R6, desc[UR4][R12.64] ;  /* 0x000000040c067981 */ /* 0x000f68000c1e1900 */
[----:B------:R0:W5:Y:S01]  /*01c0*/  LDG.E R7, desc[UR4][R14.64] ;  /* 0x000000040e077981 */ /* 0x000162000c1e1900 */
[----:B--2---:R-:W-:Y:S01]  /*01d0*/  IMAD R2, R2, UR6, RZ ;  /* 0x0000000602027c24 */ /* 0x004fe2000f8e02ff */
[----:B---3--:R-:W-:-:S04]  /*01e0*/  IADD3 R10, PT, PT, R3, 0x1, RZ ;  /* 0x00000001030a7810 */ /* 0x008fc80007ffe0ff */
[-C--:B------:R-:W-:Y:S01]  /*01f0*/  IABS R16, R10.reuse ;  /* 0x0000000a00107213 */ /* 0x080fe20000000000 */
[----:B----4-:R-:W-:Y:S01]  /*0200*/  IMAD.IADD R17, R0, 0x1, -R17 ;  /* 0x0000000100117824 */ /* 0x010fe200078e0a11 */
[----:B0-----:R-:W-:Y:S02]  /*0210*/  IABS R14, R10 ;  /* 0x0000000a000e7213 */ /* 0x001fe40000000000 */
[----:B------:R-:W0:Y:S02]  /*0220*/  I2F.RP R11, R16 ;  /* 0x00000010000b7306 */ /* 0x000e240000209400 */
[----:B------:R-:W-:Y:S02]  /*0230*/  IABS R12, R17 ;  /* 0x00000011000c7213 */ /* 0x000fe40000000000 */
[----:B------:R-:W-:Y:S01]  /*0240*/  ISETP.GE.AND P2, PT, R17, RZ, PT ;  /* 0x000000ff1100720c */ /* 0x000fe20003f46270 */
[----:B-----5:R-:W-:-:S03]  /*0250*/  FADD R7, -R6, R7 ;  /* 0x0000000706077221 */ /* 0x020fc60000000100 */
[----:B0-----:R-:W0:Y:S02]  /*0260*/  MUFU.RCP R11, R11 ;  /* 0x0000000b000b7308 */ /* 0x001e240000001000 */
[----:B0-----:R-:W-:Y:S02]  /*0270*/  VIADD R8, R11, 0xffffffe ;  /* 0x0ffffffe0b087836 */ /* 0x001fe40000000000 */
[----:B------:R-:W-:-:S04]  /*0280*/  IMAD.MOV R11, RZ, RZ, -R14 ;  /* 0x000000ffff0b7224 */ /* 0x000fc800078e0a0e */
[----:B------:R0:W1:Y:S02]  /*0290*/  F2I.FTZ.U32.TRUNC.NTZ R9, R8 ;  /* 0x0000000800097305 */ /* 0x000064000021f000 */
[----:B0-----:R-:W-:Y:S01]  /*02a0*/  HFMA2 R8, -RZ, RZ, 0, 0 ;  /* 0x00000000ff087431 */ /* 0x001fe200000001ff */
[----:B-1----:R-:W-:-:S05]  /*02b0*/  IADD3 R19, PT, PT, RZ, -R9, RZ ;  /* 0x80000009ff137210 */ /* 0x002fca0007ffe0ff */
[----:B------:R-:W-:-:S04]  /*02c0*/  IMAD R13, R19, R16, RZ ;  /* 0x00000010130d7224 */ /* 0x000fc800078e02ff */
[----:B------:R-:W-:-:S06]  /*02d0*/  IMAD.HI.U32 R9, R9, R13, R8 ;  /* 0x0000000d09097227 */ /* 0x000fcc00078e0008 */
[----:B------:R-:W-:-:S04]  /*02e0*/  IMAD.HI.U32 R9, R9, R12, RZ ;  /* 0x0000000c09097227 */ /* 0x000fc800078e00ff */
[----:B------:R-:W-:Y:S02]  /*02f0*/  IMAD R11, R9, R11, R12 ;  /* 0x0000000b090b7224 */ /* 0x000fe400078e020c */
[----:B------:R-:W0:Y:S03]  /*0300*/  LDC.64 R8, c[0x0][0x3c8] ;  /* 0x0000f200ff087b82 */ /* 0x000e260000000a00 */
[----:B------:R-:W-:-:S13]  /*0310*/  ISETP.GT.U32.AND P0, PT, R16, R11, PT ;  /* 0x0000000b1000720c */ /* 0x000fda0003f04070 */
[----:B------:R-:W-:Y:S02]  /*0320*/  @!P0 IADD3 R11, PT, PT, R11, -R16, RZ ;  /* 0x800000100b0b8210 */ /* 0x000fe40007ffe0ff */
[----:B------:R-:W-:Y:S02]  /*0330*/  ISETP.NE.AND P0, PT, R10, RZ, PT ;  /* 0x000000ff0a00720c */ /* 0x000fe40003f05270 */
[----:B------:R-:W-:-:S13]  /*0340*/  ISETP.GT.U32.AND P1, PT, R16, R11, PT ;  /* 0x0000000b1000720c */ /* 0x000fda0003f24070 */
[----:B------:R-:W-:-:S05]  /*0350*/  @!P1 IADD3 R11, PT, PT, R11, -R16, RZ ;  /* 0x800000100b0b9210 */ /* 0x000fca0007ffe0ff */
[----:B------:R-:W-:Y:S01]  /*0360*/  IMAD.MOV.U32 R12, RZ, RZ, R11 ;  /* 0x000000ffff0c7224 */ /* 0x000fe200078e000b */
[----:B------:R-:W-:-:S04]  /*0370*/  SHF.L.U32 R11, R0, 0x1, RZ ;  /* 0x00000001000b7819 */ /* 0x000fc800000006ff */
[----:B------:R-:W-:Y:S01]  /*0380*/  @!P2 IADD3 R12, PT, PT, -R12, RZ, RZ ;  /* 0x000000ff0c0ca210 */ /* 0x000fe20007ffe1ff */
[----:B0-----:R-:W-:Y:S01]  /*0390*/  IMAD.WIDE R8, R11, 0x4, R8 ;  /* 0x000000040b087825 */ /* 0x001fe200078e0208 */
[----:B------:R-:W-:-:S04]  /*03a0*/  @!P0 LOP3.LUT R12, RZ, R10, RZ, 0x33, !PT ;  /* 0x0000000aff0c8212 */ /* 0x000fc800078e33ff */
[----:B------:R-:W-:Y:S01]  /*03b0*/  ISETP.GE.AND P0, PT, R12, R3, PT ;  /* 0x000000030c00720c */ /* 0x000fe20003f06270 */
[----:B------:R0:W-:-:S12]  /*03c0*/  STG.E desc[UR4][R8.64], R7 ;  /* 0x0000000708007986 */ /* 0x0001d8000c101904 */
[----:B0-----:R-:W-:Y:S05]  /*03d0*/  @P0 EXIT ;  /* 0x000000000000094d */ /* 0x001fea0003800000 */
[----:B------:R-:W0:Y:S01]  /*03e0*/  LDCU.64 UR6, c[0x0][0x390] ;  /* 0x00007200ff0677ac */ /* 0x000e220008000a00 */
[----:B------:R-:W-:Y:S02]  /*03f0*/  SHF.R.S32.HI R3, RZ, 0x1f, R12 ;  /* 0x0000001fff037819 */ /* 0x000fe4000001140c */
[----:B------:R-:W-:-:S04]  /*0400*/  IADD3 R0, P0, PT, R12, R2, RZ ;  /* 0x000000020c007210 */ /* 0x000fc80007f1e0ff */
[----:B------:R-:W-:Y:S02]  /*0410*/  LEA.HI.X.SX32 R3, R2, R3, 0x1, P0 ;  /* 0x0000000302037211 */ /* 0x000fe400000f0eff */
[----:B0-----:R-:W-:-:S04]  /*0420*/  LEA R2, P0, R0, UR6, 0x2 ;  /* 0x0000000600027c11 */ /* 0x001fc8000f8010ff */
[----:B------:R-:W-:-:S06]  /*0430*/  LEA.HI.X R3, R0, UR7, R3, 0x2, P0 ;  /* 0x0000000700037c11 */ /* 0x000fcc00080f1403 */
[----:B------:R-:W2:Y:S02]  /*0440*/  LDG.E R3, desc[UR4][R2.64] ;  /* 0x0000000402037981 */ /* 0x000ea4000c1e1900 */
[----:B--2---:R-:W-:-:S06]  /*0450*/  IMAD.WIDE R4, R3, 0x4, R4 ;  /* 0x0000000403047825 */ /* 0x004fcc00078e0204 */
[----:B------:R-:W2:Y:S02]  /*0460*/  LDG.E R5, desc[UR4][R4.64] ;  /* 0x0000000404057981 */ /* 0x000ea4000c1e1900 */
[----:B--2---:R-:W-:-:S05]  /*0470*/  FADD R7, -R6, R5 ;  /* 0x0000000506077221 */ /* 0x004fca0000000100 */
[----:B------:R-:W-:Y:S01]  /*0480*/  STG.E desc[UR4][R8.64+0x4], R7 ;  /* 0x0000040708007986 */ /* 0x000fe2000c101904 */
[----:B------:R-:W-:Y:S05]  /*0490*/  EXIT ;  /* 0x000000000000794d */ /* 0x000fea0003800000 */
.L_x_420:
        /* <DEDUP_REMOVED lines=14> */
.L_x_424:


//--------------------- .nv.shared.reserved.0     --------------------------
	.section	.nv.shared.reserved.0,"aw",@nobits
	.weak		__nv_reservedSMEM_offset_0_alias
	.size		__nv_reservedSMEM_offset_0_alias, 0, 64
	.other		__nv_reservedSMEM_offset_0_alias,@"STO_CUDA_RESERVED_SHARED STV_DEFAULT"
__nv_reservedSMEM_offset_0_alias:
	.zero		0
	.zero		64


//--------------------- .nv.constant0._ZN2ot15ComputeGradientEPKfS1_PKiS3_S3_iS3_S3_iiiS1_S1_Pf --------------------------
	.section	.nv.constant0._ZN2ot15ComputeGradientEPKfS1_PKiS3_S3_iS3_S3_iiiS1_S1_Pf,"a",@progbits
	.sectionflags	@""
	.align	4
.nv.constant0._ZN2ot15ComputeGradientEPKfS1_PKiS3_S3_iS3_S3_iiiS1_S1_Pf:
	.zero		1000


//--------------------- .nv.constant0._ZN2ot11ComputeBetaEPKfPKiS3_S3_iiPiPf --------------------------
	.section	.nv.constant0._ZN2ot11ComputeBetaEPKfPKiS3_S3_iiPiPf,"a",@progbits
	.sectionflags	@""
	.align	4
.nv.constant0._ZN2ot11ComputeBetaEPKfPKiS3_S3_iiPiPf:
	.zero		952


//--------------------- .nv.constant0._ZN2ot12ComputeAlphaEPKfPKiS3_S3_iiPiPfS5_ --------------------------
	.section	.nv.constant0._ZN2ot12ComputeAlphaEPKfPKiS3_S3_iiPiPfS5_,"a",@progbits
	.sectionflags	@""
	.align	4
.nv.constant0._ZN2ot12ComputeAlphaEPKfPKiS3_S3_iiPiPfS5_:
	.zero		960


//--------------------- .nv.constant0._ZN2ot15ComputeLogProbsEPKfS1_PKiS3_iS3_S3_iiiPf --------------------------
	.section	.nv.constant0._ZN2ot15ComputeLogProbsEPKfS1_PKiS3_iS3_S3_iiiPf,"a",@progbits
	.sectionflags	@""
	.align	4
.nv.constant0._ZN2ot15ComputeLogProbsEPKfS1_PKiS3_iS3_S3_iiiPf:
	.zero		976


//--------------------- SYMBOLS --------------------------

	.type		.nv.reservedSmem.offset0,@object
	.size		.nv.reservedSmem.offset0,0x4
